	.target	sm_100a

	.elftype	@"ET_EXEC"


//--------------------- .note.nv.tkinfo           --------------------------
	.section	.note.nv.tkinfo,"",@"SHT_NOTE"
	.sectionflags	@"SHF_NOTE_NV_TKINFO"
	.tkinfo
        /*0018*/ 	.word	0x00000002
        /*0030*/ 	.string	""
        /*0030*/ 	.string	"ptxas"
        /*0030*/ 	.string	"Cuda compilation tools, release 13.0, V13.0.88"
        /*0030*/ 	.string	"Build cuda_13.0.r13.0/compiler.36424714_0"
        /*0030*/ 	.string	"-arch sm_100a -m 64 "



//--------------------- .note.nv.cuinfo           --------------------------
	.section	.note.nv.cuinfo,"",@"SHT_NOTE"
	.sectionflags	@"SHF_NOTE_NV_CUINFO"
        /*0018*/ 	.short	0x0002
        /*001a*/ 	.short	0x0064
        /*001c*/ 	.short	0x0082
	.zero		2


//--------------------- .nv.info                  --------------------------
	.section	.nv.info,"",@"SHT_CUDA_INFO"
	.align	4


	//----- nvinfo : EIATTR_REGCOUNT
	.align		4
        /*0000*/ 	.byte	0x04, 0x2f
        /*0002*/ 	.short	(.L_19 - .L_18)
	.align		4
.L_18:
        /*0004*/ 	.word	index@(_ZN7cutlass13device_kernelINS_4gemm6kernel13GemmUniversalIN4cute5tupleIJiiiiEEENS1_10collective13CollectiveMmaINS1_46MainloopSm100TmaUmmaWarpSpecializedBlockScaledILi3ELi2ELi2ENS5_IJNS4_1CILi2EEENSA_ILi4EEENSA_ILi1EEEEEEEENS5_IJNSA_ILi256EEENSA_ILi128EEESG_EEENS5_IJNS_12float_e4m3_tENS_13float_ue8m0_tEEEENS5_IJNS5_IJlSD_lEEENS4_6LayoutINS5_IJNS5_IJNS5_IJNSA_ILi32EEESC_EEEiEEESQ_NS5_IJSD_iEEEEEENS5_IJNS5_IJNS5_IJNSA_ILi16EEESC_EEEiEEENS5_IJNS5_IJNSA_ILi0EEESD_EEENSA_ILi512EEEEEENS5_IJSW_iEEEEEEEEEEESL_S13_NS4_8TiledMMAINS4_8MMA_AtomIJNS4_27SM100_MMA_MXF8F6F4_2x1SM_SSISJ_SJ_fSK_Li256ELi128ELNS4_4UMMA5MajorE0ELS18_0ELNS17_7ScaleInE0ELS19_0EEEEEENSN_INS5_IJSD_SD_SD_EEENS5_IJSW_SW_SW_EEEEENS5_IJNS4_10UnderscoreES1F_S1F_EEEEENS5_IJNS4_28SM100_TMA_2SM_LOAD_MULTICASTES1I_EEENS5_IJNS4_14ComposedLayoutINS4_7SwizzleILi3ELi4ELi3EEENS4_18smem_ptr_flag_bitsILi8EEENSN_INS5_IJNSA_ILi8EEESH_EEENS5_IJSH_SD_EEEEEEENSN_INS5_IJNS5_IJNS5_IJSP_SD_EEENS5_IJSO_SD_EEEEEESD_NS5_IJSC_SB_EEEEEENS5_IJNS5_IJNS5_IJSU_SY_EEESX_EEESW_NS5_IJSD_SY_EEEEEEEEEEEvNS4_8identityENS5_IJNS4_18SM100_TMA_2SM_LOADES1I_EEES24_vS25_EENS_8epilogue10collective18CollectiveEpilogueINS29_23Sm100TmaWarpSpecializedILi4ELi2ELi32ELb1ELb0EEEJNS5_IJSH_SH_SG_EEENS5_IJNSN_ISH_SD_EENSN_ISO_SD_EEEEENS_10bfloat16_tESM_S2I_SM_NS29_6fusion15FusionCallbacksIS2D_NS2J_17LinearCombinationIS2I_fS2I_fLNS_15FloatRoundStyleE2EEES2E_S2H_JEEENS4_5SM1004TMEM4LOAD26SM100_TMEM_LOAD_32dp32b32xENS4_13SM90_TMA_LOADENS1K_INS1L_ILi2ELi4ELi3EEENS1N_ILi16EEENSN_INS5_IJS1P_SO_EEES1V_EEEENS4_39AutoVectorizingCopyWithAssumedAlignmentILi128EEENS4_14SM90_TMA_STOREES2Y_S30_S30_EEEvvEEEEvNT_6ParamsE)
        /*0008*/ 	.word	0x0000007a


	//----- nvinfo : EIATTR_FRAME_SIZE
	.align		4
.L_19:
        /*000c*/ 	.byte	0x04, 0x11
        /*000e*/ 	.short	(.L_21 - .L_20)
	.align		4
.L_20:
        /*0010*/ 	.word	index@($__internal_2_$__cuda_sm10x_tcgen05_guardrail_trap_unallocated_columns_being_dealloced)
        /*0014*/ 	.word	0x00000000


	//----- nvinfo : EIATTR_FRAME_SIZE
	.align		4
.L_21:
        /*0018*/ 	.byte	0x04, 0x11
        /*001a*/ 	.short	(.L_23 - .L_22)
	.align		4
.L_22:
        /*001c*/ 	.word	index@($__internal_1_$__cuda_sm10x_tcgen05_guardrail_trap_phase_invalid_during_alloc)
        /*0020*/ 	.word	0x00000000


	//----- nvinfo : EIATTR_FRAME_SIZE
	.align		4
.L_23:
        /*0024*/ 	.byte	0x04, 0x11
        /*0026*/ 	.short	(.L_25 - .L_24)
	.align		4
.L_24:
        /*0028*/ 	.word	index@($__internal_0_$__cuda_sm10x_tcgen05_guardrail_trap_col_being_dealloced_not_returned_by_alloc)
        /*002c*/ 	.word	0x00000000


	//----- nvinfo : EIATTR_FRAME_SIZE
	.align		4
.L_25:
        /*0030*/ 	.byte	0x04, 0x11
        /*0032*/ 	.short	(.L_27 - .L_26)
	.align		4
.L_26:
        /*0034*/ 	.word	index@(_ZN7cutlass13device_kernelINS_4gemm6kernel13GemmUniversalIN4cute5tupleIJiiiiEEENS1_10collective13CollectiveMmaINS1_46MainloopSm100TmaUmmaWarpSpecializedBlockScaledILi3ELi2ELi2ENS5_IJNS4_1CILi2EEENSA_ILi4EEENSA_ILi1EEEEEEEENS5_IJNSA_ILi256EEENSA_ILi128EEESG_EEENS5_IJNS_12float_e4m3_tENS_13float_ue8m0_tEEEENS5_IJNS5_IJlSD_lEEENS4_6LayoutINS5_IJNS5_IJNS5_IJNSA_ILi32EEESC_EEEiEEESQ_NS5_IJSD_iEEEEEENS5_IJNS5_IJNS5_IJNSA_ILi16EEESC_EEEiEEENS5_IJNS5_IJNSA_ILi0EEESD_EEENSA_ILi512EEEEEENS5_IJSW_iEEEEEEEEEEESL_S13_NS4_8TiledMMAINS4_8MMA_AtomIJNS4_27SM100_MMA_MXF8F6F4_2x1SM_SSISJ_SJ_fSK_Li256ELi128ELNS4_4UMMA5MajorE0ELS18_0ELNS17_7ScaleInE0ELS19_0EEEEEENSN_INS5_IJSD_SD_SD_EEENS5_IJSW_SW_SW_EEEEENS5_IJNS4_10UnderscoreES1F_S1F_EEEEENS5_IJNS4_28SM100_TMA_2SM_LOAD_MULTICASTES1I_EEENS5_IJNS4_14ComposedLayoutINS4_7SwizzleILi3ELi4ELi3EEENS4_18smem_ptr_flag_bitsILi8EEENSN_INS5_IJNSA_ILi8EEESH_EEENS5_IJSH_SD_EEEEEEENSN_INS5_IJNS5_IJNS5_IJSP_SD_EEENS5_IJSO_SD_EEEEEESD_NS5_IJSC_SB_EEEEEENS5_IJNS5_IJNS5_IJSU_SY_EEESX_EEESW_NS5_IJSD_SY_EEEEEEEEEEEvNS4_8identityENS5_IJNS4_18SM100_TMA_2SM_LOADES1I_EEES24_vS25_EENS_8epilogue10collective18CollectiveEpilogueINS29_23Sm100TmaWarpSpecializedILi4ELi2ELi32ELb1ELb0EEEJNS5_IJSH_SH_SG_EEENS5_IJNSN_ISH_SD_EENSN_ISO_SD_EEEEENS_10bfloat16_tESM_S2I_SM_NS29_6fusion15FusionCallbacksIS2D_NS2J_17LinearCombinationIS2I_fS2I_fLNS_15FloatRoundStyleE2EEES2E_S2H_JEEENS4_5SM1004TMEM4LOAD26SM100_TMEM_LOAD_32dp32b32xENS4_13SM90_TMA_LOADENS1K_INS1L_ILi2ELi4ELi3EEENS1N_ILi16EEENSN_INS5_IJS1P_SO_EEES1V_EEEENS4_39AutoVectorizingCopyWithAssumedAlignmentILi128EEENS4_14SM90_TMA_STOREES2Y_S30_S30_EEEvvEEEEvNT_6ParamsE)
        /*0038*/ 	.word	0x00000000


	//----- nvinfo : EIATTR_MIN_STACK_SIZE
	.align		4
.L_27:
        /*003c*/ 	.byte	0x04, 0x12
        /*003e*/ 	.short	(.L_29 - .L_28)
	.align		4
.L_28:
        /*0040*/ 	.word	index@(_ZN7cutlass13device_kernelINS_4gemm6kernel13GemmUniversalIN4cute5tupleIJiiiiEEENS1_10collective13CollectiveMmaINS1_46MainloopSm100TmaUmmaWarpSpecializedBlockScaledILi3ELi2ELi2ENS5_IJNS4_1CILi2EEENSA_ILi4EEENSA_ILi1EEEEEEEENS5_IJNSA_ILi256EEENSA_ILi128EEESG_EEENS5_IJNS_12float_e4m3_tENS_13float_ue8m0_tEEEENS5_IJNS5_IJlSD_lEEENS4_6LayoutINS5_IJNS5_IJNS5_IJNSA_ILi32EEESC_EEEiEEESQ_NS5_IJSD_iEEEEEENS5_IJNS5_IJNS5_IJNSA_ILi16EEESC_EEEiEEENS5_IJNS5_IJNSA_ILi0EEESD_EEENSA_ILi512EEEEEENS5_IJSW_iEEEEEEEEEEESL_S13_NS4_8TiledMMAINS4_8MMA_AtomIJNS4_27SM100_MMA_MXF8F6F4_2x1SM_SSISJ_SJ_fSK_Li256ELi128ELNS4_4UMMA5MajorE0ELS18_0ELNS17_7ScaleInE0ELS19_0EEEEEENSN_INS5_IJSD_SD_SD_EEENS5_IJSW_SW_SW_EEEEENS5_IJNS4_10UnderscoreES1F_S1F_EEEEENS5_IJNS4_28SM100_TMA_2SM_LOAD_MULTICASTES1I_EEENS5_IJNS4_14ComposedLayoutINS4_7SwizzleILi3ELi4ELi3EEENS4_18smem_ptr_flag_bitsILi8EEENSN_INS5_IJNSA_ILi8EEESH_EEENS5_IJSH_SD_EEEEEEENSN_INS5_IJNS5_IJNS5_IJSP_SD_EEENS5_IJSO_SD_EEEEEESD_NS5_IJSC_SB_EEEEEENS5_IJNS5_IJNS5_IJSU_SY_EEESX_EEESW_NS5_IJSD_SY_EEEEEEEEEEEvNS4_8identityENS5_IJNS4_18SM100_TMA_2SM_LOADES1I_EEES24_vS25_EENS_8epilogue10collective18CollectiveEpilogueINS29_23Sm100TmaWarpSpecializedILi4ELi2ELi32ELb1ELb0EEEJNS5_IJSH_SH_SG_EEENS5_IJNSN_ISH_SD_EENSN_ISO_SD_EEEEENS_10bfloat16_tESM_S2I_SM_NS29_6fusion15FusionCallbacksIS2D_NS2J_17LinearCombinationIS2I_fS2I_fLNS_15FloatRoundStyleE2EEES2E_S2H_JEEENS4_5SM1004TMEM4LOAD26SM100_TMEM_LOAD_32dp32b32xENS4_13SM90_TMA_LOADENS1K_INS1L_ILi2ELi4ELi3EEENS1N_ILi16EEENSN_INS5_IJS1P_SO_EEES1V_EEEENS4_39AutoVectorizingCopyWithAssumedAlignmentILi128EEENS4_14SM90_TMA_STOREES2Y_S30_S30_EEEvvEEEEvNT_6ParamsE)
        /*0044*/ 	.word	0x00000000
.L_29:


//--------------------- .nv.compat                --------------------------
	.section	.nv.compat,"",@"SHT_CUDA_COMPAT_INFO"
	.align	4
        /*0000*/ 	.byte	0x02, 0x09, 0x01, 0x00, 0x02, 0x02, 0x02, 0x00, 0x02, 0x05, 0x05, 0x00, 0x03, 0x07, 0x01, 0x01
        /*0010*/ 	.byte	0x02, 0x03, 0x01, 0x00, 0x02, 0x06, 0x01, 0x00, 0x04, 0x0b, 0x08, 0x00, 0x09, 0x00, 0x00, 0x00
        /*0020*/ 	.byte	0x00, 0x00, 0x00, 0x00


//--------------------- .nv.info._ZN7cutlass13device_kernelINS_4gemm6kernel13GemmUniversalIN4cute5tupleIJiiiiEEENS1_10collective13CollectiveMmaINS1_46MainloopSm100TmaUmmaWarpSpecializedBlockScaledILi3ELi2ELi2ENS5_IJNS4_1CILi2EEENSA_ILi4EEENSA_ILi1EEEEEEEENS5_IJNSA_ILi256EEENSA_ILi128EEESG_EEENS5_IJNS_12float_e4m3_tENS_13float_ue8m0_tEEEENS5_IJNS5_IJlSD_lEEENS4_6LayoutINS5_IJNS5_IJNS5_IJNSA_ILi32EEESC_EEEiEEESQ_NS5_IJSD_iEEEEEENS5_IJNS5_IJNS5_IJNSA_ILi16EEESC_EEEiEEENS5_IJNS5_IJNSA_ILi0EEESD_EEENSA_ILi512EEEEEENS5_IJSW_iEEEEEEEEEEESL_S13_NS4_8TiledMMAINS4_8MMA_AtomIJNS4_27SM100_MMA_MXF8F6F4_2x1SM_SSISJ_SJ_fSK_Li256ELi128ELNS4_4UMMA5MajorE0ELS18_0ELNS17_7ScaleInE0ELS19_0EEEEEENSN_INS5_IJSD_SD_SD_EEENS5_IJSW_SW_SW_EEEEENS5_IJNS4_10UnderscoreES1F_S1F_EEEEENS5_IJNS4_28SM100_TMA_2SM_LOAD_MULTICASTES1I_EEENS5_IJNS4_14ComposedLayoutINS4_7SwizzleILi3ELi4ELi3EEENS4_18smem_ptr_flag_bitsILi8EEENSN_INS5_IJNSA_ILi8EEESH_EEENS5_IJSH_SD_EEEEEEENSN_INS5_IJNS5_IJNS5_IJSP_SD_EEENS5_IJSO_SD_EEEEEESD_NS5_IJSC_SB_EEEEEENS5_IJNS5_IJNS5_IJSU_SY_EEESX_EEESW_NS5_IJSD_SY_EEEEEEEEEEEvNS4_8identityENS5_IJNS4_18SM100_TMA_2SM_LOADES1I_EEES24_vS25_EENS_8epilogue10collective18CollectiveEpilogueINS29_23Sm100TmaWarpSpecializedILi4ELi2ELi32ELb1ELb0EEEJNS5_IJSH_SH_SG_EEENS5_IJNSN_ISH_SD_EENSN_ISO_SD_EEEEENS_10bfloat16_tESM_S2I_SM_NS29_6fusion15FusionCallbacksIS2D_NS2J_17LinearCombinationIS2I_fS2I_fLNS_15FloatRoundStyleE2EEES2E_S2H_JEEENS4_5SM1004TMEM4LOAD26SM100_TMEM_LOAD_32dp32b32xENS4_13SM90_TMA_LOADENS1K_INS1L_ILi2ELi4ELi3EEENS1N_ILi16EEENSN_INS5_IJS1P_SO_EEES1V_EEEENS4_39AutoVectorizingCopyWithAssumedAlignmentILi128EEENS4_14SM90_TMA_STOREES2Y_S30_S30_EEEvvEEEEvNT_6ParamsE --------------------------
	.section	.nv.info._ZN7cutlass13device_kernelINS_4gemm6kernel13GemmUniversalIN4cute5tupleIJiiiiEEENS1_10collective13CollectiveMmaINS1_46MainloopSm100TmaUmmaWarpSpecializedBlockScaledILi3ELi2ELi2ENS5_IJNS4_1CILi2EEENSA_ILi4EEENSA_ILi1EEEEEEEENS5_IJNSA_ILi256EEENSA_ILi128EEESG_EEENS5_IJNS_12float_e4m3_tENS_13float_ue8m0_tEEEENS5_IJNS5_IJlSD_lEEENS4_6LayoutINS5_IJNS5_IJNS5_IJNSA_ILi32EEESC_EEEiEEESQ_NS5_IJSD_iEEEEEENS5_IJNS5_IJNS5_IJNSA_ILi16EEESC_EEEiEEENS5_IJNS5_IJNSA_ILi0EEESD_EEENSA_ILi512EEEEEENS5_IJSW_iEEEEEEEEEEESL_S13_NS4_8TiledMMAINS4_8MMA_AtomIJNS4_27SM100_MMA_MXF8F6F4_2x1SM_SSISJ_SJ_fSK_Li256ELi128ELNS4_4UMMA5MajorE0ELS18_0ELNS17_7ScaleInE0ELS19_0EEEEEENSN_INS5_IJSD_SD_SD_EEENS5_IJSW_SW_SW_EEEEENS5_IJNS4_10UnderscoreES1F_S1F_EEEEENS5_IJNS4_28SM100_TMA_2SM_LOAD_MULTICASTES1I_EEENS5_IJNS4_14ComposedLayoutINS4_7SwizzleILi3ELi4ELi3EEENS4_18smem_ptr_flag_bitsILi8EEENSN_INS5_IJNSA_ILi8EEESH_EEENS5_IJSH_SD_EEEEEEENSN_INS5_IJNS5_IJNS5_IJSP_SD_EEENS5_IJSO_SD_EEEEEESD_NS5_IJSC_SB_EEEEEENS5_IJNS5_IJNS5_IJSU_SY_EEESX_EEESW_NS5_IJSD_SY_EEEEEEEEEEEvNS4_8identityENS5_IJNS4_18SM100_TMA_2SM_LOADES1I_EEES24_vS25_EENS_8epilogue10collective18CollectiveEpilogueINS29_23Sm100TmaWarpSpecializedILi4ELi2ELi32ELb1ELb0EEEJNS5_IJSH_SH_SG_EEENS5_IJNSN_ISH_SD_EENSN_ISO_SD_EEEEENS_10bfloat16_tESM_S2I_SM_NS29_6fusion15FusionCallbacksIS2D_NS2J_17LinearCombinationIS2I_fS2I_fLNS_15FloatRoundStyleE2EEES2E_S2H_JEEENS4_5SM1004TMEM4LOAD26SM100_TMEM_LOAD_32dp32b32xENS4_13SM90_TMA_LOADENS1K_INS1L_ILi2ELi4ELi3EEENS1N_ILi16EEENSN_INS5_IJS1P_SO_EEES1V_EEEENS4_39AutoVectorizingCopyWithAssumedAlignmentILi128EEENS4_14SM90_TMA_STOREES2Y_S30_S30_EEEvvEEEEvNT_6ParamsE,"",@"SHT_CUDA_INFO"
	.sectionflags	@""
	.align	4


	//----- nvinfo : EIATTR_CUDA_API_VERSION
	.align		4
        /*0000*/ 	.byte	0x04, 0x37
        /*0002*/ 	.short	(.L_31 - .L_30)
.L_30:
        /*0004*/ 	.word	0x00000082


	//----- nvinfo : EIATTR_KPARAM_INFO
	.align		4
.L_31:
        /*0008*/ 	.byte	0x04, 0x17
        /*000a*/ 	.short	(.L_33 - .L_32)
.L_32:
        /*000c*/ 	.word	0x00000000
        /*0010*/ 	.short	0x0000
        /*0012*/ 	.short	0x0000
        /*0014*/ 	.byte	0x00, 0xf0, 0x01, 0x30


	//----- nvinfo : EIATTR_AT_ENTRY_FRAGMENTS
	.align		4
.L_33:
        /*0018*/ 	.byte	0x04, 0x4f
        /*001a*/ 	.short	(.L_35 - .L_34)


	//   ....[0]....
.L_34:
        /*001c*/ 	.word	0x00000007


	//----- nvinfo : EIATTR_RESERVED_SMEM_USED
	.align		4
.L_35:
        /*0020*/ 	.byte	0x01, 0x41
	.zero		2


	//----- nvinfo : EIATTR_SPARSE_MMA_MASK
	.align		4
        /*0024*/ 	.byte	0x03, 0x50
        /*0026*/ 	.short	0x0000


	//----- nvinfo : EIATTR_TCGEN05_2CTA_USED
	.align		4
        /*0028*/ 	.byte	0x01, 0x52
	.zero		2


	//----- nvinfo : EIATTR_MAXREG_COUNT
	.align		4
        /*002c*/ 	.byte	0x03, 0x1b
        /*002e*/ 	.short	0x00ff


	//----- nvinfo : EIATTR_NUM_BARRIERS
	.align		4
        /*0030*/ 	.byte	0x02, 0x4c
        /*0032*/ 	.byte	0x07
	.zero		1


	//----- nvinfo : EIATTR_EXTERNS
	.align		4
        /*0034*/ 	.byte	0x04, 0x0f
        /*0036*/ 	.short	(.L_37 - .L_36)


	//   ....[0]....
	.align		4
.L_36:
        /*0038*/ 	.word	index@(__assertfail)


	//----- nvinfo : EIATTR_MERCURY_ISA_VERSION
	.align		4
.L_37:
        /*003c*/ 	.byte	0x03, 0x5f
        /*003e*/ 	.short	0x0101


	//----- nvinfo : EIATTR_INT_WARP_WIDE_INSTR_OFFSETS
	.align		4
        /*0040*/ 	.byte	0x04, 0x31
        /*0042*/ 	.short	(.L_39 - .L_38)


	//   ....[0]....
.L_38:
        /*0044*/ 	.word	0x00000e10


	//   ....[1]....
        /*0048*/ 	.word	0x00000ec0


	//   ....[2]....
        /*004c*/ 	.word	0x000051d0


	//   ....[3]....
        /*0050*/ 	.word	0x000051f0


	//   ....[4]....
        /*0054*/ 	.word	0x00005220


	//   ....[5]....
        /*0058*/ 	.word	0x00005d70


	//   ....[6]....
        /*005c*/ 	.word	0x00005de0


	//   ....[7]....
        /*0060*/ 	.word	0x00005ee0


	//   ....[8]....
        /*0064*/ 	.word	0x00005f60


	//   ....[9]....
        /*0068*/ 	.word	0x00006070


	//   ....[10]....
        /*006c*/ 	.word	0x000060f0


	//   ....[11]....
        /*0070*/ 	.word	0x000061f0


	//   ....[12]....
        /*0074*/ 	.word	0x000062a0


	//----- nvinfo : EIATTR_COOP_GROUP_MASK_REGIDS
	.align		4
.L_39:
        /*0078*/ 	.byte	0x04, 0x29
        /*007a*/ 	.short	(.L_41 - .L_40)


	//   ....[0]....
.L_40:
        /*007c*/ 	.word	0xffffffff


	//   ....[1]....
        /*0080*/ 	.word	0xffffffff


	//   ....[2]....
        /*0084*/ 	.word	0xffffffff


	//   ....[3]....
        /*0088*/ 	.word	0xffffffff


	//   ....[4]....
        /*008c*/ 	.word	0xffffffff


	//   ....[5]....
        /*0090*/ 	.word	0xffffffff


	//   ....[6]....
        /*0094*/ 	.word	0xffffffff


	//   ....[7]....
        /*0098*/ 	.word	0xffffffff


	//   ....[8]....
        /*009c*/ 	.word	0xffffffff


	//   ....[9]....
        /*00a0*/ 	.word	0xffffffff


	//   ....[10]....
        /*00a4*/ 	.word	0xffffffff


	//   ....[11]....
        /*00a8*/ 	.word	0xffffffff


	//   ....[12]....
        /*00ac*/ 	.word	0xffffffff


	//   ....[13]....
        /*00b0*/ 	.word	0xffffffff


	//----- nvinfo : EIATTR_COOP_GROUP_INSTR_OFFSETS
	.align		4
.L_41:
        /*00b4*/ 	.byte	0x04, 0x28
        /*00b6*/ 	.short	(.L_43 - .L_42)


	//   ....[0]....
.L_42:
        /*00b8*/ 	.word	0x000000e0


	//   ....[1]....
        /*00bc*/ 	.word	0x000005a0


	//   ....[2]....
        /*00c0*/ 	.word	0x00000760


	//   ....[3]....
        /*00c4*/ 	.word	0x00000900


	//   ....[4]....
        /*00c8*/ 	.word	0x00000a00


	//   ....[5]....
        /*00cc*/ 	.word	0x00000b70


	//   ....[6]....
        /*00d0*/ 	.word	0x00000cd0


	//   ....[7]....
        /*00d4*/ 	.word	0x00000f30


	//   ....[8]....
        /*00d8*/ 	.word	0x00002920


	//   ....[9]....
        /*00dc*/ 	.word	0x00003790


	//   ....[10]....
        /*00e0*/ 	.word	0x00003ca0


	//   ....[11]....
        /*00e4*/ 	.word	0x00003cd0


	//   ....[12]....
        /*00e8*/ 	.word	0x000050d0


	//   ....[13]....
        /*00ec*/ 	.word	0x000052e0


	//----- nvinfo : EIATTR_VRC_CTA_INIT_COUNT
	.align		4
.L_43:
        /*00f0*/ 	.byte	0x02, 0x4a
        /*00f2*/ 	.byte	0x80
	.zero		1


	//----- nvinfo : EIATTR_SYSCALL_OFFSETS
	.align		4
        /*00f4*/ 	.byte	0x04, 0x46
        /*00f6*/ 	.short	(.L_45 - .L_44)


	//   ....[0]....
.L_44:
        /*00f8*/ 	.word	0x00006f20


	//   ....[1]....
        /*00fc*/ 	.word	0x00007010


	//   ....[2]....
        /*0100*/ 	.word	0x00007770


	//   ....[3]....
        /*0104*/ 	.word	0x00008400


	//   ....[4]....
        /*0108*/ 	.word	0x00009060


	//   ....[5]....
        /*010c*/ 	.word	0x00009cc0


	//----- nvinfo : EIATTR_MBARRIER_INSTR_OFFSETS
	.align		4
.L_45:
        /*0110*/ 	.byte	0x04, 0x39
        /*0112*/ 	.short	(.L_47 - .L_46)


	//   ....[0]....
.L_46:
        /*0114*/ 	.word	0x000006f0
        /*0118*/ 	.word	0x000000ff
        /*011c*/ 	.word	0x00000000
        /*0120*/ 	.short	0x0100
        /*0122*/ 	.byte	0x04
	.zero		1


	//   ....[1]....
        /*0124*/ 	.word	0x00000700
        /*0128*/ 	.word	0x000000ff
        /*012c*/ 	.word	0x00000018
        /*0130*/ 	.short	0x0100
        /*0132*/ 	.byte	0x04
	.zero		1


	//   ....[2]....
        /*0134*/ 	.word	0x00000710
        /*0138*/ 	.word	0x000000ff
        /*013c*/ 	.word	0x00000008
        /*0140*/ 	.short	0x0100
        /*0142*/ 	.byte	0x04
	.zero		1


	//   ....[3]....
        /*0144*/ 	.word	0x00000720
        /*0148*/ 	.word	0x000000ff
        /*014c*/ 	.word	0x00000020
        /*0150*/ 	.short	0x0100
        /*0152*/ 	.byte	0x04
	.zero		1


	//   ....[4]....
        /*0154*/ 	.word	0x00000730
        /*0158*/ 	.word	0x000000ff
        /*015c*/ 	.word	0x00000010
        /*0160*/ 	.short	0x0100
        /*0162*/ 	.byte	0x04
	.zero		1


	//   ....[5]....
        /*0164*/ 	.word	0x00000740
        /*0168*/ 	.word	0x000000ff
        /*016c*/ 	.word	0x00000028
        /*0170*/ 	.short	0x0100
        /*0172*/ 	.byte	0x04
	.zero		1


	//   ....[6]....
        /*0174*/ 	.word	0x00000870
        /*0178*/ 	.word	0x000000ff
        /*017c*/ 	.word	0x00000030
        /*0180*/ 	.short	0x0100
        /*0182*/ 	.byte	0x04
	.zero		1


	//   ....[7]....
        /*0184*/ 	.word	0x00000880
        /*0188*/ 	.word	0x000000ff
        /*018c*/ 	.word	0x00000050
        /*0190*/ 	.short	0x0100
        /*0192*/ 	.byte	0x04
	.zero		1


	//   ....[8]....
        /*0194*/ 	.word	0x00000890
        /*0198*/ 	.word	0x000000ff
        /*019c*/ 	.word	0x00000038
        /*01a0*/ 	.short	0x0100
        /*01a2*/ 	.byte	0x04
	.zero		1


	//   ....[9]....
        /*01a4*/ 	.word	0x000008a0
        /*01a8*/ 	.word	0x000000ff
        /*01ac*/ 	.word	0x00000058
        /*01b0*/ 	.short	0x0100
        /*01b2*/ 	.byte	0x04
	.zero		1


	//   ....[10]....
        /*01b4*/ 	.word	0x000008b0
        /*01b8*/ 	.word	0x000000ff
        /*01bc*/ 	.word	0x00000040
        /*01c0*/ 	.short	0x0100
        /*01c2*/ 	.byte	0x04
	.zero		1


	//   ....[11]....
        /*01c4*/ 	.word	0x000008c0
        /*01c8*/ 	.word	0x000000ff
        /*01cc*/ 	.word	0x00000060
        /*01d0*/ 	.short	0x0100
        /*01d2*/ 	.byte	0x04
	.zero		1


	//   ....[12]....
        /*01d4*/ 	.word	0x000008d0
        /*01d8*/ 	.word	0x000000ff
        /*01dc*/ 	.word	0x00000048
        /*01e0*/ 	.short	0x0100
        /*01e2*/ 	.byte	0x04
	.zero		1


	//   ....[13]....
        /*01e4*/ 	.word	0x000008e0
        /*01e8*/ 	.word	0x000000ff
        /*01ec*/ 	.word	0x00000068
        /*01f0*/ 	.short	0x0100
        /*01f2*/ 	.byte	0x04
	.zero		1


	//   ....[14]....
        /*01f4*/ 	.word	0x000009d0
        /*01f8*/ 	.word	0x000000ff
        /*01fc*/ 	.word	0x00000070
        /*0200*/ 	.short	0x0100
        /*0202*/ 	.byte	0x06
	.zero		1


	//   ....[15]....
        /*0204*/ 	.word	0x000009e0
        /*0208*/ 	.word	0x000000ff
        /*020c*/ 	.word	0x00000078
        /*0210*/ 	.short	0x0100
        /*0212*/ 	.byte	0x06
	.zero		1


	//   ....[16]....
        /*0214*/ 	.word	0x00000b20
        /*0218*/ 	.word	0x000000ff
        /*021c*/ 	.word	0x00000080
        /*0220*/ 	.short	0x0100
        /*0222*/ 	.byte	0x06
	.zero		1


	//   ....[17]....
        /*0224*/ 	.word	0x00000b30
        /*0228*/ 	.word	0x000000ff
        /*022c*/ 	.word	0x00000090
        /*0230*/ 	.short	0x0100
        /*0232*/ 	.byte	0x06
	.zero		1


	//   ....[18]....
        /*0234*/ 	.word	0x00000b40
        /*0238*/ 	.word	0x000000ff
        /*023c*/ 	.word	0x00000088
        /*0240*/ 	.short	0x0100
        /*0242*/ 	.byte	0x06
	.zero		1


	//   ....[19]....
        /*0244*/ 	.word	0x00000b50
        /*0248*/ 	.word	0x000000ff
        /*024c*/ 	.word	0x00000098
        /*0250*/ 	.short	0x0100
        /*0252*/ 	.byte	0x06
	.zero		1


	//   ....[20]....
        /*0254*/ 	.word	0x00000c80
        /*0258*/ 	.word	0x000000ff
        /*025c*/ 	.word	0x000000a0
        /*0260*/ 	.short	0x0100
        /*0262*/ 	.byte	0x04
	.zero		1


	//   ....[21]....
        /*0264*/ 	.word	0x00000c90
        /*0268*/ 	.word	0x000000ff
        /*026c*/ 	.word	0x000000b0
        /*0270*/ 	.short	0x0100
        /*0272*/ 	.byte	0x04
	.zero		1


	//   ....[22]....
        /*0274*/ 	.word	0x00000ca0
        /*0278*/ 	.word	0x000000ff
        /*027c*/ 	.word	0x000000a8
        /*0280*/ 	.short	0x0100
        /*0282*/ 	.byte	0x04
	.zero		1


	//   ....[23]....
        /*0284*/ 	.word	0x00000cb0
        /*0288*/ 	.word	0x000000ff
        /*028c*/ 	.word	0x000000b8
        /*0290*/ 	.short	0x0100
        /*0292*/ 	.byte	0x04
	.zero		1


	//   ....[24]....
        /*0294*/ 	.word	0x00000db0
        /*0298*/ 	.word	0x000000ff
        /*029c*/ 	.word	0x000000c0
        /*02a0*/ 	.short	0x0100
        /*02a2*/ 	.byte	0x04
	.zero		1


	//   ....[25]....
        /*02a4*/ 	.word	0x00000dc0
        /*02a8*/ 	.word	0x000000ff
        /*02ac*/ 	.word	0x000000d0
        /*02b0*/ 	.short	0x0100
        /*02b2*/ 	.byte	0x04
	.zero		1


	//   ....[26]....
        /*02b4*/ 	.word	0x00000dd0
        /*02b8*/ 	.word	0x000000ff
        /*02bc*/ 	.word	0x000000c8
        /*02c0*/ 	.short	0x0100
        /*02c2*/ 	.byte	0x04
	.zero		1


	//   ....[27]....
        /*02c4*/ 	.word	0x00000de0
        /*02c8*/ 	.word	0x000000ff
        /*02cc*/ 	.word	0x000000d8
        /*02d0*/ 	.short	0x0100
        /*02d2*/ 	.byte	0x04
	.zero		1


	//   ....[28]....
        /*02d4*/ 	.word	0x00000ee0
        /*02d8*/ 	.word	0x000000ff
        /*02dc*/ 	.word	0x000000e0
        /*02e0*/ 	.short	0x0100
        /*02e2*/ 	.byte	0x06
	.zero		1


	//   ....[29]....
        /*02e4*/ 	.word	0x00001c60
        /*02e8*/ 	.word	0x00000003
        /*02ec*/ 	.word	0x000000d0
        /*02f0*/ 	.short	0x010a
        /*02f2*/ 	.byte	0xff
	.zero		1


	//   ....[30]....
        /*02f4*/ 	.word	0x00001c90
        /*02f8*/ 	.word	0x00000003
        /*02fc*/ 	.word	0x000000c0
        /*0300*/ 	.short	0x0101
        /*0302*/ 	.byte	0xff
	.zero		1


	//   ....[31]....
        /*0304*/ 	.word	0x00001d70
        /*0308*/ 	.word	0x000000ff
        /*030c*/ 	.word	0x00000018
        /*0310*/ 	.short	0x010a
        /*0312*/ 	.byte	0x04
	.zero		1


	//   ....[32]....
        /*0314*/ 	.word	0x00001e80
        /*0318*/ 	.word	0x000000ff
        /*031c*/ 	.word	0x00000018
        /*0320*/ 	.short	0x010a
        /*0322*/ 	.byte	0x06
	.zero		1


	//   ....[33]....
        /*0324*/ 	.word	0x00001fe0
        /*0328*/ 	.word	0x000000ff
        /*032c*/ 	.word	0x00000018
        /*0330*/ 	.short	0x010a
        /*0332*/ 	.byte	0x04
	.zero		1


	//   ....[34]....
        /*0334*/ 	.word	0x00002390
        /*0338*/ 	.word	0x000000ff
        /*033c*/ 	.word	0x00000078
        /*0340*/ 	.short	0x0101
        /*0342*/ 	.byte	0x07
	.zero		1


	//   ....[35]....
        /*0344*/ 	.word	0x000023b0
        /*0348*/ 	.word	0x000000ff
        /*034c*/ 	.word	0x00000018
        /*0350*/ 	.short	0x010a
        /*0352*/ 	.byte	0x04
	.zero		1


	//   ....[36]....
        /*0354*/ 	.word	0x00002430
        /*0358*/ 	.word	0x000000ff
        /*035c*/ 	.word	0x00000018
        /*0360*/ 	.short	0x010a
        /*0362*/ 	.byte	0x0e
	.zero		1


	//   ....[37]....
        /*0364*/ 	.word	0x00002570
        /*0368*/ 	.word	0x000000ff
        /*036c*/ 	.word	0x00000018
        /*0370*/ 	.short	0x010a
        /*0372*/ 	.byte	0x04
	.zero		1


	//   ....[38]....
        /*0374*/ 	.word	0x00002950
        /*0378*/ 	.word	0x00000003
        /*037c*/ 	.word	0x00000080
        /*0380*/ 	.short	0x010a
        /*0382*/ 	.byte	0xff
	.zero		1


	//   ....[39]....
        /*0384*/ 	.word	0x00002aa0
        /*0388*/ 	.word	0x00000000
        /*038c*/ 	.word	0x00000000
        /*0390*/ 	.short	0x0101
        /*0392*/ 	.byte	0xff
	.zero		1


	//   ....[40]....
        /*0394*/ 	.word	0x00003060
        /*0398*/ 	.word	0x000000ff
        /*039c*/ 	.word	0x00000000
        /*03a0*/ 	.short	0x010a
        /*03a2*/ 	.byte	0x04
	.zero		1


	//   ....[41]....
        /*03a4*/ 	.word	0x000030f0
        /*03a8*/ 	.word	0x000000ff
        /*03ac*/ 	.word	0x00000000
        /*03b0*/ 	.short	0x010a
        /*03b2*/ 	.byte	0x05
	.zero		1


	//   ....[42]....
        /*03b4*/ 	.word	0x00003190
        /*03b8*/ 	.word	0x00000000
        /*03bc*/ 	.word	0x00000000
        /*03c0*/ 	.short	0x010a
        /*03c2*/ 	.byte	0xff
	.zero		1


	//   ....[43]....
        /*03c4*/ 	.word	0x000032e0
        /*03c8*/ 	.word	0x00000000
        /*03cc*/ 	.word	0x000000c0
        /*03d0*/ 	.short	0x010a
        /*03d2*/ 	.byte	0xff
	.zero		1


	//   ....[44]....
        /*03d4*/ 	.word	0x00003350
        /*03d8*/ 	.word	0x00000008
        /*03dc*/ 	.word	0x00000000
        /*03e0*/ 	.short	0x0101
        /*03e2*/ 	.byte	0xff
	.zero		1


	//   ....[45]....
        /*03e4*/ 	.word	0x00003370
        /*03e8*/ 	.word	0x000000ff
        /*03ec*/ 	.word	0x00000090
        /*03f0*/ 	.short	0x010a
        /*03f2*/ 	.byte	0x04
	.zero		1


	//   ....[46]....
        /*03f4*/ 	.word	0x00003490
        /*03f8*/ 	.word	0x00000000
        /*03fc*/ 	.word	0x00000080
        /*0400*/ 	.short	0x010a
        /*0402*/ 	.byte	0xff
	.zero		1


	//   ....[47]....
        /*0404*/ 	.word	0x00003590
        /*0408*/ 	.word	0x00000000
        /*040c*/ 	.word	0x00000000
        /*0410*/ 	.short	0x0101
        /*0412*/ 	.byte	0xff
	.zero		1


	//   ....[48]....
        /*0414*/ 	.word	0x00003620
        /*0418*/ 	.word	0x000000ff
        /*041c*/ 	.word	0x00000090
        /*0420*/ 	.short	0x0106
        /*0422*/ 	.byte	0x04
	.zero		1


	//   ....[49]....
        /*0424*/ 	.word	0x00003640
        /*0428*/ 	.word	0x000000ff
        /*042c*/ 	.word	0x00000090
        /*0430*/ 	.short	0x010a
        /*0432*/ 	.byte	0x04
	.zero		1


	//   ....[50]....
        /*0434*/ 	.word	0x000036d0
        /*0438*/ 	.word	0x000000ff
        /*043c*/ 	.word	0x00000090
        /*0440*/ 	.short	0x0106
        /*0442*/ 	.byte	0x07
	.zero		1


	//   ....[51]....
        /*0444*/ 	.word	0x00003710
        /*0448*/ 	.word	0x00000000
        /*044c*/ 	.word	0x00000090
        /*0450*/ 	.short	0x010a
        /*0452*/ 	.byte	0xff
	.zero		1


	//   ....[52]....
        /*0454*/ 	.word	0x00003980
        /*0458*/ 	.word	0x000000ff
        /*045c*/ 	.word	0x00000008
        /*0460*/ 	.short	0x010a
        /*0462*/ 	.byte	0x05
	.zero		1


	//   ....[53]....
        /*0464*/ 	.word	0x000039a0
        /*0468*/ 	.word	0x000000ff
        /*046c*/ 	.word	0x00000008
        /*0470*/ 	.short	0x010a
        /*0472*/ 	.byte	0x05
	.zero		1


	//   ....[54]....
        /*0474*/ 	.word	0x00003b40
        /*0478*/ 	.word	0x000000ff
        /*047c*/ 	.word	0x00000008
        /*0480*/ 	.short	0x010a
        /*0482*/ 	.byte	0x05
	.zero		1


	//   ....[55]....
        /*0484*/ 	.word	0x00003b60
        /*0488*/ 	.word	0x000000ff
        /*048c*/ 	.word	0x00000008
        /*0490*/ 	.short	0x010a
        /*0492*/ 	.byte	0x05
	.zero		1


	//   ....[56]....
        /*0494*/ 	.word	0x00003c30
        /*0498*/ 	.word	0x000000ff
        /*049c*/ 	.word	0x00000000
        /*04a0*/ 	.short	0x0101
        /*04a2*/ 	.byte	0x04
	.zero		1


	//   ....[57]....
        /*04a4*/ 	.word	0x000044f0
        /*04a8*/ 	.word	0x00000000
        /*04ac*/ 	.word	0x00000080
        /*04b0*/ 	.short	0x010a
        /*04b2*/ 	.byte	0xff
	.zero		1


	//   ....[58]....
        /*04b4*/ 	.word	0x000045b0
        /*04b8*/ 	.word	0x00000000
        /*04bc*/ 	.word	0x00000000
        /*04c0*/ 	.short	0x0101
        /*04c2*/ 	.byte	0xff
	.zero		1


	//   ....[59]....
        /*04c4*/ 	.word	0x00004690
        /*04c8*/ 	.word	0x000000ff
        /*04cc*/ 	.word	0x00000000
        /*04d0*/ 	.short	0x010a
        /*04d2*/ 	.byte	0x04
	.zero		1


	//   ....[60]....
        /*04d4*/ 	.word	0x000046a0
        /*04d8*/ 	.word	0x000000ff
        /*04dc*/ 	.word	0x000000b0
        /*04e0*/ 	.short	0x010a
        /*04e2*/ 	.byte	0x06
	.zero		1


	//   ....[61]....
        /*04e4*/ 	.word	0x00004760
        /*04e8*/ 	.word	0x000000ff
        /*04ec*/ 	.word	0x00000000
        /*04f0*/ 	.short	0x010a
        /*04f2*/ 	.byte	0x07
	.zero		1


	//   ....[62]....
        /*04f4*/ 	.word	0x000048d0
        /*04f8*/ 	.word	0x000000ff
        /*04fc*/ 	.word	0x00000000
        /*0500*/ 	.short	0x010a
        /*0502*/ 	.byte	0x04
	.zero		1


	//   ....[63]....
        /*0504*/ 	.word	0x00004eb0
        /*0508*/ 	.word	0x000000ff
        /*050c*/ 	.word	0x00000000
        /*0510*/ 	.short	0x010a
        /*0512*/ 	.byte	0x04
	.zero		1


	//   ....[64]....
        /*0514*/ 	.word	0x00004f60
        /*0518*/ 	.word	0x00000000
        /*051c*/ 	.word	0x00000000
        /*0520*/ 	.short	0x010a
        /*0522*/ 	.byte	0xff
	.zero		1


	//   ....[65]....
        /*0524*/ 	.word	0x00004fa0
        /*0528*/ 	.word	0x00000000
        /*052c*/ 	.word	0x00000000
        /*0530*/ 	.short	0x010a
        /*0532*/ 	.byte	0xff
	.zero		1


	//   ....[66]....
        /*0534*/ 	.word	0x00005020
        /*0538*/ 	.word	0x000000ff
        /*053c*/ 	.word	0x00000000
        /*0540*/ 	.short	0x0101
        /*0542*/ 	.byte	0x04
	.zero		1


	//   ....[67]....
        /*0544*/ 	.word	0x00005060
        /*0548*/ 	.word	0x000000ff
        /*054c*/ 	.word	0x000000e0
        /*0550*/ 	.short	0x010a
        /*0552*/ 	.byte	0x31
	.zero		1


	//   ....[68]....
        /*0554*/ 	.word	0x000050c0
        /*0558*/ 	.word	0x000000ff
        /*055c*/ 	.word	0x00000000
        /*0560*/ 	.short	0x0101
        /*0562*/ 	.byte	0x04
	.zero		1


	//   ....[69]....
        /*0564*/ 	.word	0x00005570
        /*0568*/ 	.word	0x0000000c
        /*056c*/ 	.word	0x00000080
        /*0570*/ 	.short	0x010a
        /*0572*/ 	.byte	0xff
	.zero		1


	//   ....[70]....
        /*0574*/ 	.word	0x000056e0
        /*0578*/ 	.word	0x00000000
        /*057c*/ 	.word	0x00000000
        /*0580*/ 	.short	0x0101
        /*0582*/ 	.byte	0xff
	.zero		1


	//   ....[71]....
        /*0584*/ 	.word	0x00005b70
        /*0588*/ 	.word	0x000000ff
        /*058c*/ 	.word	0x00000078
        /*0590*/ 	.short	0x010a
        /*0592*/ 	.byte	0x15
	.zero		1


	//   ....[72]....
        /*0594*/ 	.word	0x00005cf0
        /*0598*/ 	.word	0x000000ff
        /*059c*/ 	.word	0x00000050
        /*05a0*/ 	.short	0x010a
        /*05a2*/ 	.byte	0x15
	.zero		1


	//   ....[73]....
        /*05a4*/ 	.word	0x00005e90
        /*05a8*/ 	.word	0x000000ff
        /*05ac*/ 	.word	0x00000030
        /*05b0*/ 	.short	0x010b
        /*05b2*/ 	.byte	0x15
	.zero		1


	//   ....[74]....
        /*05b4*/ 	.word	0x00005ea0
        /*05b8*/ 	.word	0x000000ff
        /*05bc*/ 	.word	0x00000000
        /*05c0*/ 	.short	0x0101
        /*05c2*/ 	.byte	0x06
	.zero		1


	//   ....[75]....
        /*05c4*/ 	.word	0x00005eb0
        /*05c8*/ 	.word	0x000000ff
        /*05cc*/ 	.word	0x00000058
        /*05d0*/ 	.short	0x010a
        /*05d2*/ 	.byte	0x15
	.zero		1


	//   ....[76]....
        /*05d4*/ 	.word	0x00006020
        /*05d8*/ 	.word	0x000000ff
        /*05dc*/ 	.word	0x00000038
        /*05e0*/ 	.short	0x010b
        /*05e2*/ 	.byte	0x15
	.zero		1


	//   ....[77]....
        /*05e4*/ 	.word	0x00006030
        /*05e8*/ 	.word	0x000000ff
        /*05ec*/ 	.word	0x00000000
        /*05f0*/ 	.short	0x0101
        /*05f2*/ 	.byte	0x06
	.zero		1


	//   ....[78]....
        /*05f4*/ 	.word	0x00006040
        /*05f8*/ 	.word	0x000000ff
        /*05fc*/ 	.word	0x00000060
        /*0600*/ 	.short	0x010a
        /*0602*/ 	.byte	0x15
	.zero		1


	//   ....[79]....
        /*0604*/ 	.word	0x000061a0
        /*0608*/ 	.word	0x000000ff
        /*060c*/ 	.word	0x00000040
        /*0610*/ 	.short	0x010b
        /*0612*/ 	.byte	0x15
	.zero		1


	//   ....[80]....
        /*0614*/ 	.word	0x000061b0
        /*0618*/ 	.word	0x000000ff
        /*061c*/ 	.word	0x00000000
        /*0620*/ 	.short	0x0101
        /*0622*/ 	.byte	0x06
	.zero		1


	//   ....[81]....
        /*0624*/ 	.word	0x000061c0
        /*0628*/ 	.word	0x000000ff
        /*062c*/ 	.word	0x00000068
        /*0630*/ 	.short	0x010a
        /*0632*/ 	.byte	0x15
	.zero		1


	//   ....[82]....
        /*0634*/ 	.word	0x000063b0
        /*0638*/ 	.word	0x000000ff
        /*063c*/ 	.word	0x00000048
        /*0640*/ 	.short	0x010b
        /*0642*/ 	.byte	0x15
	.zero		1


	//   ....[83]....
        /*0644*/ 	.word	0x000063c0
        /*0648*/ 	.word	0x000000ff
        /*064c*/ 	.word	0x00000000
        /*0650*/ 	.short	0x0101
        /*0652*/ 	.byte	0x25
	.zero		1


	//   ....[84]....
        /*0654*/ 	.word	0x00006400
        /*0658*/ 	.word	0x000000ff
        /*065c*/ 	.word	0x00000050
        /*0660*/ 	.short	0x010a
        /*0662*/ 	.byte	0x15
	.zero		1


	//   ....[85]....
        /*0664*/ 	.word	0x00006420
        /*0668*/ 	.word	0x000000ff
        /*066c*/ 	.word	0x00000058
        /*0670*/ 	.short	0x010a
        /*0672*/ 	.byte	0x15
	.zero		1


	//   ....[86]....
        /*0674*/ 	.word	0x00006440
        /*0678*/ 	.word	0x000000ff
        /*067c*/ 	.word	0x00000060
        /*0680*/ 	.short	0x010a
        /*0682*/ 	.byte	0x15
	.zero		1


	//   ....[87]....
        /*0684*/ 	.word	0x00006480
        /*0688*/ 	.word	0x00000000
        /*068c*/ 	.word	0x00000068
        /*0690*/ 	.short	0x010a
        /*0692*/ 	.byte	0xff
	.zero		1


	//   ....[88]....
        /*0694*/ 	.word	0x000067b0
        /*0698*/ 	.word	0x00000003
        /*069c*/ 	.word	0x00000080
        /*06a0*/ 	.short	0x010a
        /*06a2*/ 	.byte	0xff
	.zero		1


	//   ....[89]....
        /*06a4*/ 	.word	0x00006930
        /*06a8*/ 	.word	0x00000000
        /*06ac*/ 	.word	0x00000000
        /*06b0*/ 	.short	0x0101
        /*06b2*/ 	.byte	0xff
	.zero		1


	//   ....[90]....
        /*06b4*/ 	.word	0x00007450
        /*06b8*/ 	.word	0x000000ff
        /*06bc*/ 	.word	0x00000030
        /*06c0*/ 	.short	0x010a
        /*06c2*/ 	.byte	0x2b
	.zero		1


	//   ....[91]....
        /*06c4*/ 	.word	0x00007470
        /*06c8*/ 	.word	0x00000066
        /*06cc*/ 	.word	0x000000a0
        /*06d0*/ 	.short	0x010a
        /*06d2*/ 	.byte	0xff
	.zero		1


	//   ....[92]....
        /*06d4*/ 	.word	0x00007560
        /*06d8*/ 	.word	0x000000ff
        /*06dc*/ 	.word	0x00000030
        /*06e0*/ 	.short	0x010a
        /*06e2*/ 	.byte	0x2b
	.zero		1


	//   ....[93]....
        /*06e4*/ 	.word	0x00007650
        /*06e8*/ 	.word	0x00000066
        /*06ec*/ 	.word	0x000000a0
        /*06f0*/ 	.short	0x010a
        /*06f2*/ 	.byte	0xff
	.zero		1


	//   ....[94]....
        /*06f4*/ 	.word	0x00008120
        /*06f8*/ 	.word	0x00000000
        /*06fc*/ 	.word	0x00000000
        /*0700*/ 	.short	0x0101
        /*0702*/ 	.byte	0xff
	.zero		1


	//   ....[95]....
        /*0704*/ 	.word	0x00008140
        /*0708*/ 	.word	0x00000003
        /*070c*/ 	.word	0x00000030
        /*0710*/ 	.short	0x010a
        /*0712*/ 	.byte	0xff
	.zero		1


	//   ....[96]....
        /*0714*/ 	.word	0x00008220
        /*0718*/ 	.word	0x00000003
        /*071c*/ 	.word	0x00000030
        /*0720*/ 	.short	0x010a
        /*0722*/ 	.byte	0xff
	.zero		1


	//   ....[97]....
        /*0724*/ 	.word	0x00008d90
        /*0728*/ 	.word	0x0000003d
        /*072c*/ 	.word	0x00000000
        /*0730*/ 	.short	0x0101
        /*0732*/ 	.byte	0xff
	.zero		1


	//   ....[98]....
        /*0734*/ 	.word	0x00008db0
        /*0738*/ 	.word	0x0000003e
        /*073c*/ 	.word	0x00000030
        /*0740*/ 	.short	0x010a
        /*0742*/ 	.byte	0xff
	.zero		1


	//   ....[99]....
        /*0744*/ 	.word	0x00008e80
        /*0748*/ 	.word	0x0000003e
        /*074c*/ 	.word	0x00000030
        /*0750*/ 	.short	0x010a
        /*0752*/ 	.byte	0xff
	.zero		1


	//   ....[100]....
        /*0754*/ 	.word	0x000099f0
        /*0758*/ 	.word	0x0000003d
        /*075c*/ 	.word	0x00000000
        /*0760*/ 	.short	0x0101
        /*0762*/ 	.byte	0xff
	.zero		1


	//   ....[101]....
        /*0764*/ 	.word	0x00009a10
        /*0768*/ 	.word	0x0000003e
        /*076c*/ 	.word	0x00000030
        /*0770*/ 	.short	0x010a
        /*0772*/ 	.byte	0xff
	.zero		1


	//   ....[102]....
        /*0774*/ 	.word	0x00009ae0
        /*0778*/ 	.word	0x0000003e
        /*077c*/ 	.word	0x00000030
        /*0780*/ 	.short	0x010a
        /*0782*/ 	.byte	0xff
	.zero		1


	//   ....[103]....
        /*0784*/ 	.word	0x00009ed0
        /*0788*/ 	.word	0x00000066
        /*078c*/ 	.word	0x00000000
        /*0790*/ 	.short	0x0101
        /*0792*/ 	.byte	0xff
	.zero		1


	//   ....[104]....
        /*0794*/ 	.word	0x0000a6a0
        /*0798*/ 	.word	0x00000002
        /*079c*/ 	.word	0x00000000
        /*07a0*/ 	.short	0x0101
        /*07a2*/ 	.byte	0xff
	.zero		1


	//   ....[105]....
        /*07a4*/ 	.word	0x0000a960
        /*07a8*/ 	.word	0x000000ff
        /*07ac*/ 	.word	0x00000000
        /*07b0*/ 	.short	0x0101
        /*07b2*/ 	.byte	0x06
	.zero		1


	//   ....[106]....
        /*07b4*/ 	.word	0x0000a980
        /*07b8*/ 	.word	0x00000003
        /*07bc*/ 	.word	0x000000d0
        /*07c0*/ 	.short	0x010a
        /*07c2*/ 	.byte	0xff
	.zero		1


	//   ....[107]....
        /*07c4*/ 	.word	0x0000a9e0
        /*07c8*/ 	.word	0x00000000
        /*07cc*/ 	.word	0x00000018
        /*07d0*/ 	.short	0x010a
        /*07d2*/ 	.byte	0xff
	.zero		1


	//   ....[108]....
        /*07d4*/ 	.word	0x0000aa40
        /*07d8*/ 	.word	0x00000000
        /*07dc*/ 	.word	0x00000018
        /*07e0*/ 	.short	0x010a
        /*07e2*/ 	.byte	0xff
	.zero		1


	//   ....[109]....
        /*07e4*/ 	.word	0x0000aa90
        /*07e8*/ 	.word	0x00000003
        /*07ec*/ 	.word	0x00000080
        /*07f0*/ 	.short	0x010a
        /*07f2*/ 	.byte	0xff
	.zero		1


	//   ....[110]....
        /*07f4*/ 	.word	0x0000aaf0
        /*07f8*/ 	.word	0x00000000
        /*07fc*/ 	.word	0x00000000
        /*0800*/ 	.short	0x010a
        /*0802*/ 	.byte	0xff
	.zero		1


	//   ....[111]....
        /*0804*/ 	.word	0x0000ab50
        /*0808*/ 	.word	0x00000000
        /*080c*/ 	.word	0x00000000
        /*0810*/ 	.short	0x010a
        /*0812*/ 	.byte	0xff
	.zero		1


	//   ....[112]....
        /*0814*/ 	.word	0x0000aba0
        /*0818*/ 	.word	0x00000000
        /*081c*/ 	.word	0x000000c0
        /*0820*/ 	.short	0x010a
        /*0822*/ 	.byte	0xff
	.zero		1


	//   ....[113]....
        /*0824*/ 	.word	0x0000ac00
        /*0828*/ 	.word	0x00000000
        /*082c*/ 	.word	0x00000090
        /*0830*/ 	.short	0x010a
        /*0832*/ 	.byte	0xff
	.zero		1


	//   ....[114]....
        /*0834*/ 	.word	0x0000ac50
        /*0838*/ 	.word	0x00000000
        /*083c*/ 	.word	0x00000080
        /*0840*/ 	.short	0x010a
        /*0842*/ 	.byte	0xff
	.zero		1


	//   ....[115]....
        /*0844*/ 	.word	0x0000acb0
        /*0848*/ 	.word	0x00000000
        /*084c*/ 	.word	0x00000090
        /*0850*/ 	.short	0x010a
        /*0852*/ 	.byte	0xff
	.zero		1


	//   ....[116]....
        /*0854*/ 	.word	0x0000ad10
        /*0858*/ 	.word	0x00000007
        /*085c*/ 	.word	0x00000008
        /*0860*/ 	.short	0x010a
        /*0862*/ 	.byte	0xff
	.zero		1


	//   ....[117]....
        /*0864*/ 	.word	0x0000ae00
        /*0868*/ 	.word	0x00000005
        /*086c*/ 	.word	0x00000008
        /*0870*/ 	.short	0x010a
        /*0872*/ 	.byte	0xff
	.zero		1


	//   ....[118]....
        /*0874*/ 	.word	0x0000ae50
        /*0878*/ 	.word	0x00000000
        /*087c*/ 	.word	0x00000080
        /*0880*/ 	.short	0x010a
        /*0882*/ 	.byte	0xff
	.zero		1


	//   ....[119]....
        /*0884*/ 	.word	0x0000aec0
        /*0888*/ 	.word	0x00000000
        /*088c*/ 	.word	0x000000b0
        /*0890*/ 	.short	0x010a
        /*0892*/ 	.byte	0xff
	.zero		1


	//   ....[120]....
        /*0894*/ 	.word	0x0000af20
        /*0898*/ 	.word	0x00000000
        /*089c*/ 	.word	0x00000000
        /*08a0*/ 	.short	0x010a
        /*08a2*/ 	.byte	0xff
	.zero		1


	//   ....[121]....
        /*08a4*/ 	.word	0x0000af80
        /*08a8*/ 	.word	0x00000000
        /*08ac*/ 	.word	0x00000000
        /*08b0*/ 	.short	0x010a
        /*08b2*/ 	.byte	0xff
	.zero		1


	//   ....[122]....
        /*08b4*/ 	.word	0x0000afe0
        /*08b8*/ 	.word	0x00000000
        /*08bc*/ 	.word	0x000000e0
        /*08c0*/ 	.short	0x010a
        /*08c2*/ 	.byte	0xff
	.zero		1


	//   ....[123]....
        /*08c4*/ 	.word	0x0000b030
        /*08c8*/ 	.word	0x0000000c
        /*08cc*/ 	.word	0x00000080
        /*08d0*/ 	.short	0x010a
        /*08d2*/ 	.byte	0xff
	.zero		1


	//   ....[124]....
        /*08d4*/ 	.word	0x0000b090
        /*08d8*/ 	.word	0x00000000
        /*08dc*/ 	.word	0x00000078
        /*08e0*/ 	.short	0x010a
        /*08e2*/ 	.byte	0xff
	.zero		1


	//   ....[125]....
        /*08e4*/ 	.word	0x0000b0f0
        /*08e8*/ 	.word	0x00000000
        /*08ec*/ 	.word	0x00000050
        /*08f0*/ 	.short	0x010a
        /*08f2*/ 	.byte	0xff
	.zero		1


	//   ....[126]....
        /*08f4*/ 	.word	0x0000b150
        /*08f8*/ 	.word	0x00000000
        /*08fc*/ 	.word	0x00000058
        /*0900*/ 	.short	0x010a
        /*0902*/ 	.byte	0xff
	.zero		1


	//   ....[127]....
        /*0904*/ 	.word	0x0000b1b0
        /*0908*/ 	.word	0x00000000
        /*090c*/ 	.word	0x00000060
        /*0910*/ 	.short	0x010a
        /*0912*/ 	.byte	0xff
	.zero		1


	//   ....[128]....
        /*0914*/ 	.word	0x0000b210
        /*0918*/ 	.word	0x00000000
        /*091c*/ 	.word	0x00000068
        /*0920*/ 	.short	0x010a
        /*0922*/ 	.byte	0xff
	.zero		1


	//   ....[129]....
        /*0924*/ 	.word	0x0000b270
        /*0928*/ 	.word	0x00000000
        /*092c*/ 	.word	0x00000050
        /*0930*/ 	.short	0x010a
        /*0932*/ 	.byte	0xff
	.zero		1


	//   ....[130]....
        /*0934*/ 	.word	0x0000b2d0
        /*0938*/ 	.word	0x00000000
        /*093c*/ 	.word	0x00000058
        /*0940*/ 	.short	0x010a
        /*0942*/ 	.byte	0xff
	.zero		1


	//   ....[131]....
        /*0944*/ 	.word	0x0000b330
        /*0948*/ 	.word	0x00000000
        /*094c*/ 	.word	0x00000060
        /*0950*/ 	.short	0x010a
        /*0952*/ 	.byte	0xff
	.zero		1


	//   ....[132]....
        /*0954*/ 	.word	0x0000b380
        /*0958*/ 	.word	0x00000003
        /*095c*/ 	.word	0x00000080
        /*0960*/ 	.short	0x010a
        /*0962*/ 	.byte	0xff
	.zero		1


	//   ....[133]....
        /*0964*/ 	.word	0x0000b3e0
        /*0968*/ 	.word	0x00000000
        /*096c*/ 	.word	0x00000030
        /*0970*/ 	.short	0x010a
        /*0972*/ 	.byte	0xff
	.zero		1


	//   ....[134]....
        /*0974*/ 	.word	0x0000b430
        /*0978*/ 	.word	0x00000066
        /*097c*/ 	.word	0x000000a0
        /*0980*/ 	.short	0x010a
        /*0982*/ 	.byte	0xff
	.zero		1


	//   ....[135]....
        /*0984*/ 	.word	0x0000b480
        /*0988*/ 	.word	0x00000003
        /*098c*/ 	.word	0x00000030
        /*0990*/ 	.short	0x010a
        /*0992*/ 	.byte	0xff
	.zero		1


	//   ....[136]....
        /*0994*/ 	.word	0x0000b4d0
        /*0998*/ 	.word	0x0000003e
        /*099c*/ 	.word	0x00000030
        /*09a0*/ 	.short	0x010a
        /*09a2*/ 	.byte	0xff
	.zero		1


	//   ....[137]....
        /*09a4*/ 	.word	0x0000b520
        /*09a8*/ 	.word	0x0000003e
        /*09ac*/ 	.word	0x00000030
        /*09b0*/ 	.short	0x010a
        /*09b2*/ 	.byte	0xff
	.zero		1


	//----- nvinfo : EIATTR_NUM_MBARRIERS
	.align		4
.L_47:
        /*09b4*/ 	.byte	0x03, 0x38
        /*09b6*/ 	.short	0x001d


	//----- nvinfo : EIATTR_EXIT_INSTR_OFFSETS
	.align		4
        /*09b8*/ 	.byte	0x04, 0x1c
        /*09ba*/ 	.short	(.L_49 - .L_48)


	//   ....[0]....
.L_48:
        /*09bc*/ 	.word	0x000031c0


	//   ....[1]....
        /*09c0*/ 	.word	0x000036e0


	//   ....[2]....
        /*09c4*/ 	.word	0x00003740


	//   ....[3]....
        /*09c8*/ 	.word	0x000052f0


	//   ....[4]....
        /*09cc*/ 	.word	0x000064b0


	//   ....[5]....
        /*09d0*/ 	.word	0x000064f0


	//   ....[6]....
        /*09d4*/ 	.word	0x0000a850


	//   ....[7]....
        /*09d8*/ 	.word	0x0000a8c0


	//   ....[8]....
        /*09dc*/ 	.word	0x0000a8f0


	//   ....[9]....
        /*09e0*/ 	.word	0x0000a970


	//----- nvinfo : EIATTR_MAX_THREADS
	.align		4
.L_49:
        /*09e4*/ 	.byte	0x04, 0x05
        /*09e6*/ 	.short	(.L_51 - .L_50)
.L_50:
        /*09e8*/ 	.word	0x00000100
        /*09ec*/ 	.word	0x00000001
        /*09f0*/ 	.word	0x00000001


	//----- nvinfo : EIATTR_CRS_STACK_SIZE
	.align		4
.L_51:
        /*09f4*/ 	.byte	0x04, 0x1e
        /*09f6*/ 	.short	(.L_53 - .L_52)
.L_52:
        /*09f8*/ 	.word	0x00000000


	//----- nvinfo : EIATTR_CBANK_PARAM_SIZE
	.align		4
.L_53:
        /*09fc*/ 	.byte	0x03, 0x19
        /*09fe*/ 	.short	0x0c00


	//----- nvinfo : EIATTR_PARAM_CBANK
	.align		4
        /*0a00*/ 	.byte	0x04, 0x0a
        /*0a02*/ 	.short	(.L_55 - .L_54)
	.align		4
.L_54:
        /*0a04*/ 	.word	index@(.nv.constant0._ZN7cutlass13device_kernelINS_4gemm6kernel13GemmUniversalIN4cute5tupleIJiiiiEEENS1_10collective13CollectiveMmaINS1_46MainloopSm100TmaUmmaWarpSpecializedBlockScaledILi3ELi2ELi2ENS5_IJNS4_1CILi2EEENSA_ILi4EEENSA_ILi1EEEEEEEENS5_IJNSA_ILi256EEENSA_ILi128EEESG_EEENS5_IJNS_12float_e4m3_tENS_13float_ue8m0_tEEEENS5_IJNS5_IJlSD_lEEENS4_6LayoutINS5_IJNS5_IJNS5_IJNSA_ILi32EEESC_EEEiEEESQ_NS5_IJSD_iEEEEEENS5_IJNS5_IJNS5_IJNSA_ILi16EEESC_EEEiEEENS5_IJNS5_IJNSA_ILi0EEESD_EEENSA_ILi512EEEEEENS5_IJSW_iEEEEEEEEEEESL_S13_NS4_8TiledMMAINS4_8MMA_AtomIJNS4_27SM100_MMA_MXF8F6F4_2x1SM_SSISJ_SJ_fSK_Li256ELi128ELNS4_4UMMA5MajorE0ELS18_0ELNS17_7ScaleInE0ELS19_0EEEEEENSN_INS5_IJSD_SD_SD_EEENS5_IJSW_SW_SW_EEEEENS5_IJNS4_10UnderscoreES1F_S1F_EEEEENS5_IJNS4_28SM100_TMA_2SM_LOAD_MULTICASTES1I_EEENS5_IJNS4_14ComposedLayoutINS4_7SwizzleILi3ELi4ELi3EEENS4_18smem_ptr_flag_bitsILi8EEENSN_INS5_IJNSA_ILi8EEESH_EEENS5_IJSH_SD_EEEEEEENSN_INS5_IJNS5_IJNS5_IJSP_SD_EEENS5_IJSO_SD_EEEEEESD_NS5_IJSC_SB_EEEEEENS5_IJNS5_IJNS5_IJSU_SY_EEESX_EEESW_NS5_IJSD_SY_EEEEEEEEEEEvNS4_8identityENS5_IJNS4_18SM100_TMA_2SM_LOADES1I_EEES24_vS25_EENS_8epilogue10collective18CollectiveEpilogueINS29_23Sm100TmaWarpSpecializedILi4ELi2ELi32ELb1ELb0EEEJNS5_IJSH_SH_SG_EEENS5_IJNSN_ISH_SD_EENSN_ISO_SD_EEEEENS_10bfloat16_tESM_S2I_SM_NS29_6fusion15FusionCallbacksIS2D_NS2J_17LinearCombinationIS2I_fS2I_fLNS_15FloatRoundStyleE2EEES2E_S2H_JEEENS4_5SM1004TMEM4LOAD26SM100_TMEM_LOAD_32dp32b32xENS4_13SM90_TMA_LOADENS1K_INS1L_ILi2ELi4ELi3EEENS1N_ILi16EEENSN_INS5_IJS1P_SO_EEES1V_EEEENS4_39AutoVectorizingCopyWithAssumedAlignmentILi128EEENS4_14SM90_TMA_STOREES2Y_S30_S30_EEEvvEEEEvNT_6ParamsE)
        /*0a08*/ 	.short	0x0380
        /*0a0a*/ 	.short	0x0c00


	//----- nvinfo : EIATTR_SW_WAR
	.align		4
.L_55:
        /*0a0c*/ 	.byte	0x04, 0x36
        /*0a0e*/ 	.short	(.L_57 - .L_56)
.L_56:
        /*0a10*/ 	.word	0x00000008
.L_57:


//--------------------- .nv.callgraph             --------------------------
	.section	.nv.callgraph,"",@"SHT_CUDA_CALLGRAPH"
	.align	4
	.sectionentsize	8
	.align		4
        /*0000*/ 	.word	0x00000000
	.align		4
        /*0004*/ 	.word	0xffffffff
	.align		4
        /*0008*/ 	.word	index@(_ZN7cutlass13device_kernelINS_4gemm6kernel13GemmUniversalIN4cute5tupleIJiiiiEEENS1_10collective13CollectiveMmaINS1_46MainloopSm100TmaUmmaWarpSpecializedBlockScaledILi3ELi2ELi2ENS5_IJNS4_1CILi2EEENSA_ILi4EEENSA_ILi1EEEEEEEENS5_IJNSA_ILi256EEENSA_ILi128EEESG_EEENS5_IJNS_12float_e4m3_tENS_13float_ue8m0_tEEEENS5_IJNS5_IJlSD_lEEENS4_6LayoutINS5_IJNS5_IJNS5_IJNSA_ILi32EEESC_EEEiEEESQ_NS5_IJSD_iEEEEEENS5_IJNS5_IJNS5_IJNSA_ILi16EEESC_EEEiEEENS5_IJNS5_IJNSA_ILi0EEESD_EEENSA_ILi512EEEEEENS5_IJSW_iEEEEEEEEEEESL_S13_NS4_8TiledMMAINS4_8MMA_AtomIJNS4_27SM100_MMA_MXF8F6F4_2x1SM_SSISJ_SJ_fSK_Li256ELi128ELNS4_4UMMA5MajorE0ELS18_0ELNS17_7ScaleInE0ELS19_0EEEEEENSN_INS5_IJSD_SD_SD_EEENS5_IJSW_SW_SW_EEEEENS5_IJNS4_10UnderscoreES1F_S1F_EEEEENS5_IJNS4_28SM100_TMA_2SM_LOAD_MULTICASTES1I_EEENS5_IJNS4_14ComposedLayoutINS4_7SwizzleILi3ELi4ELi3EEENS4_18smem_ptr_flag_bitsILi8EEENSN_INS5_IJNSA_ILi8EEESH_EEENS5_IJSH_SD_EEEEEEENSN_INS5_IJNS5_IJNS5_IJSP_SD_EEENS5_IJSO_SD_EEEEEESD_NS5_IJSC_SB_EEEEEENS5_IJNS5_IJNS5_IJSU_SY_EEESX_EEESW_NS5_IJSD_SY_EEEEEEEEEEEvNS4_8identityENS5_IJNS4_18SM100_TMA_2SM_LOADES1I_EEES24_vS25_EENS_8epilogue10collective18CollectiveEpilogueINS29_23Sm100TmaWarpSpecializedILi4ELi2ELi32ELb1ELb0EEEJNS5_IJSH_SH_SG_EEENS5_IJNSN_ISH_SD_EENSN_ISO_SD_EEEEENS_10bfloat16_tESM_S2I_SM_NS29_6fusion15FusionCallbacksIS2D_NS2J_17LinearCombinationIS2I_fS2I_fLNS_15FloatRoundStyleE2EEES2E_S2H_JEEENS4_5SM1004TMEM4LOAD26SM100_TMEM_LOAD_32dp32b32xENS4_13SM90_TMA_LOADENS1K_INS1L_ILi2ELi4ELi3EEENS1N_ILi16EEENSN_INS5_IJS1P_SO_EEES1V_EEEENS4_39AutoVectorizingCopyWithAssumedAlignmentILi128EEENS4_14SM90_TMA_STOREES2Y_S30_S30_EEEvvEEEEvNT_6ParamsE)
	.align		4
        /*000c*/ 	.word	index@(__assertfail)
	.align		4
        /*0010*/ 	.word	0x00000000
	.align		4
        /*0014*/ 	.word	0xfffffffe
	.align		4
        /*0018*/ 	.word	0x00000000
	.align		4
        /*001c*/ 	.word	0xfffffffd
	.align		4
        /*0020*/ 	.word	0x00000000
	.align		4
        /*0024*/ 	.word	0xfffffffc


//--------------------- .nv.constant4             --------------------------
	.section	.nv.constant4,"a",@progbits
	.align	8
	.align		8
.nv.constant4:
        /*0000*/ 	.dword	__assertfail
	.align		8
        /*0008*/ 	.dword	__unnamed_1
	.align		8
        /*0010*/ 	.dword	__unnamed_2
	.align		8
        /*0018*/ 	.dword	_ZN40_INTERNAL_df4ad018_4_k_cu_8d8c2d17_379404cuda3std3__45__cpo5beginE
	.align		8
        /*0020*/ 	.dword	_ZN40_INTERNAL_df4ad018_4_k_cu_8d8c2d17_379404cuda3std3__45__cpo3endE
	.align		8
        /*0028*/ 	.dword	_ZN40_INTERNAL_df4ad018_4_k_cu_8d8c2d17_379404cuda3std3__45__cpo6cbeginE
	.align		8
        /*0030*/ 	.dword	_ZN40_INTERNAL_df4ad018_4_k_cu_8d8c2d17_379404cuda3std3__45__cpo4cendE
	.align		8
        /*0038*/ 	.dword	_ZN40_INTERNAL_df4ad018_4_k_cu_8d8c2d17_379404cuda3std3__442_GLOBAL__N__df4ad018_4_k_cu_8d8c2d17_379406ignoreE
	.align		8
        /*0040*/ 	.dword	_ZN40_INTERNAL_df4ad018_4_k_cu_8d8c2d17_379404cuda3std3__419piecewise_constructE
	.align		8
        /*0048*/ 	.dword	_ZN40_INTERNAL_df4ad018_4_k_cu_8d8c2d17_379404cuda3std3__48in_placeE
	.align		8
        /*0050*/ 	.dword	_ZN40_INTERNAL_df4ad018_4_k_cu_8d8c2d17_379404cuda3std6ranges3__45__cpo4swapE
	.align		8
        /*0058*/ 	.dword	_ZN40_INTERNAL_df4ad018_4_k_cu_8d8c2d17_379404cuda3std6ranges3__45__cpo9iter_moveE
	.align		8
        /*0060*/ 	.dword	_ZN40_INTERNAL_df4ad018_4_k_cu_8d8c2d17_379404cute7productE
	.align		8
        /*0068*/ 	.dword	_ZN40_INTERNAL_df4ad018_4_k_cu_8d8c2d17_379404cute1_E
	.align		8
        /*0070*/ 	.dword	$str$25
	.align		8
        /*0078*/ 	.dword	$str$26
	.align		8
        /*0080*/ 	.dword	$str$27
	.align		8
        /*0088*/ 	.dword	$str$28


//--------------------- .text._ZN7cutlass13device_kernelINS_4gemm6kernel13GemmUniversalIN4cute5tupleIJiiiiEEENS1_10collective13CollectiveMmaINS1_46MainloopSm100TmaUmmaWarpSpecializedBlockScaledILi3ELi2ELi2ENS5_IJNS4_1CILi2EEENSA_ILi4EEENSA_ILi1EEEEEEEENS5_IJNSA_ILi256EEENSA_ILi128EEESG_EEENS5_IJNS_12float_e4m3_tENS_13float_ue8m0_tEEEENS5_IJNS5_IJlSD_lEEENS4_6LayoutINS5_IJNS5_IJNS5_IJNSA_ILi32EEESC_EEEiEEESQ_NS5_IJSD_iEEEEEENS5_IJNS5_IJNS5_IJNSA_ILi16EEESC_EEEiEEENS5_IJNS5_IJNSA_ILi0EEESD_EEENSA_ILi512EEEEEENS5_IJSW_iEEEEEEEEEEESL_S13_NS4_8TiledMMAINS4_8MMA_AtomIJNS4_27SM100_MMA_MXF8F6F4_2x1SM_SSISJ_SJ_fSK_Li256ELi128ELNS4_4UMMA5MajorE0ELS18_0ELNS17_7ScaleInE0ELS19_0EEEEEENSN_INS5_IJSD_SD_SD_EEENS5_IJSW_SW_SW_EEEEENS5_IJNS4_10UnderscoreES1F_S1F_EEEEENS5_IJNS4_28SM100_TMA_2SM_LOAD_MULTICASTES1I_EEENS5_IJNS4_14ComposedLayoutINS4_7SwizzleILi3ELi4ELi3EEENS4_18smem_ptr_flag_bitsILi8EEENSN_INS5_IJNSA_ILi8EEESH_EEENS5_IJSH_SD_EEEEEEENSN_INS5_IJNS5_IJNS5_IJSP_SD_EEENS5_IJSO_SD_EEEEEESD_NS5_IJSC_SB_EEEEEENS5_IJNS5_IJNS5_IJSU_SY_EEESX_EEESW_NS5_IJSD_SY_EEEEEEEEEEEvNS4_8identityENS5_IJNS4_18SM100_TMA_2SM_LOADES1I_EEES24_vS25_EENS_8epilogue10collective18CollectiveEpilogueINS29_23Sm100TmaWarpSpecializedILi4ELi2ELi32ELb1ELb0EEEJNS5_IJSH_SH_SG_EEENS5_IJNSN_ISH_SD_EENSN_ISO_SD_EEEEENS_10bfloat16_tESM_S2I_SM_NS29_6fusion15FusionCallbacksIS2D_NS2J_17LinearCombinationIS2I_fS2I_fLNS_15FloatRoundStyleE2EEES2E_S2H_JEEENS4_5SM1004TMEM4LOAD26SM100_TMEM_LOAD_32dp32b32xENS4_13SM90_TMA_LOADENS1K_INS1L_ILi2ELi4ELi3EEENS1N_ILi16EEENSN_INS5_IJS1P_SO_EEES1V_EEEENS4_39AutoVectorizingCopyWithAssumedAlignmentILi128EEENS4_14SM90_TMA_STOREES2Y_S30_S30_EEEvvEEEEvNT_6ParamsE --------------------------
	.section	.text._ZN7cutlass13device_kernelINS_4gemm6kernel13GemmUniversalIN4cute5tupleIJiiiiEEENS1_10collective13CollectiveMmaINS1_46MainloopSm100TmaUmmaWarpSpecializedBlockScaledILi3ELi2ELi2ENS5_IJNS4_1CILi2EEENSA_ILi4EEENSA_ILi1EEEEEEEENS5_IJNSA_ILi256EEENSA_ILi128EEESG_EEENS5_IJNS_12float_e4m3_tENS_13float_ue8m0_tEEEENS5_IJNS5_IJlSD_lEEENS4_6LayoutINS5_IJNS5_IJNS5_IJNSA_ILi32EEESC_EEEiEEESQ_NS5_IJSD_iEEEEEENS5_IJNS5_IJNS5_IJNSA_ILi16EEESC_EEEiEEENS5_IJNS5_IJNSA_ILi0EEESD_EEENSA_ILi512EEEEEENS5_IJSW_iEEEEEEEEEEESL_S13_NS4_8TiledMMAINS4_8MMA_AtomIJNS4_27SM100_MMA_MXF8F6F4_2x1SM_SSISJ_SJ_fSK_Li256ELi128ELNS4_4UMMA5MajorE0ELS18_0ELNS17_7ScaleInE0ELS19_0EEEEEENSN_INS5_IJSD_SD_SD_EEENS5_IJSW_SW_SW_EEEEENS5_IJNS4_10UnderscoreES1F_S1F_EEEEENS5_IJNS4_28SM100_TMA_2SM_LOAD_MULTICASTES1I_EEENS5_IJNS4_14ComposedLayoutINS4_7SwizzleILi3ELi4ELi3EEENS4_18smem_ptr_flag_bitsILi8EEENSN_INS5_IJNSA_ILi8EEESH_EEENS5_IJSH_SD_EEEEEEENSN_INS5_IJNS5_IJNS5_IJSP_SD_EEENS5_IJSO_SD_EEEEEESD_NS5_IJSC_SB_EEEEEENS5_IJNS5_IJNS5_IJSU_SY_EEESX_EEESW_NS5_IJSD_SY_EEEEEEEEEEEvNS4_8identityENS5_IJNS4_18SM100_TMA_2SM_LOADES1I_EEES24_vS25_EENS_8epilogue10collective18CollectiveEpilogueINS29_23Sm100TmaWarpSpecializedILi4ELi2ELi32ELb1ELb0EEEJNS5_IJSH_SH_SG_EEENS5_IJNSN_ISH_SD_EENSN_ISO_SD_EEEEENS_10bfloat16_tESM_S2I_SM_NS29_6fusion15FusionCallbacksIS2D_NS2J_17LinearCombinationIS2I_fS2I_fLNS_15FloatRoundStyleE2EEES2E_S2H_JEEENS4_5SM1004TMEM4LOAD26SM100_TMEM_LOAD_32dp32b32xENS4_13SM90_TMA_LOADENS1K_INS1L_ILi2ELi4ELi3EEENS1N_ILi16EEENSN_INS5_IJS1P_SO_EEES1V_EEEENS4_39AutoVectorizingCopyWithAssumedAlignmentILi128EEENS4_14SM90_TMA_STOREES2Y_S30_S30_EEEvvEEEEvNT_6ParamsE,"ax",@progbits
	.align	128
.text._ZN7cutlass13device_kernelINS_4gemm6kernel13GemmUniversalIN4cute5tupleIJiiiiEEENS1_10collective13CollectiveMmaINS1_46MainloopSm100TmaUmmaWarpSpecializedBlockScaledILi3ELi2ELi2ENS5_IJNS4_1CILi2EEENSA_ILi4EEENSA_ILi1EEEEEEEENS5_IJNSA_ILi256EEENSA_ILi128EEESG_EEENS5_IJNS_12float_e4m3_tENS_13float_ue8m0_tEEEENS5_IJNS5_IJlSD_lEEENS4_6LayoutINS5_IJNS5_IJNS5_IJNSA_ILi32EEESC_EEEiEEESQ_NS5_IJSD_iEEEEEENS5_IJNS5_IJNS5_IJNSA_ILi16EEESC_EEEiEEENS5_IJNS5_IJNSA_ILi0EEESD_EEENSA_ILi512EEEEEENS5_IJSW_iEEEEEEEEEEESL_S13_NS4_8TiledMMAINS4_8MMA_AtomIJNS4_27SM100_MMA_MXF8F6F4_2x1SM_SSISJ_SJ_fSK_Li256ELi128ELNS4_4UMMA5MajorE0ELS18_0ELNS17_7ScaleInE0ELS19_0EEEEEENSN_INS5_IJSD_SD_SD_EEENS5_IJSW_SW_SW_EEEEENS5_IJNS4_10UnderscoreES1F_S1F_EEEEENS5_IJNS4_28SM100_TMA_2SM_LOAD_MULTICASTES1I_EEENS5_IJNS4_14ComposedLayoutINS4_7SwizzleILi3ELi4ELi3EEENS4_18smem_ptr_flag_bitsILi8EEENSN_INS5_IJNSA_ILi8EEESH_EEENS5_IJSH_SD_EEEEEEENSN_INS5_IJNS5_IJNS5_IJSP_SD_EEENS5_IJSO_SD_EEEEEESD_NS5_IJSC_SB_EEEEEENS5_IJNS5_IJNS5_IJSU_SY_EEESX_EEESW_NS5_IJSD_SY_EEEEEEEEEEEvNS4_8identityENS5_IJNS4_18SM100_TMA_2SM_LOADES1I_EEES24_vS25_EENS_8epilogue10collective18CollectiveEpilogueINS29_23Sm100TmaWarpSpecializedILi4ELi2ELi32ELb1ELb0EEEJNS5_IJSH_SH_SG_EEENS5_IJNSN_ISH_SD_EENSN_ISO_SD_EEEEENS_10bfloat16_tESM_S2I_SM_NS29_6fusion15FusionCallbacksIS2D_NS2J_17LinearCombinationIS2I_fS2I_fLNS_15FloatRoundStyleE2EEES2E_S2H_JEEENS4_5SM1004TMEM4LOAD26SM100_TMEM_LOAD_32dp32b32xENS4_13SM90_TMA_LOADENS1K_INS1L_ILi2ELi4ELi3EEENS1N_ILi16EEENSN_INS5_IJS1P_SO_EEES1V_EEEENS4_39AutoVectorizingCopyWithAssumedAlignmentILi128EEENS4_14SM90_TMA_STOREES2Y_S30_S30_EEEvvEEEEvNT_6ParamsE:
        .type           _ZN7cutlass13device_kernelINS_4gemm6kernel13GemmUniversalIN4cute5tupleIJiiiiEEENS1_10collective13CollectiveMmaINS1_46MainloopSm100TmaUmmaWarpSpecializedBlockScaledILi3ELi2ELi2ENS5_IJNS4_1CILi2EEENSA_ILi4EEENSA_ILi1EEEEEEEENS5_IJNSA_ILi256EEENSA_ILi128EEESG_EEENS5_IJNS_12float_e4m3_tENS_13float_ue8m0_tEEEENS5_IJNS5_IJlSD_lEEENS4_6LayoutINS5_IJNS5_IJNS5_IJNSA_ILi32EEESC_EEEiEEESQ_NS5_IJSD_iEEEEEENS5_IJNS5_IJNS5_IJNSA_ILi16EEESC_EEEiEEENS5_IJNS5_IJNSA_ILi0EEESD_EEENSA_ILi512EEEEEENS5_IJSW_iEEEEEEEEEEESL_S13_NS4_8TiledMMAINS4_8MMA_AtomIJNS4_27SM100_MMA_MXF8F6F4_2x1SM_SSISJ_SJ_fSK_Li256ELi128ELNS4_4UMMA5MajorE0ELS18_0ELNS17_7ScaleInE0ELS19_0EEEEEENSN_INS5_IJSD_SD_SD_EEENS5_IJSW_SW_SW_EEEEENS5_IJNS4_10UnderscoreES1F_S1F_EEEEENS5_IJNS4_28SM100_TMA_2SM_LOAD_MULTICASTES1I_EEENS5_IJNS4_14ComposedLayoutINS4_7SwizzleILi3ELi4ELi3EEENS4_18smem_ptr_flag_bitsILi8EEENSN_INS5_IJNSA_ILi8EEESH_EEENS5_IJSH_SD_EEEEEEENSN_INS5_IJNS5_IJNS5_IJSP_SD_EEENS5_IJSO_SD_EEEEEESD_NS5_IJSC_SB_EEEEEENS5_IJNS5_IJNS5_IJSU_SY_EEESX_EEESW_NS5_IJSD_SY_EEEEEEEEEEEvNS4_8identityENS5_IJNS4_18SM100_TMA_2SM_LOADES1I_EEES24_vS25_EENS_8epilogue10collective18CollectiveEpilogueINS29_23Sm100TmaWarpSpecializedILi4ELi2ELi32ELb1ELb0EEEJNS5_IJSH_SH_SG_EEENS5_IJNSN_ISH_SD_EENSN_ISO_SD_EEEEENS_10bfloat16_tESM_S2I_SM_NS29_6fusion15FusionCallbacksIS2D_NS2J_17LinearCombinationIS2I_fS2I_fLNS_15FloatRoundStyleE2EEES2E_S2H_JEEENS4_5SM1004TMEM4LOAD26SM100_TMEM_LOAD_32dp32b32xENS4_13SM90_TMA_LOADENS1K_INS1L_ILi2ELi4ELi3EEENS1N_ILi16EEENSN_INS5_IJS1P_SO_EEES1V_EEEENS4_39AutoVectorizingCopyWithAssumedAlignmentILi128EEENS4_14SM90_TMA_STOREES2Y_S30_S30_EEEvvEEEEvNT_6ParamsE,@function
        .size           _ZN7cutlass13device_kernelINS_4gemm6kernel13GemmUniversalIN4cute5tupleIJiiiiEEENS1_10collective13CollectiveMmaINS1_46MainloopSm100TmaUmmaWarpSpecializedBlockScaledILi3ELi2ELi2ENS5_IJNS4_1CILi2EEENSA_ILi4EEENSA_ILi1EEEEEEEENS5_IJNSA_ILi256EEENSA_ILi128EEESG_EEENS5_IJNS_12float_e4m3_tENS_13float_ue8m0_tEEEENS5_IJNS5_IJlSD_lEEENS4_6LayoutINS5_IJNS5_IJNS5_IJNSA_ILi32EEESC_EEEiEEESQ_NS5_IJSD_iEEEEEENS5_IJNS5_IJNS5_IJNSA_ILi16EEESC_EEEiEEENS5_IJNS5_IJNSA_ILi0EEESD_EEENSA_ILi512EEEEEENS5_IJSW_iEEEEEEEEEEESL_S13_NS4_8TiledMMAINS4_8MMA_AtomIJNS4_27SM100_MMA_MXF8F6F4_2x1SM_SSISJ_SJ_fSK_Li256ELi128ELNS4_4UMMA5MajorE0ELS18_0ELNS17_7ScaleInE0ELS19_0EEEEEENSN_INS5_IJSD_SD_SD_EEENS5_IJSW_SW_SW_EEEEENS5_IJNS4_10UnderscoreES1F_S1F_EEEEENS5_IJNS4_28SM100_TMA_2SM_LOAD_MULTICASTES1I_EEENS5_IJNS4_14ComposedLayoutINS4_7SwizzleILi3ELi4ELi3EEENS4_18smem_ptr_flag_bitsILi8EEENSN_INS5_IJNSA_ILi8EEESH_EEENS5_IJSH_SD_EEEEEEENSN_INS5_IJNS5_IJNS5_IJSP_SD_EEENS5_IJSO_SD_EEEEEESD_NS5_IJSC_SB_EEEEEENS5_IJNS5_IJNS5_IJSU_SY_EEESX_EEESW_NS5_IJSD_SY_EEEEEEEEEEEvNS4_8identityENS5_IJNS4_18SM100_TMA_2SM_LOADES1I_EEES24_vS25_EENS_8epilogue10collective18CollectiveEpilogueINS29_23Sm100TmaWarpSpecializedILi4ELi2ELi32ELb1ELb0EEEJNS5_IJSH_SH_SG_EEENS5_IJNSN_ISH_SD_EENSN_ISO_SD_EEEEENS_10bfloat16_tESM_S2I_SM_NS29_6fusion15FusionCallbacksIS2D_NS2J_17LinearCombinationIS2I_fS2I_fLNS_15FloatRoundStyleE2EEES2E_S2H_JEEENS4_5SM1004TMEM4LOAD26SM100_TMEM_LOAD_32dp32b32xENS4_13SM90_TMA_LOADENS1K_INS1L_ILi2ELi4ELi3EEENS1N_ILi16EEENSN_INS5_IJS1P_SO_EEES1V_EEEENS4_39AutoVectorizingCopyWithAssumedAlignmentILi128EEENS4_14SM90_TMA_STOREES2Y_S30_S30_EEEvvEEEEvNT_6ParamsE,(.L_x_192 - _ZN7cutlass13device_kernelINS_4gemm6kernel13GemmUniversalIN4cute5tupleIJiiiiEEENS1_10collective13CollectiveMmaINS1_46MainloopSm100TmaUmmaWarpSpecializedBlockScaledILi3ELi2ELi2ENS5_IJNS4_1CILi2EEENSA_ILi4EEENSA_ILi1EEEEEEEENS5_IJNSA_ILi256EEENSA_ILi128EEESG_EEENS5_IJNS_12float_e4m3_tENS_13float_ue8m0_tEEEENS5_IJNS5_IJlSD_lEEENS4_6LayoutINS5_IJNS5_IJNS5_IJNSA_ILi32EEESC_EEEiEEESQ_NS5_IJSD_iEEEEEENS5_IJNS5_IJNS5_IJNSA_ILi16EEESC_EEEiEEENS5_IJNS5_IJNSA_ILi0EEESD_EEENSA_ILi512EEEEEENS5_IJSW_iEEEEEEEEEEESL_S13_NS4_8TiledMMAINS4_8MMA_AtomIJNS4_27SM100_MMA_MXF8F6F4_2x1SM_SSISJ_SJ_fSK_Li256ELi128ELNS4_4UMMA5MajorE0ELS18_0ELNS17_7ScaleInE0ELS19_0EEEEEENSN_INS5_IJSD_SD_SD_EEENS5_IJSW_SW_SW_EEEEENS5_IJNS4_10UnderscoreES1F_S1F_EEEEENS5_IJNS4_28SM100_TMA_2SM_LOAD_MULTICASTES1I_EEENS5_IJNS4_14ComposedLayoutINS4_7SwizzleILi3ELi4ELi3EEENS4_18smem_ptr_flag_bitsILi8EEENSN_INS5_IJNSA_ILi8EEESH_EEENS5_IJSH_SD_EEEEEEENSN_INS5_IJNS5_IJNS5_IJSP_SD_EEENS5_IJSO_SD_EEEEEESD_NS5_IJSC_SB_EEEEEENS5_IJNS5_IJNS5_IJSU_SY_EEESX_EEESW_NS5_IJSD_SY_EEEEEEEEEEEvNS4_8identityENS5_IJNS4_18SM100_TMA_2SM_LOADES1I_EEES24_vS25_EENS_8epilogue10collective18CollectiveEpilogueINS29_23Sm100TmaWarpSpecializedILi4ELi2ELi32ELb1ELb0EEEJNS5_IJSH_SH_SG_EEENS5_IJNSN_ISH_SD_EENSN_ISO_SD_EEEEENS_10bfloat16_tESM_S2I_SM_NS29_6fusion15FusionCallbacksIS2D_NS2J_17LinearCombinationIS2I_fS2I_fLNS_15FloatRoundStyleE2EEES2E_S2H_JEEENS4_5SM1004TMEM4LOAD26SM100_TMEM_LOAD_32dp32b32xENS4_13SM90_TMA_LOADENS1K_INS1L_ILi2ELi4ELi3EEENS1N_ILi16EEENSN_INS5_IJS1P_SO_EEES1V_EEEENS4_39AutoVectorizingCopyWithAssumedAlignmentILi128EEENS4_14SM90_TMA_STOREES2Y_S30_S30_EEEvvEEEEvNT_6ParamsE)
        .other          _ZN7cutlass13device_kernelINS_4gemm6kernel13GemmUniversalIN4cute5tupleIJiiiiEEENS1_10collective13CollectiveMmaINS1_46MainloopSm100TmaUmmaWarpSpecializedBlockScaledILi3ELi2ELi2ENS5_IJNS4_1CILi2EEENSA_ILi4EEENSA_ILi1EEEEEEEENS5_IJNSA_ILi256EEENSA_ILi128EEESG_EEENS5_IJNS_12float_e4m3_tENS_13float_ue8m0_tEEEENS5_IJNS5_IJlSD_lEEENS4_6LayoutINS5_IJNS5_IJNS5_IJNSA_ILi32EEESC_EEEiEEESQ_NS5_IJSD_iEEEEEENS5_IJNS5_IJNS5_IJNSA_ILi16EEESC_EEEiEEENS5_IJNS5_IJNSA_ILi0EEESD_EEENSA_ILi512EEEEEENS5_IJSW_iEEEEEEEEEEESL_S13_NS4_8TiledMMAINS4_8MMA_AtomIJNS4_27SM100_MMA_MXF8F6F4_2x1SM_SSISJ_SJ_fSK_Li256ELi128ELNS4_4UMMA5MajorE0ELS18_0ELNS17_7ScaleInE0ELS19_0EEEEEENSN_INS5_IJSD_SD_SD_EEENS5_IJSW_SW_SW_EEEEENS5_IJNS4_10UnderscoreES1F_S1F_EEEEENS5_IJNS4_28SM100_TMA_2SM_LOAD_MULTICASTES1I_EEENS5_IJNS4_14ComposedLayoutINS4_7SwizzleILi3ELi4ELi3EEENS4_18smem_ptr_flag_bitsILi8EEENSN_INS5_IJNSA_ILi8EEESH_EEENS5_IJSH_SD_EEEEEEENSN_INS5_IJNS5_IJNS5_IJSP_SD_EEENS5_IJSO_SD_EEEEEESD_NS5_IJSC_SB_EEEEEENS5_IJNS5_IJNS5_IJSU_SY_EEESX_EEESW_NS5_IJSD_SY_EEEEEEEEEEEvNS4_8identityENS5_IJNS4_18SM100_TMA_2SM_LOADES1I_EEES24_vS25_EENS_8epilogue10collective18CollectiveEpilogueINS29_23Sm100TmaWarpSpecializedILi4ELi2ELi32ELb1ELb0EEEJNS5_IJSH_SH_SG_EEENS5_IJNSN_ISH_SD_EENSN_ISO_SD_EEEEENS_10bfloat16_tESM_S2I_SM_NS29_6fusion15FusionCallbacksIS2D_NS2J_17LinearCombinationIS2I_fS2I_fLNS_15FloatRoundStyleE2EEES2E_S2H_JEEENS4_5SM1004TMEM4LOAD26SM100_TMEM_LOAD_32dp32b32xENS4_13SM90_TMA_LOADENS1K_INS1L_ILi2ELi4ELi3EEENS1N_ILi16EEENSN_INS5_IJS1P_SO_EEES1V_EEEENS4_39AutoVectorizingCopyWithAssumedAlignmentILi128EEENS4_14SM90_TMA_STOREES2Y_S30_S30_EEEvvEEEEvNT_6ParamsE,@"STO_CUDA_ENTRY STV_DEFAULT"
_ZN7cutlass13device_kernelINS_4gemm6kernel13GemmUniversalIN4cute5tupleIJiiiiEEENS1_10collective13CollectiveMmaINS1_46MainloopSm100TmaUmmaWarpSpecializedBlockScaledILi3ELi2ELi2ENS5_IJNS4_1CILi2EEENSA_ILi4EEENSA_ILi1EEEEEEEENS5_IJNSA_ILi256EEENSA_ILi128EEESG_EEENS5_IJNS_12float_e4m3_tENS_13float_ue8m0_tEEEENS5_IJNS5_IJlSD_lEEENS4_6LayoutINS5_IJNS5_IJNS5_IJNSA_ILi32EEESC_EEEiEEESQ_NS5_IJSD_iEEEEEENS5_IJNS5_IJNS5_IJNSA_ILi16EEESC_EEEiEEENS5_IJNS5_IJNSA_ILi0EEESD_EEENSA_ILi512EEEEEENS5_IJSW_iEEEEEEEEEEESL_S13_NS4_8TiledMMAINS4_8MMA_AtomIJNS4_27SM100_MMA_MXF8F6F4_2x1SM_SSISJ_SJ_fSK_Li256ELi128ELNS4_4UMMA5MajorE0ELS18_0ELNS17_7ScaleInE0ELS19_0EEEEEENSN_INS5_IJSD_SD_SD_EEENS5_IJSW_SW_SW_EEEEENS5_IJNS4_10UnderscoreES1F_S1F_EEEEENS5_IJNS4_28SM100_TMA_2SM_LOAD_MULTICASTES1I_EEENS5_IJNS4_14ComposedLayoutINS4_7SwizzleILi3ELi4ELi3EEENS4_18smem_ptr_flag_bitsILi8EEENSN_INS5_IJNSA_ILi8EEESH_EEENS5_IJSH_SD_EEEEEEENSN_INS5_IJNS5_IJNS5_IJSP_SD_EEENS5_IJSO_SD_EEEEEESD_NS5_IJSC_SB_EEEEEENS5_IJNS5_IJNS5_IJSU_SY_EEESX_EEESW_NS5_IJSD_SY_EEEEEEEEEEEvNS4_8identityENS5_IJNS4_18SM100_TMA_2SM_LOADES1I_EEES24_vS25_EENS_8epilogue10collective18CollectiveEpilogueINS29_23Sm100TmaWarpSpecializedILi4ELi2ELi32ELb1ELb0EEEJNS5_IJSH_SH_SG_EEENS5_IJNSN_ISH_SD_EENSN_ISO_SD_EEEEENS_10bfloat16_tESM_S2I_SM_NS29_6fusion15FusionCallbacksIS2D_NS2J_17LinearCombinationIS2I_fS2I_fLNS_15FloatRoundStyleE2EEES2E_S2H_JEEENS4_5SM1004TMEM4LOAD26SM100_TMEM_LOAD_32dp32b32xENS4_13SM90_TMA_LOADENS1K_INS1L_ILi2ELi4ELi3EEENS1N_ILi16EEENSN_INS5_IJS1P_SO_EEES1V_EEEENS4_39AutoVectorizingCopyWithAssumedAlignmentILi128EEENS4_14SM90_TMA_STOREES2Y_S30_S30_EEEvvEEEEvNT_6ParamsE:
[----:B------:R-:W1:Y:S01]  /*0000*/  LDC R1, c[0x0][0x37c] ;  /* 0x0000df00ff017b82 */ /* 0x000e620000000800 */
[----:B------:R-:W2:Y:S01]  /*0010*/  S2R R99, SR_TID.X ;  /* 0x0000000000637919 */ /* 0x000ea20000002100 */
[----:B------:R-:W3:Y:S06]  /*0020*/  LDCU.64 UR12, c[0x0][0xc90] ;  /* 0x00019200ff0c77ac */ /* 0x000eec0008000a00 */
[----:B------:R-:W4:Y:S01]  /*0030*/  S2UR UR4, SR_CgaCtaId ;  /* 0x00000000000479c3 */ /* 0x000f220000008800 */
[----:B------:R-:W-:Y:S02]  /*0040*/  PRMT R84, RZ, 0x7610, R84 ;  /* 0x00007610ff547816 */ /* 0x000fe40000000054 */
[----:B------:R-:W-:-:S02]  /*0050*/  ELECT P0, URZ, PT ;  /* 0x0000000000ff782f */ /* 0x000fc40003800000 */
[----:B---3--:R-:W-:-:S04]  /*0060*/  ISETP.NE.U32.AND P1, PT, RZ, UR12, PT ;  /* 0x0000000cff007c0c */ /* 0x008fc8000bf25070 */
[----:B------:R-:W-:Y:S01]  /*0070*/  ISETP.NE.AND.EX P2, PT, RZ, UR13, PT, P1 ;  /* 0x0000000dff007c0c */ /* 0x000fe2000bf45310 */
[----:B----4-:R-:W-:Y:S01]  /*0080*/  IMAD.U32 R88, RZ, RZ, UR4 ;  /* 0x00000004ff587e24 */ /* 0x010fe2000f8e00ff */
[----:B------:R-:W-:Y:S02]  /*0090*/  ULOP3.LUT UR5, UR4, 0x1, URZ, 0xc0, !UPT ;  /* 0x0000000104057892 */ /* 0x000fe4000f8ec0ff */
[----:B------:R-:W-:Y:S01]  /*00a0*/  ULOP3.LUT UR4, UR4, 0x1, URZ, 0x3c, !UPT ;  /* 0x0000000104047892 */ /* 0x000fe2000f8e3cff */
[----:B--2---:R-:W-:-:S03]  /*00b0*/  SHF.R.U32.HI R85, RZ, 0x5, R99 ;  /* 0x00000005ff557819 */ /* 0x004fc60000011663 */
[----:B------:R-:W-:Y:S02]  /*00c0*/  IMAD.U32 R4, RZ, RZ, UR5 ;  /* 0x00000005ff047e24 */ /* 0x000fe4000f8e00ff */
[----:B------:R-:W-:Y:S01]  /*00d0*/  IMAD.U32 R3, RZ, RZ, UR4 ;  /* 0x00000004ff037e24 */ /* 0x000fe2000f8e00ff */
[----:B------:R-:W2:Y:S02]  /*00e0*/  SHFL.IDX PT, R0, R85, RZ, 0x1f ;  /* 0x00001fff55007589 */ /* 0x000ea400000e0000 */
[----:B--2---:R-:W-:Y:S01]  /*00f0*/  R2UR UR19, R0 ;  /* 0x00000000001372ca */ /* 0x004fe200000e0000 */
[----:B-1----:R-:W-:-:S14]  /*0100*/  @P2 BRA `(.L_x_0) ;  /* 0x0000000000302947 */ /* 0x002fdc0003800000 */
[----:B------:R-:W1:Y:S02]  /*0110*/  LDCU.64 UR4, c[0x0][0xc88] ;  /* 0x00019100ff0477ac */ /* 0x000e640008000a00 */
[----:B-1----:R-:W-:-:S04]  /*0120*/  UISETP.NE.U32.AND UP0, UPT, UR4, URZ, UPT ;  /* 0x000000ff0400728c */ /* 0x002fc8000bf05070 */
[----:B------:R-:W-:-:S09]  /*0130*/  UISETP.NE.AND.EX UP0, UPT, UR5, URZ, UPT, UP0 ;  /* 0x000000ff0500728c */ /* 0x000fd2000bf05300 */
[----:B------:R-:W-:Y:S05]  /*0140*/  BRA.U !UP0, `(.L_x_1) ;  /* 0x0000000108147547 */ /* 0x000fea000b800000 */
[----:B------:R-:W1:Y:S01]  /*0150*/  LDC.64 R6, c[0x0][0xc88] ;  /* 0x00032200ff067b82 */ /* 0x000e620000000a00 */
[----:B------:R-:W1:Y:S02]  /*0160*/  LDCU.64 UR4, c[0x0][0x358] ;  /* 0x00006b00ff0477ac */ /* 0x000e640008000a00 */
[----:B-1----:R1:W5:Y:S01]  /*0170*/  LDG.E R41, desc[UR4][R6.64] ;  /* 0x0000000406297981 */ /* 0x002362000c1e1900 */
[----:B------:R-:W-:Y:S01]  /*0180*/  HFMA2 R84, -RZ, RZ, 0, 5.9604644775390625e-08 ;  /* 0x00000001ff547431 */ /* 0x000fe200000001ff */
[----:B------:R-:W-:Y:S05]  /*0190*/  BRA `(.L_x_0) ;  /* 0x00000000000c7947 */ /* 0x000fea0003800000 */
.L_x_1:
[----:B------:R-:W1:Y:S01]  /*01a0*/  LDCU UR4, c[0x0][0xc80] ;  /* 0x00019000ff0477ac */ /* 0x000e620008000800 */
[----:B------:R-:W-:Y:S01]  /*01b0*/  HFMA2 R84, -RZ, RZ, 0, 5.9604644775390625e-08 ;  /* 0x00000001ff547431 */ /* 0x000fe200000001ff */
[----:B-1----:R-:W-:-:S07]  /*01c0*/  MOV R41, UR4 ;  /* 0x0000000400297c02 */ /* 0x002fce0008000f00 */
.L_x_0:
[----:B------:R-:W2:Y:S02]  /*01d0*/  LDCU.64 UR4, c[0x0][0xcb0] ;  /* 0x00019600ff0477ac */ /* 0x000ea40008000a00 */
[----:B--2---:R-:W-:-:S04]  /*01e0*/  UISETP.NE.U32.AND UP0, UPT, UR4, URZ, UPT ;  /* 0x000000ff0400728c */ /* 0x004fc8000bf05070 */
[----:B------:R-:W-:-:S09]  /*01f0*/  UISETP.NE.AND.EX UP0, UPT, UR5, URZ, UPT, UP0 ;  /* 0x000000ff0500728c */ /* 0x000fd2000bf05300 */
[----:B------:R-:W-:Y:S05]  /*0200*/  BRA.U UP0, `(.L_x_2) ;  /* 0x0000000100287547 */ /* 0x000fea000b800000 */
[----:B------:R-:W2:Y:S02]  /*0210*/  LDCU.64 UR4, c[0x0][0xca8] ;  /* 0x00019500ff0477ac */ /* 0x000ea40008000a00 */
[----:B--2---:R-:W-:-:S04]  /*0220*/  UISETP.NE.U32.AND UP0, UPT, UR4, URZ, UPT ;  /* 0x000000ff0400728c */ /* 0x004fc8000bf05070 */
[----:B------:R-:W-:-:S09]  /*0230*/  UISETP.NE.AND.EX UP0, UPT, UR5, URZ, UPT, UP0 ;  /* 0x000000ff0500728c */ /* 0x000fd2000bf05300 */
[----:B------:R-:W-:Y:S05]  /*0240*/  BRA.U !UP0, `(.L_x_3) ;  /* 0x0000000108107547 */ /* 0x000fea000b800000 */
[----:B------:R-:W2:Y:S01]  /*0250*/  LDC.64 R38, c[0x0][0xca8] ;  /* 0x00032a00ff267b82 */ /* 0x000ea20000000a00 */
[----:B------:R-:W2:Y:S02]  /*0260*/  LDCU.64 UR4, c[0x0][0x358] ;  /* 0x00006b00ff0477ac */ /* 0x000ea40008000a00 */
[----:B--2---:R2:W5:Y:S01]  /*0270*/  LDG.E R38, desc[UR4][R38.64] ;  /* 0x0000000426267981 */ /* 0x004562000c1e1900 */
[----:B------:R-:W-:Y:S05]  /*0280*/  BRA `(.L_x_2) ;  /* 0x0000000000087947 */ /* 0x000fea0003800000 */
.L_x_3:
[----:B------:R-:W2:Y:S02]  /*0290*/  LDCU UR4, c[0x0][0xca0] ;  /* 0x00019400ff0477ac */ /* 0x000ea40008000800 */
[----:B--2---:R-:W-:Y:S02]  /*02a0*/  MOV R38, UR4 ;  /* 0x0000000400267c02 */ /* 0x004fe40008000f00 */
.L_x_2:
[----:B------:R-:W-:Y:S01]  /*02b0*/  IMAD.U32 R0, RZ, RZ, UR19 ;  /* 0x00000013ff007e24 */ /* 0x000fe2000f8e00ff */
[----:B------:R-:W-:Y:S04]  /*02c0*/  BSSY.RECONVERGENT B0, `(.L_x_4) ;  /* 0x0000012000007945 */ /* 0x000fe80003800200 */
[C---:B------:R-:W-:Y:S02]  /*02d0*/  ISETP.NE.OR P3, PT, R0.reuse, 0x1, !P0 ;  /* 0x000000010000780c */ /* 0x040fe40004765670 */
[----:B------:R-:W-:-:S11]  /*02e0*/  ISETP.NE.OR P2, PT, R0, 0x3, !P0 ;  /* 0x000000030000780c */ /* 0x000fd60004745670 */
[----:B------:R-:W-:Y:S05]  /*02f0*/  @P3 BRA `(.L_x_5) ;  /* 0x0000000000383947 */ /* 0x000fea0003800000 */
[----:B------:R-:W3:Y:S02]  /*0300*/  LDCU.64 UR4, c[0x0][0x348] ;  /* 0x00006900ff0477ac */ /* 0x000ee40008000a00 */
[----:B---3--:R-:W-:Y:S02]  /*0310*/  UIADD3 UR10, UP3, UPT, UR4, 0x80, URZ ;  /* 0x00000080040a7890 */ /* 0x008fe4000ff7e0ff */
[----:B------:R-:W-:Y:S02]  /*0320*/  UIADD3 UR8, UP2, UPT, UR4, 0x180, URZ ;  /* 0x0000018004087890 */ /* 0x000fe4000ff5e0ff */
[----:B------:R-:W-:Y:S02]  /*0330*/  UIADD3 UR6, UP1, UPT, UR4, 0x280, URZ ;  /* 0x0000028004067890 */ /* 0x000fe4000ff3e0ff */
[----:B------:R-:W-:Y:S02]  /*0340*/  UIADD3 UR4, UP0, UPT, UR4, 0x380, URZ ;  /* 0x0000038004047890 */ /* 0x000fe4000ff1e0ff */
[----:B------:R-:W-:-:S02]  /*0350*/  UIADD3.X UR11, UPT, UPT, URZ, UR5, URZ, UP3, !UPT ;  /* 0x00000005ff0b7290 */ /* 0x000fc40009ffe4ff */
[----:B------:R-:W-:Y:S02]  /*0360*/  UIADD3.X UR9, UPT, UPT, URZ, UR5, URZ, UP2, !UPT ;  /* 0x00000005ff097290 */ /* 0x000fe400097fe4ff */
[----:B------:R-:W-:Y:S02]  /*0370*/  UIADD3.X UR7, UPT, UPT, URZ, UR5, URZ, UP1, !UPT ;  /* 0x00000005ff077290 */ /* 0x000fe40008ffe4ff */
[----:B------:R-:W-:-:S03]  /*0380*/  UIADD3.X UR5, UPT, UPT, URZ, UR5, URZ, UP0, !UPT ;  /* 0x00000005ff057290 */ /* 0x000fc600087fe4ff */
[----:B------:R3:W-:Y:S02]  /*0390*/  UTMACCTL.PF [UR10] ;  /* 0x000000000a0079b9 */ /* 0x0007e40008040000 */
[----:B------:R3:W-:Y:S02]  /*03a0*/  UTMACCTL.PF [UR8] ;  /* 0x00000000080079b9 */ /* 0x0007e40008040000 */
[----:B------:R3:W-:Y:S02]  /*03b0*/  UTMACCTL.PF [UR6] ;  /* 0x00000000060079b9 */ /* 0x0007e40008040000 */
[----:B------:R3:W-:Y:S02]  /*03c0*/  UTMACCTL.PF [UR4] ;  /* 0x00000000040079b9 */ /* 0x0007e40008040000 */
[----:B---3--:R-:W-:Y:S01]  /*03d0*/  NOP ;  /* 0x0000000000007918 */ /* 0x008fe20000000000 */
.L_x_5:
[----:B------:R-:W-:Y:S05]  /*03e0*/  BSYNC.RECONVERGENT B0 ;  /* 0x0000000000007941 */ /* 0x000fea0003800200 */
.L_x_4:
[----:B------:R-:W-:Y:S04]  /*03f0*/  BSSY.RECONVERGENT B0, `(.L_x_6) ;  /* 0x000000a000007945 */ /* 0x000fe80003800200 */
[----:B------:R-:W-:Y:S05]  /*0400*/  @P2 BRA `(.L_x_7) ;  /* 0x0000000000202947 */ /* 0x000fea0003800000 */
[----:B------:R-:W3:Y:S02]  /*0410*/  LDCU.64 UR4, c[0x0][0x348] ;  /* 0x00006900ff0477ac */ /* 0x000ee40008000a00 */
[----:B---3--:R-:W-:Y:S02]  /*0420*/  UIADD3 UR6, UP1, UPT, UR4, 0x980, URZ ;  /* 0x0000098004067890 */ /* 0x008fe4000ff3e0ff */
[----:B------:R-:W-:Y:S02]  /*0430*/  UIADD3 UR4, UP0, UPT, UR4, 0xa80, URZ ;  /* 0x00000a8004047890 */ /* 0x000fe4000ff1e0ff */
[----:B------:R-:W-:Y:S02]  /*0440*/  UIADD3.X UR7, UPT, UPT, URZ, UR5, URZ, UP1, !UPT ;  /* 0x00000005ff077290 */ /* 0x000fe40008ffe4ff */
[----:B------:R-:W-:-:S07]  /*0450*/  UIADD3.X UR5, UPT, UPT, URZ, UR5, URZ, UP0, !UPT ;  /* 0x00000005ff057290 */ /* 0x000fce00087fe4ff */
[----:B------:R3:W-:Y:S02]  /*0460*/  UTMACCTL.PF [UR6] ;  /* 0x00000000060079b9 */ /* 0x0007e40008040000 */
[----:B------:R3:W-:Y:S02]  /*0470*/  UTMACCTL.PF [UR4] ;  /* 0x00000000040079b9 */ /* 0x0007e40008040000 */
[----:B---3--:R-:W-:Y:S01]  /*0480*/  NOP ;  /* 0x0000000000007918 */ /* 0x008fe20000000000 */
.L_x_7:
[----:B------:R-:W-:Y:S05]  /*0490*/  BSYNC.RECONVERGENT B0 ;  /* 0x0000000000007941 */ /* 0x000fea0003800200 */
.L_x_6:
[----:B------:R-:W3:Y:S01]  /*04a0*/  LDCU.64 UR4, c[0x0][0xc88] ;  /* 0x00019100ff0477ac */ /* 0x000ee20008000a00 */
[----:B------:R-:W-:Y:S01]  /*04b0*/  ISETP.NE.AND.EX P1, PT, RZ, UR13, PT, P1 ;  /* 0x0000000dff007c0c */ /* 0x000fe2000bf25310 */
[----:B------:R-:W-:Y:S01]  /*04c0*/  UPLOP3.LUT UP4, UPT, UPT, UPT, UPT, 0x80, 0x8 ;  /* 0x000000000008789c */ /* 0x000fe20003f8f070 */
[----:B---3--:R-:W-:-:S04]  /*04d0*/  ISETP.NE.U32.AND P2, PT, RZ, UR4, PT ;  /* 0x00000004ff007c0c */ /* 0x008fc8000bf45070 */
[----:B------:R-:W-:-:S13]  /*04e0*/  ISETP.NE.AND.EX P2, PT, RZ, UR5, PT, P2 ;  /* 0x00000005ff007c0c */ /* 0x000fda000bf45320 */
[----:B------:R-:W-:Y:S05]  /*04f0*/  @P2 BRA P1, `(.L_x_8) ;  /* 0x0000000000282947 */ /* 0x000fea0000800000 */
[----:B------:R-:W-:Y:S01]  /*0500*/  UISETP.NE.U32.AND UP0, UPT, UR12, URZ, UPT ;  /* 0x000000ff0c00728c */ /* 0x000fe2000bf05070 */
[----:B-----5:R-:W-:Y:S01]  /*0510*/  FSETP.NEU.AND P1, PT, R41, RZ, PT ;  /* 0x000000ff2900720b */ /* 0x020fe20003f2d000 */
[----:B------:R-:W-:Y:S02]  /*0520*/  UISETP.NE.U32.AND UP2, UPT, UR4, URZ, UPT ;  /* 0x000000ff0400728c */ /* 0x000fe4000bf45070 */
[----:B------:R-:W-:Y:S02]  /*0530*/  UISETP.NE.AND.EX UP1, UPT, UR13, URZ, UPT, UP0 ;  /* 0x000000ff0d00728c */ /* 0x000fe4000bf25300 */
[----:B------:R-:W-:-:S04]  /*0540*/  UISETP.NE.AND.EX UP0, UPT, UR5, URZ, UPT, UP2 ;  /* 0x000000ff0500728c */ /* 0x000fc8000bf05320 */
[----:B------:R-:W-:-:S04]  /*0550*/  USEL UR4, URZ, 0xffffffff, UP0 ;  /* 0xffffffffff047887 */ /* 0x000fc80008000000 */
[----:B------:R-:W-:Y:S01]  /*0560*/  VOTEU.ANY UP0, P1 ;  /* 0x0000000000ff7886 */ /* 0x000fe20000800100 */
[----:B------:R-:W-:-:S04]  /*0570*/  @!UP1 USEL UR4, URZ, 0xffffffff, UP0 ;  /* 0xffffffffff049887 */ /* 0x000fc80008000000 */
[----:B------:R-:W-:-:S04]  /*0580*/  ULOP3.LUT UR4, UR4, 0x1, URZ, 0xc0, !UPT ;  /* 0x0000000104047892 */ /* 0x000fc8000f8ec0ff */
[----:B------:R-:W-:-:S11]  /*0590*/  UISETP.NE.U32.AND UP4, UPT, UR4, 0x1, UPT ;  /* 0x000000010400788c */ /* 0x000fd6000bf85070 */
.L_x_8:
[----:B------:R-:W3:Y:S01]  /*05a0*/  SHFL.IDX PT, R0, R85, RZ, 0x1f ;  /* 0x00001fff55007589 */ /* 0x000ee200000e0000 */
[----:B------:R-:W-:Y:S01]  /*05b0*/  R2UR UR4, R4 ;  /* 0x00000000040472ca */ /* 0x000fe200000e0000 */
[----:B------:R-:W-:-:S04]  /*05c0*/  UISETP.NE.AND UP0, UPT, UR19, 0x2, UPT ;  /* 0x000000021300788c */ /* 0x000fc8000bf05270 */
[----:B------:R-:W-:-:S08]  /*05d0*/  USEL UR59, URZ, 0x1, UP0 ;  /* 0x00000001ff3b7887 */ /* 0x000fd00008000000 */
[----:B------:R-:W-:-:S06]  /*05e0*/  UISETP.EQ.AND UP1, UPT, UR4, URZ, !UP0 ;  /* 0x000000ff0400728c */ /* 0x000fcc000c722270 */
[----:B------:R-:W-:Y:S02]  /*05f0*/  PLOP3.LUT P4, PT, P0, PT, UP1, 0x80, 0x8 ;  /* 0x000000000008781c */ /* 0x000fe4000078f018 */
[----:B---3--:R-:W-:-:S13]  /*0600*/  ISETP.NE.AND P1, PT, R0, RZ, PT ;  /* 0x000000ff0000720c */ /* 0x008fda0003f25270 */
[----:B------:R-:W-:Y:S05]  /*0610*/  @P1 BRA `(.L_x_9) ;  /* 0x0000000000501947 */ /* 0x000fea0003800000 */
[----:B------:R-:W-:Y:S01]  /*0620*/  R2UR UR5, R88 ;  /* 0x00000000580572ca */ /* 0x000fe200000e0000 */
[----:B------:R-:W-:Y:S01]  /*0630*/  UMOV UR4, 0x400 ;  /* 0x0000040000047882 */ /* 0x000fe20000000000 */
[----:B------:R-:W-:Y:S01]  /*0640*/  UMOV UR8, 0x1 ;  /* 0x0000000100087882 */ /* 0x000fe20000000000 */
[----:B------:R-:W-:Y:S01]  /*0650*/  UMOV UR6, 0x4 ;  /* 0x0000000400067882 */ /* 0x000fe20000000000 */
[----:B------:R-:W-:-:S04]  /*0660*/  UIADD3 UR8, UPT, UPT, -UR8, 0x100000, URZ ;  /* 0x0010000008087890 */ /* 0x000fc8000fffe1ff */
[----:B------:R-:W-:Y:S02]  /*0670*/  USHF.L.U32 UR9, UR8, 0xb, URZ ;  /* 0x0000000b08097899 */ /* 0x000fe400080006ff */
[----:B------:R-:W-:Y:S02]  /*0680*/  USHF.L.U32 UR8, UR8, 0x1, URZ ;  /* 0x0000000108087899 */ /* 0x000fe400080006ff */
[----:B------:R-:W-:-:S04]  /*0690*/  UIADD3 UR6, UPT, UPT, -UR6, 0x100000, URZ ;  /* 0x0010000006067890 */ /* 0x000fc8000fffe1ff */
[----:B------:R-:W-:Y:S02]  /*06a0*/  USHF.L.U32 UR7, UR6, 0xb, URZ ;  /* 0x0000000b06077899 */ /* 0x000fe400080006ff */
[----:B------:R-:W-:Y:S01]  /*06b0*/  USHF.L.U32 UR6, UR6, 0x1, URZ ;  /* 0x0000000106067899 */ /* 0x000fe200080006ff */
[----:B------:R-:W-:Y:S01]  /*06c0*/  ELECT P1, URZ, PT ;  /* 0x0000000000ff782f */ /* 0x000fe20003820000 */
[----:B------:R-:W-:Y:S01]  /*06d0*/  ULEA UR4, UR5, UR4, 0x18 ;  /* 0x0000000405047291 */ /* 0x000fe2000f8ec0ff */
[----:B------:R-:W3:Y:S11]  /*06e0*/  FENCE.VIEW.ASYNC.S ;  /* 0x00000000000073c6 */ /* 0x000ef60000000000 */
[----:B---3--:R3:W4:Y:S01]  /*06f0*/  SYNCS.EXCH.64 URZ, [UR4], UR8 ;  /* 0x0000000804ff75b2 */ /* 0x0087220008000100 */
[----:B------:R3:W1:Y:S01]  /*0700*/  SYNCS.EXCH.64 URZ, [UR4+0x18], UR6 ;  /* 0x0000180604ff75b2 */ /* 0x0006620008000100 */
[----:B------:R3:W1:Y:S01]  /*0710*/  SYNCS.EXCH.64 URZ, [UR4+0x8], UR8 ;  /* 0x0000080804ff75b2 */ /* 0x0006620008000100 */
[----:B------:R3:W1:Y:S01]  /*0720*/  SYNCS.EXCH.64 URZ, [UR4+0x20], UR6 ;  /* 0x0000200604ff75b2 */ /* 0x0006620008000100 */
[----:B------:R3:W1:Y:S01]  /*0730*/  SYNCS.EXCH.64 URZ, [UR4+0x10], UR8 ;  /* 0x0000100804ff75b2 */ /* 0x0006620008000100 */
[----:B------:R3:W1:Y:S01]  /*0740*/  SYNCS.EXCH.64 URZ, [UR4+0x28], UR6 ;  /* 0x0000280604ff75b2 */ /* 0x0006620008000100 */
[----:B------:R-:W-:Y:S01]  /*0750*/  NOP ;  /* 0x0000000000007918 */ /* 0x000fe20000000000 */
.L_x_9:
[----:B------:R-:W2:Y:S01]  /*0760*/  SHFL.IDX PT, R0, R85, RZ, 0x1f ;  /* 0x00001fff55007589 */ /* 0x000ea200000e0000 */
[----:B------:R-:W-:Y:S01]  /*0770*/  NOP ;  /* 0x0000000000007918 */ /* 0x000fe20000000000 */
[----:B--2---:R-:W-:-:S13]  /*0780*/  ISETP.NE.AND P1, PT, R0, 0x1, PT ;  /* 0x000000010000780c */ /* 0x004fda0003f25270 */
[----:B------:R-:W-:Y:S05]  /*0790*/  @P1 BRA `(.L_x_10) ;  /* 0x0000000000581947 */ /* 0x000fea0003800000 */
[----:B------:R-:W-:Y:S01]  /*07a0*/  R2UR UR5, R88 ;  /* 0x00000000580572ca */ /* 0x000fe200000e0000 */
[----:B---3--:R-:W-:Y:S01]  /*07b0*/  UMOV UR4, 0x400 ;  /* 0x0000040000047882 */ /* 0x008fe20000000000 */
        /* <DEDUP_REMOVED lines=10> */
[----:B------:R-:W2:Y:S11]  /*0860*/  FENCE.VIEW.ASYNC.S ;  /* 0x00000000000073c6 */ /* 0x000eb60000000000 */
[----:B--2---:R2:W3:Y:S01]  /*0870*/  SYNCS.EXCH.64 URZ, [UR4+0x30], UR8 ;  /* 0x0000300804ff75b2 */ /* 0x0044e20008000100 */
[----:B------:R2:W1:Y:S01]  /*0880*/  SYNCS.EXCH.64 URZ, [UR4+0x50], UR6 ;  /* 0x0000500604ff75b2 */ /* 0x0004620008000100 */
[----:B------:R2:W1:Y:S01]  /*0890*/  SYNCS.EXCH.64 URZ, [UR4+0x38], UR8 ;  /* 0x0000380804ff75b2 */ /* 0x0004620008000100 */
[----:B------:R2:W1:Y:S01]  /*08a0*/  SYNCS.EXCH.64 URZ, [UR4+0x58], UR6 ;  /* 0x0000580604ff75b2 */ /* 0x0004620008000100 */
[----:B------:R2:W1:Y:S01]  /*08b0*/  SYNCS.EXCH.64 URZ, [UR4+0x40], UR8 ;  /* 0x0000400804ff75b2 */ /* 0x0004620008000100 */
[----:B------:R2:W1:Y:S01]  /*08c0*/  SYNCS.EXCH.64 URZ, [UR4+0x60], UR6 ;  /* 0x0000600604ff75b2 */ /* 0x0004620008000100 */
[----:B------:R2:W1:Y:S01]  /*08d0*/  SYNCS.EXCH.64 URZ, [UR4+0x48], UR8 ;  /* 0x0000480804ff75b2 */ /* 0x0004620008000100 */
[----:B------:R2:W1:Y:S01]  /*08e0*/  SYNCS.EXCH.64 URZ, [UR4+0x68], UR6 ;  /* 0x0000680604ff75b2 */ /* 0x0004620008000100 */
[----:B------:R-:W-:Y:S01]  /*08f0*/  NOP ;  /* 0x0000000000007918 */ /* 0x000fe20000000000 */
.L_x_10:
[----:B------:R-:W4:Y:S01]  /*0900*/  SHFL.IDX PT, R0, R85, RZ, 0x1f ;  /* 0x00001fff55007589 */ /* 0x000f2200000e0000 */
[----:B------:R-:W-:Y:S01]  /*0910*/  NOP ;  /* 0x0000000000007918 */ /* 0x000fe20000000000 */
[----:B----4-:R-:W-:-:S13]  /*0920*/  ISETP.NE.AND P1, PT, R0, 0x3, PT ;  /* 0x000000030000780c */ /* 0x010fda0003f25270 */
[----:B------:R-:W-:Y:S05]  /*0930*/  @P1 BRA `(.L_x_11) ;  /* 0x0000000000301947 */ /* 0x000fea0003800000 */
[----:B------:R-:W-:Y:S01]  /*0940*/  R2UR UR5, R88 ;  /* 0x00000000580572ca */ /* 0x000fe200000e0000 */
[----:B--23--:R-:W-:Y:S01]  /*0950*/  UMOV UR6, 0x400 ;  /* 0x0000040000067882 */ /* 0x00cfe20000000000 */
[----:B------:R-:W-:Y:S01]  /*0960*/  UMOV UR4, 0x20 ;  /* 0x0000002000047882 */ /* 0x000fe20000000000 */
[----:B------:R-:W-:-:S10]  /*0970*/  ELECT P1, URZ, PT ;  /* 0x0000000000ff782f */ /* 0x000fd40003820000 */
[----:B------:R-:W-:Y:S02]  /*0980*/  ULEA UR6, UR5, UR6, 0x18 ;  /* 0x0000000605067291 */ /* 0x000fe4000f8ec0ff */
[----:B------:R-:W-:-:S04]  /*0990*/  UIADD3 UR4, UPT, UPT, -UR4, 0x100000, URZ ;  /* 0x0010000004047890 */ /* 0x000fc8000fffe1ff */
[----:B------:R-:W-:Y:S02]  /*09a0*/  USHF.L.U32 UR5, UR4, 0xb, URZ ;  /* 0x0000000b04057899 */ /* 0x000fe400080006ff */
[----:B------:R-:W-:Y:S01]  /*09b0*/  USHF.L.U32 UR4, UR4, 0x1, URZ ;  /* 0x0000000104047899 */ /* 0x000fe200080006ff */
[----:B------:R-:W2:Y:S11]  /*09c0*/  FENCE.VIEW.ASYNC.S ;  /* 0x00000000000073c6 */ /* 0x000eb60000000000 */
[----:B--2---:R4:W2:Y:S01]  /*09d0*/  SYNCS.EXCH.64 URZ, [UR6+0x70], UR4 ;  /* 0x0000700406ff75b2 */ /* 0x0048a20008000100 */
[----:B------:R4:W3:Y:S02]  /*09e0*/  SYNCS.EXCH.64 URZ, [UR6+0x78], UR4 ;  /* 0x0000780406ff75b2 */ /* 0x0008e40008000100 */
[----:B----4-:R-:W-:Y:S01]  /*09f0*/  NOP ;  /* 0x0000000000007918 */ /* 0x010fe20000000000 */
.L_x_11:
[----:B------:R-:W4:Y:S01]  /*0a00*/  SHFL.IDX PT, R0, R85, RZ, 0x1f ;  /* 0x00001fff55007589 */ /* 0x000f2200000e0000 */
[----:B------:R-:W-:Y:S01]  /*0a10*/  NOP ;  /* 0x0000000000007918 */ /* 0x000fe20000000000 */
[----:B----4-:R-:W-:-:S13]  /*0a20*/  ISETP.NE.AND P1, PT, R0, 0x4, PT ;  /* 0x000000040000780c */ /* 0x010fda0003f25270 */
[----:B------:R-:W-:Y:S05]  /*0a30*/  @P1 BRA `(.L_x_12) ;  /* 0x00000000004c1947 */ /* 0x000fea0003800000 */
[----:B------:R-:W-:Y:S01]  /*0a40*/  R2UR UR5, R88 ;  /* 0x00000000580572ca */ /* 0x000fe200000e0000 */
[----:B--23--:R-:W-:Y:S01]  /*0a50*/  UMOV UR4, 0x720 ;  /* 0x0000072000047882 */ /* 0x00cfe20000000000 */
[----:B------:R-:W-:Y:S01]  /*0a60*/  UMOV UR6, 0x400 ;  /* 0x0000040000067882 */ /* 0x000fe20000000000 */
[----:B------:R-:W-:Y:S01]  /*0a70*/  USEL UR4, UR4, 0x620, UP4 ;  /* 0x0000062004047887 */ /* 0x000fe2000a000000 */
[----:B------:R-:W-:Y:S01]  /*0a80*/  UMOV UR8, 0x1 ;  /* 0x0000000100087882 */ /* 0x000fe20000000000 */
[----:B------:R-:W-:Y:S01]  /*0a90*/  ELECT P1, URZ, PT ;  /* 0x0000000000ff782f */ /* 0x000fe20003820000 */
[----:B------:R-:W-:-:S04]  /*0aa0*/  UIADD3 UR8, UPT, UPT, -UR8, 0x100000, URZ ;  /* 0x0010000008087890 */ /* 0x000fc8000fffe1ff */
[----:B------:R-:W-:Y:S02]  /*0ab0*/  USHF.L.U32 UR9, UR8, 0xb, URZ ;  /* 0x0000000b08097899 */ /* 0x000fe400080006ff */
[----:B------:R-:W-:Y:S02]  /*0ac0*/  USHF.L.U32 UR8, UR8, 0x1, URZ ;  /* 0x0000000108087899 */ /* 0x000fe400080006ff */
[----:B------:R-:W-:Y:S02]  /*0ad0*/  ULEA UR6, UR5, UR6, 0x18 ;  /* 0x0000000605067291 */ /* 0x000fe4000f8ec0ff */
[----:B------:R-:W-:-:S04]  /*0ae0*/  UIADD3 UR4, UPT, UPT, -UR4, 0x100000, URZ ;  /* 0x0010000004047890 */ /* 0x000fc8000fffe1ff */
[----:B------:R-:W-:Y:S02]  /*0af0*/  USHF.L.U32 UR5, UR4, 0xb, URZ ;  /* 0x0000000b04057899 */ /* 0x000fe400080006ff */
[----:B------:R-:W-:Y:S01]  /*0b00*/  USHF.L.U32 UR4, UR4, 0x1, URZ ;  /* 0x0000000104047899 */ /* 0x000fe200080006ff */
[----:B------:R-:W2:Y:S03]  /*0b10*/  FENCE.VIEW.ASYNC.S ;  /* 0x00000000000073c6 */ /* 0x000ea60000000000 */
[----:B--2---:R4:W2:Y:S08]  /*0b20*/  SYNCS.EXCH.64 URZ, [UR6+0x80], UR8 ;  /* 0x0000800806ff75b2 */ /* 0x0048b00008000100 */
[----:B------:R4:W3:Y:S01]  /*0b30*/  SYNCS.EXCH.64 URZ, [UR6+0x90], UR4 ;  /* 0x0000900406ff75b2 */ /* 0x0008e20008000100 */
[----:B------:R4:W1:Y:S01]  /*0b40*/  SYNCS.EXCH.64 URZ, [UR6+0x88], UR8 ;  /* 0x0000880806ff75b2 */ /* 0x0008620008000100 */
[----:B------:R4:W1:Y:S02]  /*0b50*/  SYNCS.EXCH.64 URZ, [UR6+0x98], UR4 ;  /* 0x0000980406ff75b2 */ /* 0x0008640008000100 */
[----:B----4-:R-:W-:Y:S01]  /*0b60*/  NOP ;  /* 0x0000000000007918 */ /* 0x010fe20000000000 */
.L_x_12:
[----:B------:R-:W4:Y:S01]  /*0b70*/  SHFL.IDX PT, R0, R85, RZ, 0x1f ;  /* 0x00001fff55007589 */ /* 0x000f2200000e0000 */
[----:B------:R-:W-:Y:S01]  /*0b80*/  NOP ;  /* 0x0000000000007918 */ /* 0x000fe20000000000 */
[----:B----4-:R-:W-:-:S13]  /*0b90*/  ISETP.NE.AND P1, PT, R0, 0x5, PT ;  /* 0x000000050000780c */ /* 0x010fda0003f25270 */
[----:B------:R-:W-:Y:S05]  /*0ba0*/  @P1 BRA `(.L_x_13) ;  /* 0x0000000000481947 */ /* 0x000fea0003800000 */
[----:B------:R-:W-:Y:S01]  /*0bb0*/  R2UR UR5, R88 ;  /* 0x00000000580572ca */ /* 0x000fe200000e0000 */
[----:B--23--:R-:W-:Y:S01]  /*0bc0*/  UMOV UR4, 0x400 ;  /* 0x0000040000047882 */ /* 0x00cfe20000000000 */
        /* <DEDUP_REMOVED lines=11> */
[----:B--2---:R4:W2:Y:S01]  /*0c80*/  SYNCS.EXCH.64 URZ, [UR4+0xa0], UR6 ;  /* 0x0000a00604ff75b2 */ /* 0x0048a20008000100 */
[----:B------:R4:W3:Y:S01]  /*0c90*/  SYNCS.EXCH.64 URZ, [UR4+0xb0], UR8 ;  /* 0x0000b00804ff75b2 */ /* 0x0008e20008000100 */
[----:B------:R4:W1:Y:S01]  /*0ca0*/  SYNCS.EXCH.64 URZ, [UR4+0xa8], UR6 ;  /* 0x0000a80604ff75b2 */ /* 0x0008620008000100 */
[----:B------:R4:W1:Y:S02]  /*0cb0*/  SYNCS.EXCH.64 URZ, [UR4+0xb8], UR8 ;  /* 0x0000b80804ff75b2 */ /* 0x0008640008000100 */
[----:B----4-:R-:W-:Y:S01]  /*0cc0*/  NOP ;  /* 0x0000000000007918 */ /* 0x010fe20000000000 */
.L_x_13:
[----:B------:R-:W4:Y:S01]  /*0cd0*/  SHFL.IDX PT, R0, R85, RZ, 0x1f ;  /* 0x00001fff55007589 */ /* 0x000f2200000e0000 */
[----:B------:R-:W-:Y:S01]  /*0ce0*/  ISETP.NE.OR P0, PT, RZ, UR19, !P0 ;  /* 0x00000013ff007c0c */ /* 0x000fe2000c705670 */
[----:B------:R-:W-:Y:S01]  /*0cf0*/  NOP ;  /* 0x0000000000007918 */ /* 0x000fe20000000000 */
[----:B----4-:R-:W-:-:S13]  /*0d00*/  ISETP.NE.AND P1, PT, R0, 0x3, PT ;  /* 0x000000030000780c */ /* 0x010fda0003f25270 */
[----:B------:R-:W-:Y:S05]  /*0d10*/  @P1 BRA `(.L_x_14) ;  /* 0x0000000000381947 */ /* 0x000fea0003800000 */
[----:B------:R-:W-:Y:S01]  /*0d20*/  R2UR UR5, R88 ;  /* 0x00000000580572ca */ /* 0x000fe200000e0000 */
[----:B--23--:R-:W-:Y:S01]  /*0d30*/  UMOV UR4, 0x400 ;  /* 0x0000040000047882 */ /* 0x00cfe20000000000 */
[----:B------:R-:W-:Y:S01]  /*0d40*/  UMOV UR6, 0x20 ;  /* 0x0000002000067882 */ /* 0x000fe20000000000 */
[----:B------:R-:W-:Y:S01]  /*0d50*/  ELECT P1, URZ, PT ;  /* 0x0000000000ff782f */ /* 0x000fe20003820000 */
[----:B------:R-:W-:-:S04]  /*0d60*/  UIADD3 UR6, UPT, UPT, -UR6, 0x100000, URZ ;  /* 0x0010000006067890 */ /* 0x000fc8000fffe1ff */
[----:B------:R-:W-:Y:S02]  /*0d70*/  USHF.L.U32 UR7, UR6, 0xb, URZ ;  /* 0x0000000b06077899 */ /* 0x000fe400080006ff */
[----:B------:R-:W-:-:S03]  /*0d80*/  USHF.L.U32 UR6, UR6, 0x1, URZ ;  /* 0x0000000106067899 */ /* 0x000fc600080006ff */
[----:B------:R-:W-:Y:S01]  /*0d90*/  ULEA UR4, UR5, UR4, 0x18 ;  /* 0x0000000405047291 */ /* 0x000fe2000f8ec0ff */
[----:B------:R-:W2:Y:S11]  /*0da0*/  FENCE.VIEW.ASYNC.S ;  /* 0x00000000000073c6 */ /* 0x000eb60000000000 */
[----:B--2---:R4:W2:Y:S01]  /*0db0*/  SYNCS.EXCH.64 URZ, [UR4+0xc0], UR6 ;  /* 0x0000c00604ff75b2 */ /* 0x0048a20008000100 */
[----:B------:R4:W3:Y:S01]  /*0dc0*/  SYNCS.EXCH.64 URZ, [UR4+0xd0], UR6 ;  /* 0x0000d00604ff75b2 */ /* 0x0008e20008000100 */
[----:B------:R4:W1:Y:S01]  /*0dd0*/  SYNCS.EXCH.64 URZ, [UR4+0xc8], UR6 ;  /* 0x0000c80604ff75b2 */ /* 0x0008620008000100 */
[----:B------:R4:W1:Y:S02]  /*0de0*/  SYNCS.EXCH.64 URZ, [UR4+0xd8], UR6 ;  /* 0x0000d80604ff75b2 */ /* 0x0008640008000100 */
[----:B----4-:R-:W-:Y:S01]  /*0df0*/  NOP ;  /* 0x0000000000007918 */ /* 0x010fe20000000000 */
.L_x_14:
[----:B--23--:R-:W-:Y:S01]  /*0e00*/  R2UR UR7, R88 ;  /* 0x00000000580772ca */ /* 0x00cfe200000e0000 */
[----:B------:R-:W-:Y:S01]  /*0e10*/  VOTEU.ALL UP0, P0 ;  /* 0x0000000000ff7886 */ /* 0x000fe20000000000 */
[----:B------:R-:W-:Y:S01]  /*0e20*/  UMOV UR4, 0x20 ;  /* 0x0000002000047882 */ /* 0x000fe20000000000 */
[----:B------:R-:W-:Y:S01]  /*0e30*/  NOP ;  /* 0x0000000000007918 */ /* 0x000fe20000000000 */
[----:B------:R-:W-:Y:S01]  /*0e40*/  LOP3.LUT R5, R99, 0x1f, RZ, 0xc0, !PT ;  /* 0x0000001f63057812 */ /* 0x000fe200078ec0ff */
[----:B------:R-:W-:Y:S01]  /*0e50*/  UISETP.NE.AND UP5, UPT, UR19, URZ, UPT ;  /* 0x000000ff1300728c */ /* 0x000fe2000bfa5270 */
[----:B------:R-:W-:Y:S01]  /*0e60*/  @!UP0 UMOV UR6, 0x400 ;  /* 0x0000040000068882 */ /* 0x000fe20000000000 */
[----:B------:R-:W-:-:S04]  /*0e70*/  @!UP0 UIADD3 UR4, UPT, UPT, -UR4, 0x100000, URZ ;  /* 0x0010000004048890 */ /* 0x000fc8000fffe1ff */
[----:B------:R-:W-:Y:S02]  /*0e80*/  @!UP0 USHF.L.U32 UR5, UR4, 0xb, URZ ;  /* 0x0000000b04058899 */ /* 0x000fe400080006ff */
[----:B------:R-:W-:Y:S02]  /*0e90*/  @!UP0 USHF.L.U32 UR4, UR4, 0x1, URZ ;  /* 0x0000000104048899 */ /* 0x000fe400080006ff */
[----:B------:R-:W-:Y:S01]  /*0ea0*/  @!UP0 ULEA UR6, UR7, UR6, 0x18 ;  /* 0x0000000607068291 */ /* 0x000fe2000f8ec0ff */
[----:B------:R-:W2:Y:S01]  /*0eb0*/  LDCU UR7, c[0x0][0x36c] ;  /* 0x00006d80ff0777ac */ /* 0x000ea20008000800 */
[----:B------:R-:W-:Y:S01]  /*0ec0*/  VOTEU.ALL UP0, P0 ;  /* 0x0000000000ff7886 */ /* 0x000fe20000000000 */
[----:B------:R-:W3:Y:S09]  /*0ed0*/  FENCE.VIEW.ASYNC.S ;  /* 0x00000000000073c6 */ /* 0x000ef20000000000 */
[----:B---3--:R3:W4:Y:S01]  /*0ee0*/  @!UP0 SYNCS.EXCH.64 URZ, [UR6+0xe0], UR4 ;  /* 0x0000e00406ff85b2 */ /* 0x0087220008000100 */
[----:B--2---:R-:W-:-:S09]  /*0ef0*/  UISETP.EQ.U32.AND UP6, UPT, UR7, 0x1, UPT ;  /* 0x000000010700788c */ /* 0x004fd2000bfc2070 */
[----:B---3--:R-:W-:Y:S05]  /*0f00*/  BRA.U !UP6, `(.L_x_15) ;  /* 0x000000010e087547 */ /* 0x008fea000b800000 */
[----:B-1--4-:R-:W-:Y:S01]  /*0f10*/  UCGABAR_ARV ;  /* 0x00000000000079c7 */ /* 0x012fe20008000000 */
[----:B------:R-:W-:Y:S05]  /*0f20*/  BRA `(.L_x_16) ;  /* 0x0000000000047947 */ /* 0x000fea0003800000 */
.L_x_15:
[----:B-1--4-:R-:W-:Y:S01]  /*0f30*/  NOP ;  /* 0x0000000000007918 */ /* 0x012fe20000000000 */
.L_x_16:
[----:B------:R-:W1:Y:S01]  /*0f40*/  S2UR UR72, SR_CTAID.X ;  /* 0x00000000004879c3 */ /* 0x000e620000002500 */
[----:B------:R-:W-:-:S05]  /*0f50*/  CS2R.32 R87, SR_CgaSize ;  /* 0x0000000000577805 */ /* 0x000fca0000008a00 */
[----:B------:R-:W-:-:S05]  /*0f60*/  IMAD R87, R87, -0xa0, RZ ;  /* 0xffffff6057577824 */ /* 0x000fca00078e02ff */
[----:B------:R-:W-:-:S14]  /*0f70*/  R2UR UR5, R87 ;  /* 0x00000000570572ca */ /* 0x000fdc00000e0000 */
[----:B------:R-:W2:Y:S01]  /*0f80*/  LDCU UR5, c[0x0][UR5+0x2b0] ;  /* 0x00005600050577ac */ /* 0x000ea20008000800 */
[----:B------:R-:W-:Y:S02]  /*0f90*/  R2UR UR6, R88 ;  /* 0x00000000580672ca */ /* 0x000fe400000e0000 */
[----:B------:R-:W-:Y:S02]  /*0fa0*/  R2UR UR9, R4 ;  /* 0x00000000040972ca */ /* 0x000fe400000e0000 */
[----:B------:R-:W-:-:S05]  /*0fb0*/  CS2R.32 R87, SR_CgaSize ;  /* 0x0000000000577805 */ /* 0x000fca0000008a00 */
[----:B------:R-:W-:-:S05]  /*0fc0*/  IMAD R87, R87, -0xa0, RZ ;  /* 0xffffff6057577824 */ /* 0x000fca00078e02ff */
[----:B------:R-:W-:-:S14]  /*0fd0*/  R2UR UR4, R87 ;  /* 0x00000000570472ca */ /* 0x000fdc00000e0000 */
[----:B------:R-:W3:Y:S01]  /*0fe0*/  LDCU UR4, c[0x0][UR4+0x2b4] ;  /* 0x00005680040477ac */ /* 0x000ee20008000800 */
[----:B------:R-:W4:Y:S01]  /*0ff0*/  S2UR UR12, SR_CTAID.Y ;  /* 0x00000000000c79c3 */ /* 0x000f220000002600 */
[----:B------:R-:W-:-:S05]  /*1000*/  CS2R.32 R87, SR_CgaSize ;  /* 0x0000000000577805 */ /* 0x000fca0000008a00 */
[----:B------:R-:W-:-:S05]  /*1010*/  IMAD R87, R87, -0xa0, RZ ;  /* 0xffffff6057577824 */ /* 0x000fca00078e02ff */
[----:B------:R-:W-:-:S14]  /*1020*/  R2UR UR7, R87 ;  /* 0x00000000570772ca */ /* 0x000fdc00000e0000 */
[----:B------:R-:W3:Y:S01]  /*1030*/  LDCU UR7, c[0x0][UR7+0x2a0] ;  /* 0x00005400070777ac */ /* 0x000ee20008000800 */
[----:B------:R-:W-:-:S05]  /*1040*/  CS2R.32 R87, SR_CgaSize ;  /* 0x0000000000577805 */ /* 0x000fca0000008a00 */
[----:B------:R-:W-:-:S05]  /*1050*/  IMAD R87, R87, -0xa0, RZ ;  /* 0xffffff6057577824 */ /* 0x000fca00078e02ff */
[----:B------:R-:W-:-:S14]  /*1060*/  R2UR UR8, R87 ;  /* 0x00000000570872ca */ /* 0x000fdc00000e0000 */
[----:B------:R-:W3:Y:S01]  /*1070*/  LDCU UR8, c[0x0][UR8+0x2a4] ;  /* 0x00005480080877ac */ /* 0x000ee20008000800 */
[----:B------:R-:W-:Y:S02]  /*1080*/  USHF.R.U32.HI UR11, URZ, 0x1, UR6 ;  /* 0x00000001ff0b7899 */ /* 0x000fe40008011606 */
[----:B------:R-:W-:Y:S02]  /*1090*/  USHF.L.U32 UR45, UR6, 0xb, URZ ;  /* 0x0000000b062d7899 */ /* 0x000fe400080006ff */
[----:B------:R-:W-:Y:S02]  /*10a0*/  USHF.L.U32 UR53, UR6, 0x7, URZ ;  /* 0x0000000706357899 */ /* 0x000fe400080006ff */
[----:B------:R-:W-:Y:S01]  /*10b0*/  USHF.L.U32 UR18, UR6, 0x6, URZ ;  /* 0x0000000606127899 */ /* 0x000fe200080006ff */
[----:B-1----:R-:W-:Y:S01]  /*10c0*/  I2FP.F32.U32 R2, UR72 ;  /* 0x0000004800027c45 */ /* 0x002fe20008201000 */
[----:B------:R-:W-:Y:S02]  /*10d0*/  USHF.L.U32 UR58, UR6, 0x9, URZ ;  /* 0x00000009063a7899 */ /* 0x000fe400080006ff */
[----:B------:R-:W-:-:S02]  /*10e0*/  UISETP.GT.U32.AND UP1, UPT, UR9, 0xffff, UPT ;  /* 0x0000ffff0900788c */ /* 0x000fc4000bf24070 */
[----:B--2---:R-:W-:Y:S01]  /*10f0*/  FMUL R2, R2, UR5 ;  /* 0x0000000502027c20 */ /* 0x004fe20008400000 */
[----:B------:R-:W-:Y:S01]  /*1100*/  UMOV UR14, 0x55 ;  /* 0x00000055000e7882 */ /* 0x000fe20000000000 */
[----:B------:R-:W-:Y:S01]  /*1110*/  UMOV UR13, 0x3 ;  /* 0x00000003000d7882 */ /* 0x000fe20000000000 */
[----:B----4-:R-:W-:Y:S01]  /*1120*/  I2FP.F32.U32 R0, UR12 ;  /* 0x0000000c00007c45 */ /* 0x010fe20008201000 */
[----:B------:R-:W1:Y:S02]  /*1130*/  LDCU UR21, c[0x0][0xf24] ;  /* 0x0001e480ff1577ac */ /* 0x000e640008000800 */
[----:B------:R-:W2:Y:S02]  /*1140*/  F2I.U32.TRUNC.NTZ R2, R2 ;  /* 0x0000000200027305 */ /* 0x000ea4000020f000 */
[----:B---3--:R-:W-:Y:S01]  /*1150*/  FMUL R0, R0, UR4 ;  /* 0x0000000400007c20 */ /* 0x008fe20008400000 */
[----:B------:R-:W-:Y:S01]  /*1160*/  ULOP3.LUT UR4, UR6, 0x6, URZ, 0xc0, !UPT ;  /* 0x0000000606047892 */ /* 0x000fe2000f8ec0ff */
[----:B------:R-:W3:Y:S04]  /*1170*/  LDCU UR39, c[0x0][0xf24] ;  /* 0x0001e480ff2777ac */ /* 0x000ee80008000800 */
[----:B------:R-:W4:Y:S01]  /*1180*/  F2I.U32.TRUNC.NTZ R0, R0 ;  /* 0x0000000000007305 */ /* 0x000f22000020f000 */
[----:B------:R-:W-:Y:S01]  /*1190*/  UISETP.GT.U32.AND UP0, UPT, UR4, 0xffff, UPT ;  /* 0x0000ffff0400788c */ /* 0x000fe2000bf04070 */
[----:B------:R-:W1:Y:S01]  /*11a0*/  LDCU UR29, c[0x0][0xf30] ;  /* 0x0001e600ff1d77ac */ /* 0x000e620008000800 */
[----:B--2---:R-:W-:-:S02]  /*11b0*/  R2UR UR5, R2 ;  /* 0x00000000020572ca */ /* 0x004fc400000e0000 */
[----:B------:R-:W-:Y:S01]  /*11c0*/  USEL UR38, UR4, 0xffff, !UP0 ;  /* 0x0000ffff04267887 */ /* 0x000fe2000c000000 */
[----:B------:R-:W-:Y:S01]  /*11d0*/  PRMT R2, RZ, 0x7610, R2 ;  /* 0x00007610ff027816 */ /* 0x000fe20000000002 */
[----:B------:R-:W-:Y:S01]  /*11e0*/  USEL UR37, UR9, 0xffff, !UP1 ;  /* 0x0000ffff09257887 */ /* 0x000fe2000c800000 */
[----:B------:R-:W-:Y:S01]  /*11f0*/  UMOV UR20, UR72 ;  /* 0x0000004800147c82 */ /* 0x000fe20008000000 */
[----:B----4-:R-:W-:Y:S02]  /*1200*/  R2UR UR6, R0 ;  /* 0x00000000000672ca */ /* 0x010fe400000e0000 */
[----:B------:R-:W-:-:S05]  /*1210*/  PRMT R0, RZ, 0x7610, R0 ;  /* 0x00007610ff007816 */ /* 0x000fca0000000000 */
[----:B------:R-:W-:-:S04]  /*1220*/  UIADD3 UR5, UPT, UPT, -UR5, URZ, URZ ;  /* 0x000000ff05057290 */ /* 0x000fc8000fffe1ff */
[----:B------:R-:W-:Y:S02]  /*1230*/  UIMAD UR5, UR7, UR5, UR72 ;  /* 0x00000005070572a4 */ /* 0x000fe4000f8e0248 */
[----:B------:R-:W-:-:S04]  /*1240*/  UIADD3 UR4, UPT, UPT, -UR6, URZ, URZ ;  /* 0x000000ff06047290 */ /* 0x000fc8000fffe1ff */
[----:B------:R-:W-:Y:S01]  /*1250*/  IMAD.U32 R87, RZ, RZ, UR5 ;  /* 0x00000005ff577e24 */ /* 0x000fe2000f8e00ff */
[----:B------:R-:W-:-:S06]  /*1260*/  UIMAD UR4, UR8, UR4, UR12 ;  /* 0x00000004080472a4 */ /* 0x000fcc000f8e020c */
[----:B------:R-:W-:Y:S01]  /*1270*/  IMAD.U32 R86, RZ, RZ, UR4 ;  /* 0x00000004ff567e24 */ /* 0x000fe2000f8e00ff */
[----:B-1-3--:R-:W-:Y:S06]  /*1280*/  BRA.U UP5, `(.L_x_17) ;  /* 0x0000000105607547 */ /* 0x00afec000b800000 */
[----:B------:R-:W-:Y:S02]  /*1290*/  R2UR UR4, R87 ;  /* 0x00000000570472ca */ /* 0x000fe400000e0000 */
[----:B------:R-:W-:-:S11]  /*12a0*/  R2UR UR15, R86 ;  /* 0x00000000560f72ca */ /* 0x000fd600000e0000 */
[----:B------:R-:W-:Y:S02]  /*12b0*/  UISETP.GT.U32.AND UP0, UPT, UR4, 0x1, UPT ;  /* 0x000000010400788c */ /* 0x000fe4000bf04070 */
[----:B------:R-:W-:Y:S02]  /*12c0*/  ULOP3.LUT UR10, UR4, 0xfffffffe, URZ, 0xc0, !UPT ;  /* 0xfffffffe040a7892 */ /* 0x000fe4000f8ec0ff */
[----:B------:R-:W-:Y:S02]  /*12d0*/  UISETP.NE.AND UP3, UPT, UR15, URZ, UP0 ;  /* 0x000000ff0f00728c */ /* 0x000fe40008765270 */
[----:B------:R-:W-:Y:S02]  /*12e0*/  UISETP.NE.AND UP2, UPT, UR15, 0x1, UP0 ;  /* 0x000000010f00788c */ /* 0x000fe40008745270 */
[----:B------:R-:W-:Y:S02]  /*12f0*/  UISETP.NE.AND UP1, UPT, UR15, 0x2, UP0 ;  /* 0x000000020f00788c */ /* 0x000fe40008725270 */
[----:B------:R-:W-:-:S02]  /*1300*/  UISETP.NE.AND UP0, UPT, UR15, 0x3, UP0 ;  /* 0x000000030f00788c */ /* 0x000fc40008705270 */
[----:B------:R-:W-:Y:S02]  /*1310*/  USEL UR6, URZ, 0x1, UP3 ;  /* 0x00000001ff067887 */ /* 0x000fe40009800000 */
[----:B------:R-:W-:Y:S02]  /*1320*/  USEL UR5, URZ, 0x4, UP2 ;  /* 0x00000004ff057887 */ /* 0x000fe40009000000 */
[----:B------:R-:W-:Y:S02]  /*1330*/  USEL UR4, URZ, 0x10, UP1 ;  /* 0x00000010ff047887 */ /* 0x000fe40008800000 */
[----:B------:R-:W-:Y:S02]  /*1340*/  USEL UR9, URZ, 0x40, UP0 ;  /* 0x00000040ff097887 */ /* 0x000fe40008000000 */
[----:B------:R-:W-:Y:S02]  /*1350*/  USEL UR8, URZ, 0x2, UP3 ;  /* 0x00000002ff087887 */ /* 0x000fe40009800000 */
[----:B------:R-:W-:-:S02]  /*1360*/  UIADD3 UR4, UPT, UPT, UR4, UR5, UR6 ;  /* 0x0000000504047290 */ /* 0x000fc4000fffe006 */
[----:B------:R-:W-:Y:S02]  /*1370*/  USEL UR7, URZ, 0x8, UP2 ;  /* 0x00000008ff077887 */ /* 0x000fe40009000000 */
[----:B------:R-:W-:Y:S02]  /*1380*/  USEL UR6, URZ, 0x20, UP1 ;  /* 0x00000020ff067887 */ /* 0x000fe40008800000 */
[----:B------:R-:W-:Y:S02]  /*1390*/  UIADD3 UR5, UPT, UPT, UR8, UR9, UR4 ;  /* 0x0000000908057290 */ /* 0x000fe4000fffe004 */
[----:B------:R-:W-:Y:S02]  /*13a0*/  ULEA UR4, UR15, UR10, 0x1 ;  /* 0x0000000a0f047291 */ /* 0x000fe4000f8e08ff */
[----:B------:R-:W-:Y:S02]  /*13b0*/  USEL UR8, URZ, 0x80, UP0 ;  /* 0x00000080ff087887 */ /* 0x000fe40008000000 */
[----:B------:R-:W-:-:S02]  /*13c0*/  UIADD3 UR5, UPT, UPT, UR6, UR7, UR5 ;  /* 0x0000000706057290 */ /* 0x000fc4000fffe005 */
[----:B------:R-:W-:Y:S02]  /*13d0*/  USHF.L.U32 UR4, UR13, UR4, URZ ;  /* 0x000000040d047299 */ /* 0x000fe400080006ff */
[----:B------:R-:W-:-:S04]  /*13e0*/  UIADD3 UR5, UPT, UPT, UR5, UR8, URZ ;  /* 0x0000000805057290 */ /* 0x000fc8000fffe0ff */
[----:B------:R-:W-:Y:S02]  /*13f0*/  IMAD.U32 R0, RZ, RZ, UR4 ;  /* 0x00000004ff007e24 */ /* 0x000fe4000f8e00ff */
[----:B------:R-:W-:-:S07]  /*1400*/  IMAD.U32 R2, RZ, RZ, UR5 ;  /* 0x00000005ff027e24 */ /* 0x000fce000f8e00ff */
.L_x_17:
[----:B------:R-:W1:Y:S01]  /*1410*/  S2UR UR52, SR_CTAID.Z ;  /* 0x00000000003479c3 */ /* 0x000e620000002700 */
[----:B------:R-:W-:Y:S02]  /*1420*/  UISETP.GE.AND UP0, UPT, UR21, 0x1, UPT ;  /* 0x000000011500788c */ /* 0x000fe4000bf06270 */
[----:B------:R-:W-:Y:S02]  /*1430*/  ULOP3.LUT UR70, UR11, 0x3, URZ, 0xc0, !UPT ;  /* 0x000000030b467892 */ /* 0x000fe4000f8ec0ff */
[----:B------:R-:W-:Y:S02]  /*1440*/  ULOP3.LUT UR58, UR58, 0x200, URZ, 0xc0, !UPT ;  /* 0x000002003a3a7892 */ /* 0x000fe4000f8ec0ff */
[----:B------:R-:W-:Y:S02]  /*1450*/  ULOP3.LUT UR37, UR37, 0xffff, URZ, 0xc0, !UPT ;  /* 0x0000ffff25257892 */ /* 0x000fe4000f8ec0ff */
[----:B------:R-:W-:Y:S02]  /*1460*/  ULOP3.LUT UR38, UR38, 0xffff, URZ, 0xc0, !UPT ;  /* 0x0000ffff26267892 */ /* 0x000fe4000f8ec0ff */
[----:B------:R-:W-:-:S02]  /*1470*/  UISETP.NE.AND UP3, UPT, UR19, 0x2, UPT ;  /* 0x000000021300788c */ /* 0x000fc4000bf65270 */
[----:B------:R-:W-:Y:S02]  /*1480*/  ULOP3.LUT UR74, UR72, 0x1, URZ, 0xc0, !UPT ;  /* 0x00000001484a7892 */ /* 0x000fe4000f8ec0ff */
[----:B------:R-:W-:Y:S02]  /*1490*/  ULOP3.LUT UR45, UR45, 0x3000, URZ, 0xc0, !UPT ;  /* 0x000030002d2d7892 */ /* 0x000fe4000f8ec0ff */
[----:B------:R-:W-:Y:S02]  /*14a0*/  ULOP3.LUT UR53, UR53, 0x300, URZ, 0xc0, !UPT ;  /* 0x0000030035357892 */ /* 0x000fe4000f8ec0ff */
[----:B------:R-:W-:Y:S02]  /*14b0*/  ULOP3.LUT UR18, UR18, 0x80, URZ, 0xc0, !UPT ;  /* 0x0000008012127892 */ /* 0x000fe4000f8ec0ff */
[----:B------:R-:W-:Y:S02]  /*14c0*/  USHF.R.U32.HI UR61, URZ, 0x1, UR70 ;  /* 0x00000001ff3d7899 */ /* 0x000fe40008011646 */
[----:B------:R-:W-:-:S02]  /*14d0*/  USHF.R.U32.HI UR60, URZ, 0x9, UR58 ;  /* 0x00000009ff3c7899 */ /* 0x000fc4000801163a */
[----:B------:R-:W-:Y:S02]  /*14e0*/  USHF.L.U32 UR37, UR14, UR37, URZ ;  /* 0x000000250e257299 */ /* 0x000fe400080006ff */
[----:B------:R-:W-:Y:S01]  /*14f0*/  USHF.L.U32 UR38, UR13, UR38, URZ ;  /* 0x000000260d267299 */ /* 0x000fe200080006ff */
[----:B-1----:R-:W-:Y:S11]  /*1500*/  BRA.U !UP0, `(.L_x_18) ;  /* 0x0000000108d47547 */ /* 0x002ff6000b800000 */
[----:B------:R-:W1:Y:S01]  /*1510*/  LDCU.128 UR24, c[0x0][0xf10] ;  /* 0x0001e200ff1877ac */ /* 0x000e620008000c00 */
[----:B------:R-:W2:Y:S01]  /*1520*/  LDCU UR6, c[0x0][0x370] ;  /* 0x00006e00ff0677ac */ /* 0x000ea20008000800 */
[----:B------:R-:W3:Y:S01]  /*1530*/  LDCU UR5, c[0x0][0x374] ;  /* 0x00006e80ff0577ac */ /* 0x000ee20008000800 */
[----:B------:R-:W4:Y:S01]  /*1540*/  LDCU UR28, c[0x0][0xf0c] ;  /* 0x0001e180ff1c77ac */ /* 0x000f220008000800 */
[----:B------:R-:W4:Y:S01]  /*1550*/  LDCU UR7, c[0x0][0xf20] ;  /* 0x0001e400ff0777ac */ /* 0x000f220008000800 */
[----:B------:R-:W4:Y:S01]  /*1560*/  LDCU.64 UR8, c[0x0][0xf28] ;  /* 0x0001e500ff0877ac */ /* 0x000f220008000a00 */
[----:B-1----:R-:W-:Y:S02]  /*1570*/  UISETP.NE.AND UP0, UPT, UR26, 0x1, UPT ;  /* 0x000000011a00788c */ /* 0x002fe4000bf05270 */
[----:B---3--:R-:W-:Y:S02]  /*1580*/  UIMAD.WIDE.U32 UR10, UR5, UR27, URZ ;  /* 0x0000001b050a72a5 */ /* 0x008fe4000f8e00ff */
[----:B--2---:R-:W-:-:S02]  /*1590*/  UIMAD.WIDE.U32 UR16, UR6, UR24, URZ ;  /* 0x00000018061072a5 */ /* 0x004fc4000f8e00ff */
[----:B----4-:R-:W-:Y:S02]  /*15a0*/  UISETP.NE.AND UP1, UPT, UR28, 0x1, UPT ;  /* 0x000000011c00788c */ /* 0x010fe4000bf25270 */
[----:B------:R-:W-:Y:S01]  /*15b0*/  UISETP.NE.AND UP2, UPT, UR21, 0x1, UPT ;  /* 0x000000011500788c */ /* 0x000fe2000bf45270 */
[----:B------:R-:W-:Y:S02]  /*15c0*/  UMOV UR10, UR11 ;  /* 0x0000000b000a7c82 */ /* 0x000fe40008000000 */
[----:B------:R-:W-:Y:S01]  /*15d0*/  UMOV UR16, UR17 ;  /* 0x0000001100107c82 */ /* 0x000fe20008000000 */
[----:B------:R-:W-:Y:S02]  /*15e0*/  @UP0 USHF.R.U32.HI UR5, URZ, UR7, UR10 ;  /* 0x00000007ff050299 */ /* 0x000fe4000801160a */
[----:B------:R-:W-:Y:S02]  /*15f0*/  UIMAD.WIDE.U32 UR22, UR12, UR27, URZ ;  /* 0x0000001b0c1672a5 */ /* 0x000fe4000f8e00ff */
[----:B------:R-:W-:-:S02]  /*1600*/  UIMAD.WIDE.U32 UR10, UR5, UR8, URZ ;  /* 0x00000008050a72a5 */ /* 0x000fc4000f8e00ff */
[----:B------:R-:W-:Y:S02]  /*1610*/  @UP1 USHF.R.U32.HI UR6, URZ, UR25, UR16 ;  /* 0x00000019ff061299 */ /* 0x000fe40008011610 */
[----:B------:R-:W-:Y:S02]  /*1620*/  UIMAD.WIDE.U32 UR14, UR20, UR24, URZ ;  /* 0x00000018140e72a5 */ /* 0x000fe4000f8e00ff */
[----:B------:R-:W-:Y:S01]  /*1630*/  UIMAD.WIDE.U32 UR16, UR6, UR8, URZ ;  /* 0x00000008061072a5 */ /* 0x000fe2000f8e00ff */
[----:B------:R-:W-:Y:S01]  /*1640*/  UMOV UR4, UR23 ;  /* 0x0000001700047c82 */ /* 0x000fe20008000000 */
[----:B------:R-:W-:Y:S01]  /*1650*/  UMOV UR10, UR11 ;  /* 0x0000000b000a7c82 */ /* 0x000fe20008000000 */
[----:B------:R-:W-:Y:S02]  /*1660*/  USHF.R.U32.HI UR4, URZ, UR7, UR4 ;  /* 0x00000007ff047299 */ /* 0x000fe40008011604 */
[----:B------:R-:W-:Y:S01]  /*1670*/  @UP2 USHF.R.U32.HI UR5, URZ, UR9, UR10 ;  /* 0x00000009ff052299 */ /* 0x000fe2000801160a */
[----:B------:R-:W-:Y:S01]  /*1680*/  UMOV UR14, UR15 ;  /* 0x0000000f000e7c82 */ /* 0x000fe20008000000 */
[----:B------:R-:W-:Y:S01]  /*1690*/  UMOV UR16, UR17 ;  /* 0x0000001100107c82 */ /* 0x000fe20008000000 */
[----:B------:R-:W-:-:S02]  /*16a0*/  USHF.R.U32.HI UR25, URZ, UR25, UR14 ;  /* 0x00000019ff197299 */ /* 0x000fc4000801160e */
[----:B------:R-:W-:Y:S02]  /*16b0*/  USEL UR4, UR12, UR4, !UP0 ;  /* 0x000000040c047287 */ /* 0x000fe4000c000000 */
[----:B------:R-:W-:Y:S02]  /*16c0*/  @UP2 USHF.R.U32.HI UR6, URZ, UR9, UR16 ;  /* 0x00000009ff062299 */ /* 0x000fe40008011610 */
[----:B------:R-:W-:Y:S02]  /*16d0*/  UIMAD UR7, UR5, UR21, URZ ;  /* 0x00000015050772a4 */ /* 0x000fe4000f8e02ff */
[----:B------:R-:W-:Y:S02]  /*16e0*/  USEL UR5, UR20, UR25, !UP1 ;  /* 0x0000001914057287 */ /* 0x000fe4000c800000 */
[----:B------:R-:W-:Y:S02]  /*16f0*/  UIMAD UR13, UR6, UR21, URZ ;  /* 0x00000015060d72a4 */ /* 0x000fe4000f8e02ff */
[----:B------:R-:W-:-:S02]  /*1700*/  UISETP.GE.AND UP0, UPT, UR4, UR7, UPT ;  /* 0x000000070400728c */ /* 0x000fc4000bf06270 */
[----:B------:R-:W-:Y:S02]  /*1710*/  UIMAD.WIDE.U32 UR10, UR4, UR8, URZ ;  /* 0x00000008040a72a5 */ /* 0x000fe4000f8e00ff */
[----:B------:R-:W-:Y:S02]  /*1720*/  UISETP.GE.OR UP0, UPT, UR5, UR13, UP0 ;  /* 0x0000000d0500728c */ /* 0x000fe40008706670 */
[----:B------:R-:W-:Y:S02]  /*1730*/  UIMAD.WIDE.U32 UR14, UR5, UR8, URZ ;  /* 0x00000008050e72a5 */ /* 0x000fe4000f8e00ff */
[----:B------:R-:W-:Y:S01]  /*1740*/  UIADD3 UR7, UPT, UPT, -UR4, URZ, URZ ;  /* 0x000000ff04077290 */ /* 0x000fe2000fffe1ff */
[----:B------:R-:W-:Y:S01]  /*1750*/  UMOV UR8, UR11 ;  /* 0x0000000b00087c82 */ /* 0x000fe20008000000 */
[----:B------:R-:W-:Y:S02]  /*1760*/  UIADD3 UR10, UPT, UPT, -UR5, URZ, URZ ;  /* 0x000000ff050a7290 */ /* 0x000fe4000fffe1ff */
[----:B------:R-:W-:-:S02]  /*1770*/  USHF.R.U32.HI UR8, URZ, UR9, UR8 ;  /* 0x00000009ff087299 */ /* 0x000fc40008011608 */
[----:B------:R-:W-:Y:S02]  /*1780*/  UIMAD UR12, UR26, UR7, UR12 ;  /* 0x000000071a0c72a4 */ /* 0x000fe4000f8e020c */
[----:B------:R-:W-:Y:S01]  /*1790*/  USEL UR8, UR4, UR8, !UP2 ;  /* 0x0000000804087287 */ /* 0x000fe2000d000000 */
[----:B------:R-:W-:Y:S01]  /*17a0*/  @!UP0 UMOV UR7, UR15 ;  /* 0x0000000f00078c82 */ /* 0x000fe20008000000 */
[----:B------:R-:W-:Y:S02]  /*17b0*/  UIMAD UR20, UR28, UR10, UR20 ;  /* 0x0000000a1c1472a4 */ /* 0x000fe4000f8e0214 */
[----:B------:R-:W-:Y:S02]  /*17c0*/  @!UP0 USHF.R.U32.HI UR7, URZ, UR9, UR7 ;  /* 0x00000009ff078299 */ /* 0x000fe40008011607 */
[----:B------:R-:W-:Y:S02]  /*17d0*/  UIADD3 UR9, UPT, UPT, -UR8, URZ, URZ ;  /* 0x000000ff08097290 */ /* 0x000fe4000fffe1ff */
[----:B------:R-:W-:-:S02]  /*17e0*/  @!UP0 USEL UR7, UR5, UR7, !UP2 ;  /* 0x0000000705078287 */ /* 0x000fc4000d000000 */
[----:B------:R-:W-:Y:S02]  /*17f0*/  UIMAD UR9, UR21, UR9, UR4 ;  /* 0x00000009150972a4 */ /* 0x000fe4000f8e0204 */
[----:B------:R-:W-:Y:S02]  /*1800*/  @!UP0 UIADD3 UR8, UPT, UPT, UR8, -UR7, URZ ;  /* 0x8000000708088290 */ /* 0x000fe4000fffe0ff */
[----:B------:R-:W-:Y:S02]  /*1810*/  @!UP0 UIMAD UR6, UR9, UR6, UR7 ;  /* 0x00000006090682a4 */ /* 0x000fe4000f8e0207 */
[----:B------:R-:W-:-:S04]  /*1820*/  @!UP0 UIMAD UR4, UR8, UR21, UR5 ;  /* 0x00000015080482a4 */ /* 0x000fc8000f8e0205 */
[----:B------:R-:W-:Y:S01]  /*1830*/  UIMAD UR12, UR4, UR26, UR12 ;  /* 0x0000001a040c72a4 */ /* 0x000fe2000f8e020c */
[----:B------:R-:W-:Y:S02]  /*1840*/  @!UP0 UMOV UR5, UR6 ;  /* 0x0000000600058c82 */ /* 0x000fe40008000000 */
[----:B------:R-:W-:-:S12]  /*1850*/  UIMAD UR20, UR5, UR28, UR20 ;  /* 0x0000001c051472a4 */ /* 0x000fd8000f8e0214 */
.L_x_18:
[----:B------:R-:W-:-:S09]  /*1860*/  UISETP.NE.AND UP0, UPT, UR29, 0x1, UPT ;  /* 0x000000011d00788c */ /* 0x000fd2000bf05270 */
[----:B------:R-:W-:Y:S05]  /*1870*/  BRA.U UP0, `(.L_x_19) ;  /* 0x0000000100447547 */ /* 0x000fea000b800000 */
[----:B------:R-:W1:Y:S01]  /*1880*/  LDCU.128 UR8, c[0x0][0xf10] ;  /* 0x0001e200ff0877ac */ /* 0x000e620008000c00 */
[----:B------:R-:W2:Y:S01]  /*1890*/  LDCU UR13, c[0x0][0xf0c] ;  /* 0x0001e180ff0d77ac */ /* 0x000ea20008000800 */
[----:B------:R-:W3:Y:S01]  /*18a0*/  LDCU UR14, c[0x0][0xf20] ;  /* 0x0001e400ff0e77ac */ /* 0x000ee20008000800 */
[----:B-1----:R-:W-:Y:S02]  /*18b0*/  UIMAD.WIDE.U32 UR6, UR20, UR8, URZ ;  /* 0x00000008140672a5 */ /* 0x002fe4000f8e00ff */
[----:B------:R-:W-:Y:S02]  /*18c0*/  UIMAD.WIDE.U32 UR4, UR12, UR11, URZ ;  /* 0x0000000b0c0472a5 */ /* 0x000fe4000f8e00ff */
[----:B--2---:R-:W-:Y:S02]  /*18d0*/  UISETP.NE.AND UP1, UPT, UR13, 0x1, UPT ;  /* 0x000000010d00788c */ /* 0x004fe4000bf25270 */
[----:B------:R-:W-:Y:S01]  /*18e0*/  UISETP.NE.AND UP0, UPT, UR10, 0x1, UPT ;  /* 0x000000010a00788c */ /* 0x000fe2000bf05270 */
[----:B------:R-:W-:-:S02]  /*18f0*/  UMOV UR6, UR7 ;  /* 0x0000000700067c82 */ /* 0x000fc40008000000 */
[----:B------:R-:W-:Y:S01]  /*1900*/  UMOV UR4, UR5 ;  /* 0x0000000500047c82 */ /* 0x000fe20008000000 */
[----:B------:R-:W-:Y:S02]  /*1910*/  USHF.R.U32.HI UR9, URZ, UR9, UR6 ;  /* 0x00000009ff097299 */ /* 0x000fe40008011606 */
[----:B---3--:R-:W-:Y:S02]  /*1920*/  USHF.R.U32.HI UR4, URZ, UR14, UR4 ;  /* 0x0000000eff047299 */ /* 0x008fe40008011604 */
[----:B------:R-:W-:Y:S02]  /*1930*/  USEL UR5, UR20, UR9, !UP1 ;  /* 0x0000000914057287 */ /* 0x000fe4000c800000 */
[----:B------:R-:W-:-:S04]  /*1940*/  USEL UR4, UR12, UR4, !UP0 ;  /* 0x000000040c047287 */ /* 0x000fc8000c000000 */
[----:B------:R-:W-:Y:S02]  /*1950*/  UIADD3 UR6, UPT, UPT, UR5, -UR4, URZ ;  /* 0x8000000405067290 */ /* 0x000fe4000fffe0ff */
[----:B------:R-:W-:Y:S02]  /*1960*/  UIADD3 UR4, UPT, UPT, -UR5, UR4, URZ ;  /* 0x0000000405047290 */ /* 0x000fe4000fffe1ff */
[----:B------:R-:W-:Y:S02]  /*1970*/  UIMAD UR12, UR6, UR10, UR12 ;  /* 0x0000000a060c72a4 */ /* 0x000fe4000f8e020c */
[----:B------:R-:W-:-:S12]  /*1980*/  UIMAD UR20, UR4, UR13, UR20 ;  /* 0x0000000d041472a4 */ /* 0x000fd8000f8e0214 */
.L_x_19:
[----:B------:R-:W-:Y:S05]  /*1990*/  BRA.U !UP6, `(.L_x_20) ;  /* 0x000000010e0c7547 */ /* 0x000fea000b800000 */
[----:B------:R-:W-:Y:S01]  /*19a0*/  UCGABAR_WAIT ;  /* 0x0000000000007dc7 */ /* 0x000fe20008000000 */
[----:B------:R-:W-:Y:S01]  /*19b0*/  CCTL.IVALL ;  /* 0x00000000ff00798f */ /* 0x000fe20002000000 */
[----:B------:R-:W-:Y:S05]  /*19c0*/  BRA `(.L_x_21) ;  /* 0x0000000000047947 */ /* 0x000fea0003800000 */
.L_x_20:
[----:B------:R-:W-:Y:S06]  /*19d0*/  BAR.SYNC.DEFER_BLOCKING 0x0 ;  /* 0x0000000000007b1d */ /* 0x000fec0000010000 */
.L_x_21:
[----:B------:R-:W-:Y:S05]  /*19e0*/  BRA.U UP3, `(.L_x_22) ;  /* 0x0000001503fc7547 */ /* 0x000fea000b800000 */
[----:B------:R-:W1:Y:S01]  /*19f0*/  LDCU UR6, c[0x0][0x38c] ;  /* 0x00007180ff0677ac */ /* 0x000e620008000800 */
[----:B------:R-:W-:Y:S01]  /*1a00*/  PLOP3.LUT P2, PT, PT, PT, UP4, 0x80, 0x8 ;  /* 0x000000000008781c */ /* 0x000fe20003f4f048 */
[----:B------:R-:W-:Y:S01]  /*1a10*/  IMAD.MOV.U32 R12, RZ, RZ, 0x1 ;  /* 0x00000001ff0c7424 */ /* 0x000fe200078e00ff */
[----:B------:R-:W-:Y:S02]  /*1a20*/  ISETP.NE.AND P3, PT, R5, RZ, P4 ;  /* 0x000000ff0500720c */ /* 0x000fe40002765270 */
[----:B------:R-:W-:Y:S02]  /*1a30*/  CS2R R10, SRZ ;  /* 0x00000000000a7805 */ /* 0x000fe4000001ff00 */
[----:B------:R-:W-:Y:S01]  /*1a40*/  PLOP3.LUT P2, PT, P2, PT, PT, 0x8, 0x80 ;  /* 0x000000000080781c */ /* 0x000fe2000174e170 */
[----:B------:R-:W-:Y:S01]  /*1a50*/  IMAD.MOV.U32 R9, RZ, RZ, RZ ;  /* 0x000000ffff097224 */ /* 0x000fe200078e00ff */
[----:B------:R-:W2:Y:S01]  /*1a60*/  LDCU UR66, c[0x0][0x370] ;  /* 0x00006e00ff4277ac */ /* 0x000ea20008000800 */
[----:B------:R-:W-:Y:S01]  /*1a70*/  IMAD.MOV.U32 R8, RZ, RZ, 0x1 ;  /* 0x00000001ff087424 */ /* 0x000fe200078e00ff */
[----:B------:R-:W3:Y:S01]  /*1a80*/  LDCU.64 UR54, c[0x0][0x348] ;  /* 0x00006900ff3677ac */ /* 0x000ee20008000a00 */
[----:B------:R-:W-:Y:S01]  /*1a90*/  ULEA UR70, UR74, UR70, 0x2 ;  /* 0x000000464a467291 */ /* 0x000fe2000f8e10ff */
[----:B------:R-:W4:Y:S01]  /*1aa0*/  LDCU UR65, c[0x0][0x374] ;  /* 0x00006e80ff4177ac */ /* 0x000f220008000800 */
[----:B-1----:R-:W-:-:S02]  /*1ab0*/  UIADD3 UR5, UPT, UPT, UR6, 0xff, URZ ;  /* 0x000000ff06057890 */ /* 0x002fc4000fffe0ff */
[----:B------:R-:W-:Y:S02]  /*1ac0*/  UIADD3 UR73, UPT, UPT, UR6, 0x1fe, URZ ;  /* 0x000001fe06497890 */ /* 0x000fe4000fffe0ff */
[----:B------:R-:W-:Y:S01]  /*1ad0*/  USHF.R.S32.HI UR4, URZ, 0x1f, UR5 ;  /* 0x0000001fff047899 */ /* 0x000fe20008011405 */
[----:B------:R-:W-:-:S03]  /*1ae0*/  UMOV UR22, URZ ;  /* 0x000000ff00167c82 */ /* 0x000fc60008000000 */
[----:B------:R-:W-:Y:S02]  /*1af0*/  ULEA.HI UR4, UR4, UR5, URZ, 0x8 ;  /* 0x0000000504047291 */ /* 0x000fe4000f8f40ff */
[----:B------:R-:W-:Y:S02]  /*1b00*/  UIADD3 UR5, UPT, UPT, UR6, -0x1, URZ ;  /* 0xffffffff06057890 */ /* 0x000fe4000fffe0ff */
[----:B------:R-:W-:Y:S02]  /*1b10*/  USHF.R.S32.HI UR68, URZ, 0x8, UR4 ;  /* 0x00000008ff447899 */ /* 0x000fe40008011404 */
[----:B------:R-:W-:Y:S02]  /*1b20*/  UISETP.GE.U32.AND UP1, UPT, UR5, -0x1ff, UPT ;  /* 0xfffffe010500788c */ /* 0x000fe4000bf26070 */
[----:B------:R-:W-:-:S04]  /*1b30*/  UISETP.LT.U32.AND UP0, UPT, UR68, 0x3, UPT ;  /* 0x000000034400788c */ /* 0x000fc8000bf01070 */
[----:B------:R-:W-:Y:S02]  /*1b40*/  USEL UR67, UR68, 0x3, UP0 ;  /* 0x0000000344437887 */ /* 0x000fe40008000000 */
[----:B------:R-:W-:Y:S02]  /*1b50*/  UISETP.NE.AND UP0, UPT, UR19, URZ, UPT ;  /* 0x000000ff1300728c */ /* 0x000fe4000bf05270 */
[----:B------:R-:W-:Y:S02]  /*1b60*/  UIADD3 UR4, UPT, UPT, UR67, -0x1, URZ ;  /* 0xffffffff43047890 */ /* 0x000fe4000fffe0ff */
[----:B------:R-:W-:Y:S02]  /*1b70*/  @UP1 UIADD3 UR4, UPT, UPT, UR67, URZ, URZ ;  /* 0x000000ff43041290 */ /* 0x000fe4000fffe0ff */
[----:B------:R-:W-:Y:S02]  /*1b80*/  USEL UR59, UR59, 0x2, UP0 ;  /* 0x000000023b3b7887 */ /* 0x000fe40008000000 */
[----:B------:R-:W-:-:S02]  /*1b90*/  UIADD3 UR71, UPT, UPT, UR68, -UR67, URZ ;  /* 0x8000004344477290 */ /* 0x000fc4000fffe0ff */
[----:B------:R-:W-:Y:S02]  /*1ba0*/  UIADD3 UR62, UPT, UPT, UR4, 0x1, URZ ;  /* 0x00000001043e7890 */ /* 0x000fe4000fffe0ff */
[----:B--234-:R-:W-:-:S12]  /*1bb0*/  UIADD3 UR69, UPT, UPT, -UR4, URZ, URZ ;  /* 0x000000ff04457290 */ /* 0x01cfd8000fffe1ff */
.L_x_46:
[----:B------:R-:W-:-:S13]  /*1bc0*/  R2UR UR4, R88 ;  /* 0x00000000580472ca */ /* 0x000fda00000e0000 */
[----:B------:R-:W-:Y:S01]  /*1bd0*/  UISETP.NE.AND UP0, UPT, UR4, URZ, UPT ;  /* 0x000000ff0400728c */ /* 0x000fe2000bf05270 */
[----:B-1----:R-:W1:Y:S02]  /*1be0*/  S2UR UR4, SR_CgaCtaId ;  /* 0x00000000000479c3 */ /* 0x002e640000008800 */
[----:B-1----:R-:W-:-:S06]  /*1bf0*/  MOV R88, UR4 ;  /* 0x0000000400587c02 */ /* 0x002fcc0008000f00 */
[----:B---3--:R-:W-:Y:S05]  /*1c00*/  BRA.U UP0, `(.L_x_23) ;  /* 0x0000000100347547 */ /* 0x008fea000b800000 */
[----:B------:R-:W1:Y:S01]  /*1c10*/  S2R R0, SR_CgaCtaId ;  /* 0x0000000000007919 */ /* 0x000e620000008800 */
[----:B------:R-:W-:Y:S02]  /*1c20*/  MOV R3, 0x400 ;  /* 0x0000040000037802 */ /* 0x000fe40000000f00 */
[----:B------:R-:W-:Y:S02]  /*1c30*/  SHF.L.U32 R2, R8, 0x1f, RZ ;  /* 0x0000001f08027819 */ /* 0x000fe400000006ff */
[----:B-1----:R-:W-:-:S05]  /*1c40*/  LEA R0, R0, R3, 0x18 ;  /* 0x0000000300007211 */ /* 0x002fca00078ec0ff */
[----:B------:R-:W-:-:S04]  /*1c50*/  IMAD R3, R9, 0x8, R0 ;  /* 0x0000000809037824 */ /* 0x000fc800078e0200 */
[----:B------:R-:W1:Y:S02]  /*1c60*/  SYNCS.PHASECHK.TRANS64.TRYWAIT P0, [R3+URZ+0xd0], R2 ;  /* 0x0000d002030075a7 */ /* 0x000e6400080011ff */
[----:B-1----:R-:W-:Y:S05]  /*1c70*/  @!P0 BRA `(.L_x_24) ;  /* 0x0000008c00408947 */ /* 0x002fea0003800000 */
.L_x_150:
[----:B------:R-:W-:Y:S01]  /*1c80*/  VIADD R9, R9, 0x1 ;  /* 0x0000000109097836 */ /* 0x000fe20000000000 */
[----:B------:R1:W-:Y:S04]  /*1c90*/  SYNCS.ARRIVE.TRANS64.A1T0 RZ, [R3+URZ+0xc0], RZ ;  /* 0x0000c0ff03ff79a7 */ /* 0x0003e800081000ff */
[----:B------:R-:W-:-:S04]  /*1ca0*/  ISETP.NE.AND P0, PT, R9, 0x2, PT ;  /* 0x000000020900780c */ /* 0x000fc80003f05270 */
[----:B------:R-:W-:Y:S02]  /*1cb0*/  SEL R9, R9, RZ, P0 ;  /* 0x000000ff09097207 */ /* 0x000fe40000000000 */
[----:B-1----:R-:W-:-:S04]  /*1cc0*/  SEL R3, RZ, 0x1, P0 ;  /* 0x00000001ff037807 */ /* 0x002fc80000000000 */
[----:B------:R-:W-:Y:S02]  /*1cd0*/  LOP3.LUT R8, R8, R3, RZ, 0x3c, !PT ;  /* 0x0000000308087212 */ /* 0x000fe400078e3cff */
.L_x_23:
[----:B------:R-:W-:Y:S01]  /*1ce0*/  R2UR UR4, R88 ;  /* 0x00000000580472ca */ /* 0x000fe200000e0000 */
[----:B------:R-:W-:Y:S01]  /*1cf0*/  UMOV UR7, 0x400 ;  /* 0x0000040000077882 */ /* 0x000fe20000000000 */
[----:B------:R-:W-:Y:S01]  /*1d00*/  SHF.L.U32 R0, R12, 0x1f, RZ ;  /* 0x0000001f0c007819 */ /* 0x000fe200000006ff */
[----:B------:R-:W-:Y:S02]  /*1d10*/  UISETP.GE.U32.AND UP0, UPT, UR73, 0x1ff, UPT ;  /* 0x000001ff4900788c */ /* 0x000fe4000bf06070 */
[----:B------:R-:W-:Y:S01]  /*1d20*/  ULEA UR35, UR12, UR74, 0x1 ;  /* 0x0000004a0c237291 */ /* 0x000fe2000f8e08ff */
[----:B------:R-:W-:-:S03]  /*1d30*/  UMOV UR6, URZ ;  /* 0x000000ff00067c82 */ /* 0x000fc60008000000 */
[----:B------:R-:W-:-:S04]  /*1d40*/  USHF.L.U32 UR35, UR35, 0x6, URZ ;  /* 0x0000000623237899 */ /* 0x000fc800080006ff */
[----:B------:R-:W-:-:S04]  /*1d50*/  ULEA UR7, UR4, UR7, 0x18 ;  /* 0x0000000704077291 */ /* 0x000fc8000f8ec0ff */
[----:B------:R-:W-:-:S09]  /*1d60*/  ULEA UR4, UR22, UR7, 0x3 ;  /* 0x0000000716047291 */ /* 0x000fd2000f8e18ff */
[----:B------:R1:W2:Y:S01]  /*1d70*/  SYNCS.PHASECHK.TRANS64.TRYWAIT P1, [UR4+0x18], R0 ;  /* 0x00001800ff0075a7 */ /* 0x0002a20008021104 */
[----:B------:R-:W-:-:S04]  /*1d80*/  ULEA.HI UR4, UR20, UR20, URZ, 0x1 ;  /* 0x0000001414047291 */ /* 0x000fc8000f8f08ff */
[----:B------:R-:W-:Y:S02]  /*1d90*/  USHF.L.U32 UR5, UR4, 0x7, URZ ;  /* 0x0000000704057899 */ /* 0x000fe400080006ff */
[----:B------:R-:W-:Y:S02]  /*1da0*/  ULOP3.LUT UR20, UR4, 0xfffffffe, URZ, 0xc0, !UPT ;  /* 0xfffffffe04147892 */ /* 0x000fe4000f8ec0ff */
[----:B------:R-:W-:Y:S02]  /*1db0*/  ULOP3.LUT UR5, UR5, 0xffffff00, URZ, 0xc0, !UPT ;  /* 0xffffff0005057892 */ /* 0x000fe4000f8ec0ff */
[----:B------:R-:W-:Y:S02]  /*1dc0*/  ULOP3.LUT UR20, UR20, 0x1, UR72, 0xf8, !UPT ;  /* 0x0000000114147892 */ /* 0x000fe4000f8ef848 */
[----:B------:R-:W-:Y:S01]  /*1dd0*/  ULEA UR51, UR70, UR5, 0x5 ;  /* 0x0000000546337291 */ /* 0x000fe2000f8e28ff */
[----:B------:R-:W-:Y:S11]  /*1de0*/  BRA.U !UP0, `(.L_x_25) ;  /* 0x0000000508607547 */ /* 0x000ff6000b800000 */
[----:B------:R-:W-:Y:S01]  /*1df0*/  UMOV UR29, UR69 ;  /* 0x00000045001d7c82 */ /* 0x000fe20008000000 */
[----:B------:R-:W-:Y:S01]  /*1e00*/  UMOV UR5, UR22 ;  /* 0x0000001600057c82 */ /* 0x000fe20008000000 */
[----:B------:R-:W-:Y:S01]  /*1e10*/  UMOV UR42, 0x80 ;  /* 0x00000080002a7882 */ /* 0x000fe20000000000 */
[----:B------:R-:W-:Y:S01]  /*1e20*/  UMOV UR19, UR61 ;  /* 0x0000003d00137c82 */ /* 0x000fe20008000000 */
[----:B------:R-:W-:-:S05]  /*1e30*/  UMOV UR11, UR60 ;  /* 0x0000003c000b7c82 */ /* 0x000fca0008000000 */
.L_x_33:
[----:B------:R-:W-:Y:S01]  /*1e40*/  ULEA UR6, UR5, UR7, 0x3 ;  /* 0x0000000705067291 */ /* 0x000fe2000f8e18ff */
[----:B--2---:R-:W-:Y:S01]  /*1e50*/  @P4 MOV R2, 0x19000 ;  /* 0x0001900000024802 */ /* 0x004fe20000000f00 */
[----:B--23--:R-:W-:Y:S10]  /*1e60*/  @P1 BRA `(.L_x_26) ;  /* 0x00000000000c1947 */ /* 0x00cff40003800000 */
[----:B------:R-:W-:-:S04]  /*1e70*/  SHF.L.U32 R3, R12, 0x1f, RZ ;  /* 0x0000001f0c037819 */ /* 0x000fc800000006ff */
[----:B------:R-:W2:Y:S02]  /*1e80*/  SYNCS.PHASECHK.TRANS64.TRYWAIT P0, [UR6+0x18], R3 ;  /* 0x00001803ff0075a7 */ /* 0x000ea40008001106 */
[----:B--2---:R-:W-:Y:S05]  /*1e90*/  @!P0 BRA `(.L_x_27) ;  /* 0x0000008800cc8947 */ /* 0x004fea0003800000 */
.L_x_26:
[----:B------:R2:W-:Y:S01]  /*1ea0*/  @P4 SYNCS.ARRIVE.TRANS64 RZ, [UR6], R2 ;  /* 0x00000002ffff49a7 */ /* 0x0005e20008000006 */
[----:B------:R-:W-:Y:S02]  /*1eb0*/  ULOP3.LUT UR4, UR59, 0x2, URZ, 0xfc, !UPT ;  /* 0x000000023b047892 */ /* 0x000fe4000f8efcff */
[----:B------:R-:W-:Y:S02]  /*1ec0*/  UIADD3 UR29, UPT, UPT, UR29, 0x1, URZ ;  /* 0x000000011d1d7890 */ /* 0x000fe4000fffe0ff */
[----:B------:R-:W-:Y:S02]  /*1ed0*/  UISETP.NE.AND UP0, UPT, UR4, 0x2, UPT ;  /* 0x000000020400788c */ /* 0x000fe4000bf05270 */
[----:B------:R-:W-:-:S07]  /*1ee0*/  UISETP.NE.AND UP4, UPT, UR29, 0x1, UPT ;  /* 0x000000011d00788c */ /* 0x000fce000bf85270 */
[----:B------:R-:W-:Y:S05]  /*1ef0*/  BRA.U UP0, `(.L_x_28) ;  /* 0x0000000100047547 */ /* 0x000fea000b800000 */
[----:B------:R-:W-:Y:S05]  /*1f00*/  BPT.TRAP 0x1 ;  /* 0x000000040000795c */ /* 0x000fea0000300000 */
.L_x_28:
[----:B------:R-:W-:Y:S04]  /*1f10*/  BSSY.RECONVERGENT B0, `(.L_x_29) ;  /* 0x0000003000007945 */ /* 0x000fe80003800200 */
[----:B------:R-:W-:Y:S05]  /*1f20*/  @!P3 BRA `(.L_x_30) ;  /* 0x000000000004b947 */ /* 0x000fea0003800000 */
[----:B------:R-:W-:Y:S05]  /*1f30*/  BPT.TRAP 0x1 ;  /* 0x000000040000795c */ /* 0x000fea0000300000 */
.L_x_30:
[----:B------:R-:W-:Y:S05]  /*1f40*/  BSYNC.RECONVERGENT B0 ;  /* 0x0000000000007941 */ /* 0x000fea0003800200 */
.L_x_29:
[----:B------:R-:W-:Y:S01]  /*1f50*/  UIADD3 UR4, UPT, UPT, UR5, 0x1, URZ ;  /* 0x0000000105047890 */ /* 0x000fe2000fffe0ff */
[----:B------:R-:W-:Y:S01]  /*1f60*/  BSSY.RECONVERGENT B0, `(.L_x_31) ;  /* 0x000003a000007945 */ /* 0x000fe20003800200 */
[----:B------:R-:W-:Y:S02]  /*1f70*/  ELECT P0, URZ, PT ;  /* 0x0000000000ff782f */ /* 0x000fe40003800000 */
[----:B------:R-:W-:-:S04]  /*1f80*/  UISETP.NE.AND UP0, UPT, UR4, 0x3, UPT ;  /* 0x000000030400788c */ /* 0x000fc8000bf05270 */
[----:B------:R-:W-:Y:S02]  /*1f90*/  USEL UR8, URZ, 0x1, UP0 ;  /* 0x00000001ff087887 */ /* 0x000fe40008000000 */
[----:B------:R-:W-:-:S04]  /*1fa0*/  USEL UR22, UR4, URZ, UP0 ;  /* 0x000000ff04167287 */ /* 0x000fc80008000000 */
[----:B------:R-:W-:Y:S01]  /*1fb0*/  ULEA UR4, UR22, UR7, 0x3 ;  /* 0x0000000716047291 */ /* 0x000fe2000f8e18ff */
[----:B------:R-:W-:-:S04]  /*1fc0*/  LOP3.LUT R12, R12, UR8, RZ, 0x3c, !PT ;  /* 0x000000080c0c7c12 */ /* 0x000fc8000f8e3cff */
[----:B-1----:R-:W-:-:S04]  /*1fd0*/  SHF.L.U32 R0, R12, 0x1f, RZ ;  /* 0x0000001f0c007819 */ /* 0x002fc800000006ff */
[----:B------:R1:W3:Y:S01]  /*1fe0*/  SYNCS.PHASECHK.TRANS64.TRYWAIT P1, [UR4+0x18], R0 ;  /* 0x00001800ff0075a7 */ /* 0x0002e20008021104 */
[----:B------:R-:W-:Y:S05]  /*1ff0*/  @!P0 BRA `(.L_x_32) ;  /* 0x0000000000c08947 */ /* 0x000fea0003800000 */
[----:B------:R-:W-:Y:S02]  /*2000*/  ULEA UR40, UR5, UR45, 0xf ;  /* 0x0000002d05287291 */ /* 0x000fe4000f8e78ff */
[----:B------:R-:W-:Y:S02]  /*2010*/  UIADD3 UR14, UP3, UPT, UR54, 0x80, URZ ;  /* 0x00000080360e7890 */ /* 0x000fe4000ff7e0ff */
[----:B------:R-:W-:Y:S02]  /*2020*/  UIADD3 UR40, UPT, UPT, UR7, UR40, URZ ;  /* 0x0000002807287290 */ /* 0x000fe4000fffe0ff */
[----:B------:R-:W-:Y:S02]  /*2030*/  ULEA UR24, UR5, UR7, 0xe ;  /* 0x0000000705187291 */ /* 0x000fe4000f8e70ff */
[----:B------:R-:W-:Y:S02]  /*2040*/  UIADD3 UR8, UP2, UPT, UR54, 0x180, URZ ;  /* 0x0000018036087890 */ /* 0x000fe4000ff5e0ff */
[----:B------:R-:W-:-:S02]  /*2050*/  UIADD3 UR50, UPT, UPT, UR42, -0x80, URZ ;  /* 0xffffff802a327890 */ /* 0x000fc4000fffe0ff */
[----:B------:R-:W-:Y:S02]  /*2060*/  ULOP3.LUT UR49, UR6, 0xfefffff8, URZ, 0xc0, !UPT ;  /* 0xfefffff806317892 */ /* 0x000fe4000f8ec0ff */
[----:B------:R-:W-:Y:S02]  /*2070*/  UIADD3.X UR15, UPT, UPT, URZ, UR55, URZ, UP3, !UPT ;  /* 0x00000037ff0f7290 */ /* 0x000fe40009ffe4ff */
[----:B------:R-:W-:Y:S02]  /*2080*/  UIADD3 UR48, UPT, UPT, UR40, 0x8400, URZ ;  /* 0x0000840028307890 */ /* 0x000fe4000fffe0ff */
[----:B------:R-:W-:Y:S02]  /*2090*/  UPRMT UR23, URZ, 0x5410, UR37 ;  /* 0x00005410ff177896 */ /* 0x000fe40008000025 */
[----:B------:R-:W-:Y:S02]  /*20a0*/  UIADD3 UR40, UPT, UPT, UR40, 0xc400, URZ ;  /* 0x0000c40028287890 */ /* 0x000fe4000fffe0ff */
[----:B------:R-:W-:-:S02]  /*20b0*/  UIADD3.X UR9, UPT, UPT, URZ, UR55, URZ, UP2, !UPT ;  /* 0x00000037ff097290 */ /* 0x000fc400097fe4ff */
[----:B------:R-:W-:Y:S02]  /*20c0*/  UIADD3 UR32, UPT, UPT, UR24, 0x20400, URZ ;  /* 0x0002040018207890 */ /* 0x000fe4000fffe0ff */
[----:B------:R-:W-:Y:S02]  /*20d0*/  UIADD3 UR24, UPT, UPT, UR24, 0x22400, URZ ;  /* 0x0002240018187890 */ /* 0x000fe4000fffe0ff */
[----:B------:R-:W-:Y:S01]  /*20e0*/  USHF.L.U32 UR4, UR5, 0xa, URZ ;  /* 0x0000000a05047899 */ /* 0x000fe200080006ff */
[----:B------:R-:W-:Y:S01]  /*20f0*/  UMOV UR56, 0x0 ;  /* 0x0000000000387882 */ /* 0x000fe20000000000 */
[----:B------:R-:W-:Y:S01]  /*2100*/  UMOV UR57, 0x10000000 ;  /* 0x1000000000397882 */ /* 0x000fe20000000000 */
[----:B------:R-:W-:Y:S01]  /*2110*/  UMOV UR43, UR51 ;  /* 0x00000033002b7c82 */ /* 0x000fe20008000000 */
[----:B------:R-:W-:Y:S01]  /*2120*/  UMOV UR44, UR52 ;  /* 0x00000034002c7c82 */ /* 0x000fe20008000000 */
[----:B------:R-:W-:Y:S01]  /*2130*/  ULOP3.LUT UR16, UR53, UR4, URZ, 0xfc, !UPT ;  /* 0x0000000435107292 */ /* 0x000fe2000f8efcff */
[----:B------:R-:W-:Y:S01]  /*2140*/  UTMALDG.3D.MULTICAST.2CTA [UR48], [UR14], UR23, desc[UR56] ;  /* 0x000038300e0073b4 */ /* 0x000fe20008211817 */
[----:B------:R-:W-:Y:S01]  /*2150*/  UMOV UR41, UR49 ;  /* 0x0000003100297c82 */ /* 0x000fe20008000000 */
[----:B------:R-:W-:Y:S01]  /*2160*/  UIADD3 UR46, UP1, UPT, UR54, 0x280, URZ ;  /* 0x00000280362e7890 */ /* 0x000fe2000ff3e0ff */
[----:B------:R-:W-:Y:S01]  /*2170*/  UMOV UR36, UR52 ;  /* 0x0000003400247c82 */ /* 0x000fe20008000000 */
[----:B------:R-:W-:Y:S01]  /*2180*/  ULOP3.LUT UR4, UR4, UR58, URZ, 0xfc, !UPT ;  /* 0x0000003a04047292 */ /* 0x000fe2000f8efcff */
[----:B------:R-:W-:Y:S01]  /*2190*/  UMOV UR33, UR49 ;  /* 0x0000003100217c82 */ /* 0x000fe20008000000 */
[----:B------:R-:W-:Y:S01]  /*21a0*/  UMOV UR34, UR50 ;  /* 0x0000003200227c82 */ /* 0x000fe20008000000 */
[----:B------:R-:W-:Y:S01]  /*21b0*/  UIADD3 UR30, UP0, UPT, UR54, 0x380, URZ ;  /* 0x00000380361e7890 */ /* 0x000fe2000ff1e0ff */
[----:B------:R-:W-:Y:S01]  /*21c0*/  UTMALDG.3D.MULTICAST.2CTA [UR40], [UR14], UR23, desc[UR56] ;  /* 0x000038280e0073b4 */ /* 0x000fe20008211817 */
[----:B------:R-:W-:Y:S01]  /*21d0*/  UMOV UR26, UR42 ;  /* 0x0000002a001a7c82 */ /* 0x000fe20008000000 */
[----:B------:R-:W-:Y:S01]  /*21e0*/  UMOV UR27, UR35 ;  /* 0x00000023001b7c82 */ /* 0x000fe20008000000 */
[----:B------:R-:W-:Y:S01]  /*21f0*/  UMOV UR28, UR52 ;  /* 0x00000034001c7c82 */ /* 0x000fe20008000000 */
[----:B------:R-:W-:Y:S01]  /*2200*/  UMOV UR25, UR49 ;  /* 0x0000003100197c82 */ /* 0x000fe20008000000 */
[----:B------:R-:W-:-:S02]  /*2210*/  UIADD3.X UR47, UPT, UPT, URZ, UR55, URZ, UP1, !UPT ;  /* 0x00000037ff2f7290 */ /* 0x000fc40008ffe4ff */
[----:B------:R-:W-:Y:S01]  /*2220*/  UIADD3 UR16, UPT, UPT, UR7, 0x2c400, UR16 ;  /* 0x0002c40007107890 */ /* 0x000fe2000fffe010 */
[----:B------:R-:W-:Y:S01]  /*2230*/  UTMALDG.3D.2CTA [UR32], [UR8], desc[UR56] ;  /* 0x00003820080075b4 */ /* 0x000fe20008211000 */
[----:B------:R-:W-:Y:S01]  /*2240*/  UIADD3.X UR31, UPT, UPT, URZ, UR55, URZ, UP0, !UPT ;  /* 0x00000037ff1f7290 */ /* 0x000fe200087fe4ff */
[----:B------:R-:W-:Y:S01]  /*2250*/  UMOV UR21, UR52 ;  /* 0x0000003400157c82 */ /* 0x000fe20008000000 */
[----:B------:R-:W-:Y:S01]  /*2260*/  UMOV UR17, UR49 ;  /* 0x0000003100117c82 */ /* 0x000fe20008000000 */
[----:B------:R-:W-:Y:S01]  /*2270*/  UMOV UR10, URZ ;  /* 0x000000ff000a7c82 */ /* 0x000fe20008000000 */
[----:B------:R-:W-:Y:S01]  /*2280*/  UMOV UR13, UR52 ;  /* 0x00000034000d7c82 */ /* 0x000fe20008000000 */
[----:B------:R4:W-:Y:S02]  /*2290*/  UTMALDG.3D.2CTA [UR24], [UR8], desc[UR56] ;  /* 0x00003818080075b4 */ /* 0x0009e40008211000 */
[----:B------:R1:W-:Y:S01]  /*22a0*/  UTMALDG.4D.MULTICAST.2CTA [UR16], [UR46], UR23, desc[UR56] ;  /* 0x000038102e0073b4 */ /* 0x0003e20008219817 */
[----:B----4-:R-:W-:-:S02]  /*22b0*/  UIADD3 UR8, UPT, UPT, UR7, 0x2d000, UR4 ;  /* 0x0002d00007087890 */ /* 0x010fc4000fffe004 */
[----:B------:R-:W-:Y:S01]  /*22c0*/  UPRMT UR4, URZ, 0x5410, UR38 ;  /* 0x00005410ff047896 */ /* 0x000fe20008000026 */
[----:B------:R-:W-:-:S08]  /*22d0*/  UMOV UR9, UR49 ;  /* 0x0000003100097c82 */ /* 0x000fd00008000000 */
[----:B------:R1:W-:Y:S02]  /*22e0*/  UTMALDG.4D.MULTICAST.2CTA [UR8], [UR30], UR4, desc[UR56] ;  /* 0x000038081e0073b4 */ /* 0x0003e40008219804 */
[----:B-1----:R-:W-:Y:S01]  /*22f0*/  NOP ;  /* 0x0000000000007918 */ /* 0x002fe20000000000 */
.L_x_32:
[----:B------:R-:W-:Y:S05]  /*2300*/  BSYNC.RECONVERGENT B0 ;  /* 0x0000000000007941 */ /* 0x000fea0003800200 */
.L_x_31:
[----:B------:R-:W-:Y:S02]  /*2310*/  UIADD3 UR42, UPT, UPT, UR42, 0x100, URZ ;  /* 0x000001002a2a7890 */ /* 0x000fe4000fffe0ff */
[----:B------:R-:W-:Y:S02]  /*2320*/  UIADD3 UR11, UPT, UPT, UR11, 0x2, URZ ;  /* 0x000000020b0b7890 */ /* 0x000fe4000fffe0ff */
[----:B------:R-:W-:Y:S01]  /*2330*/  UIADD3 UR19, UPT, UPT, UR19, 0x2, URZ ;  /* 0x0000000213137890 */ /* 0x000fe2000fffe0ff */
[----:B------:R-:W-:Y:S01]  /*2340*/  UMOV UR5, UR22 ;  /* 0x0000001600057c82 */ /* 0x000fe20008000000 */
[----:B------:R-:W-:Y:S01]  /*2350*/  UMOV UR6, UR62 ;  /* 0x0000003e00067c82 */ /* 0x000fe20008000000 */
[----:B------:R-:W-:Y:S09]  /*2360*/  BRA.U UP4, `(.L_x_33) ;  /* 0xfffffff904b47547 */ /* 0x000ff2000b83ffff */
.L_x_25:
[----:B------:R-:W-:Y:S01]  /*2370*/  ULEA UR4, UR22, UR7, 0x3 ;  /* 0x0000000716047291 */ /* 0x000fe2000f8e18ff */
[----:B-1----:R-:W-:Y:S01]  /*2380*/  SHF.L.U32 R0, R12, 0x1f, RZ ;  /* 0x0000001f0c007819 */ /* 0x002fe200000006ff */
[----:B------:R-:W-:Y:S01]  /*2390*/  @!P2 SYNCS.ARRIVE.TRANS64.A1T0 RZ, [UR7+0x78], RZ ;  /* 0x000078ffffffa9a7 */ /* 0x000fe20008100007 */
[----:B------:R-:W-:-:S06]  /*23a0*/  UISETP.GT.AND UP0, UPT, UR68, UR67, UPT ;  /* 0x000000434400728c */ /* 0x000fcc000bf04270 */
[----:B--23--:R1:W2:Y:S03]  /*23b0*/  SYNCS.PHASECHK.TRANS64.TRYWAIT P1, [UR4+0x18], R0 ;  /* 0x00001800ff0075a7 */ /* 0x00c2a60008021104 */
[----:B------:R-:W-:Y:S05]  /*23c0*/  BRA.U !UP0, `(.L_x_34) ;  /* 0x0000000508507547 */ /* 0x000fea000b800000 */
[----:B------:R-:W-:Y:S01]  /*23d0*/  UIADD3 UR15, UPT, UPT, UR71, UR6, URZ ;  /* 0x00000006470f7290 */ /* 0x000fe2000fffe0ff */
[----:B------:R-:W-:-:S11]  /*23e0*/  UMOV UR5, UR22 ;  /* 0x0000001600057c82 */ /* 0x000fd60008000000 */
.L_x_42:
[----:B------:R-:W-:Y:S01]  /*23f0*/  ULEA UR14, UR5, UR7, 0x3 ;  /* 0x00000007050e7291 */ /* 0x000fe2000f8e18ff */
[----:B--2---:R-:W-:Y:S01]  /*2400*/  @P4 MOV R2, 0x19000 ;  /* 0x0001900000024802 */ /* 0x004fe20000000f00 */
[----:B--23--:R-:W-:Y:S10]  /*2410*/  @P1 BRA `(.L_x_35) ;  /* 0x00000000000c1947 */ /* 0x00cff40003800000 */
[----:B------:R-:W-:-:S04]  /*2420*/  SHF.L.U32 R3, R12, 0x1f, RZ ;  /* 0x0000001f0c037819 */ /* 0x000fc800000006ff */
[----:B------:R-:W2:Y:S02]  /*2430*/  SYNCS.PHASECHK.TRANS64.TRYWAIT P0, [UR14+0x18], R3 ;  /* 0x00001803ff0075a7 */ /* 0x000ea4000800110e */
[----:B--2---:R-:W-:Y:S05]  /*2440*/  @!P0 BRA `(.L_x_36) ;  /* 0x0000008400788947 */ /* 0x004fea0003800000 */
.L_x_35:
[----:B------:R2:W-:Y:S01]  /*2450*/  @P4 SYNCS.ARRIVE.TRANS64 RZ, [UR14], R2 ;  /* 0x00000002ffff49a7 */ /* 0x0005e2000800000e */
[----:B------:R-:W-:-:S04]  /*2460*/  ULOP3.LUT UR4, UR59, 0x2, URZ, 0xfc, !UPT ;  /* 0x000000023b047892 */ /* 0x000fc8000f8efcff */
[----:B------:R-:W-:-:S09]  /*2470*/  UISETP.NE.AND UP0, UPT, UR4, 0x2, UPT ;  /* 0x000000020400788c */ /* 0x000fd2000bf05270 */
[----:B------:R-:W-:Y:S05]  /*2480*/  BRA.U UP0, `(.L_x_37) ;  /* 0x0000000100047547 */ /* 0x000fea000b800000 */
[----:B------:R-:W-:Y:S05]  /*2490*/  BPT.TRAP 0x1 ;  /* 0x000000040000795c */ /* 0x000fea0000300000 */
.L_x_37:
[----:B------:R-:W-:Y:S04]  /*24a0*/  BSSY.RECONVERGENT B0, `(.L_x_38) ;  /* 0x0000003000007945 */ /* 0x000fe80003800200 */
[----:B------:R-:W-:Y:S05]  /*24b0*/  @!P3 BRA `(.L_x_39) ;  /* 0x000000000004b947 */ /* 0x000fea0003800000 */
[----:B------:R-:W-:Y:S05]  /*24c0*/  BPT.TRAP 0x1 ;  /* 0x000000040000795c */ /* 0x000fea0000300000 */
.L_x_39:
[----:B------:R-:W-:Y:S05]  /*24d0*/  BSYNC.RECONVERGENT B0 ;  /* 0x0000000000007941 */ /* 0x000fea0003800200 */
.L_x_38:
        /* <DEDUP_REMOVED lines=14> */
[----:B------:R-:W-:Y:S02]  /*25c0*/  USHF.L.U32 UR50, UR6, 0x8, URZ ;  /* 0x0000000806327899 */ /* 0x000fe400080006ff */
[----:B------:R-:W-:Y:S02]  /*25d0*/  ULEA UR24, UR5, UR7, 0xe ;  /* 0x0000000705187291 */ /* 0x000fe4000f8e70ff */
[----:B------:R-:W-:-:S02]  /*25e0*/  UIADD3 UR10, UP2, UPT, UR54, 0x180, URZ ;  /* 0x00000180360a7890 */ /* 0x000fc4000ff5e0ff */
[----:B------:R-:W-:Y:S02]  /*25f0*/  ULOP3.LUT UR49, UR14, 0xfefffff8, URZ, 0xc0, !UPT ;  /* 0xfefffff80e317892 */ /* 0x000fe4000f8ec0ff */
[----:B------:R-:W-:Y:S02]  /*2600*/  UIADD3.X UR9, UPT, UPT, URZ, UR55, URZ, UP3, !UPT ;  /* 0x00000037ff097290 */ /* 0x000fe40009ffe4ff */
[----:B------:R-:W-:Y:S02]  /*2610*/  UIADD3 UR48, UPT, UPT, UR40, 0x8400, URZ ;  /* 0x0000840028307890 */ /* 0x000fe4000fffe0ff */
[----:B------:R-:W-:Y:S02]  /*2620*/  UPRMT UR13, URZ, 0x5410, UR37 ;  /* 0x00005410ff0d7896 */ /* 0x000fe40008000025 */
[----:B------:R-:W-:Y:S02]  /*2630*/  UIADD3 UR42, UPT, UPT, UR50, 0x80, URZ ;  /* 0x00000080322a7890 */ /* 0x000fe4000fffe0ff */
[----:B------:R-:W-:-:S02]  /*2640*/  UIADD3 UR40, UPT, UPT, UR40, 0xc400, URZ ;  /* 0x0000c40028287890 */ /* 0x000fc4000fffe0ff */
[----:B------:R-:W-:Y:S02]  /*2650*/  USHF.L.U32 UR4, UR5, 0xa, URZ ;  /* 0x0000000a05047899 */ /* 0x000fe400080006ff */
[----:B------:R-:W-:Y:S02]  /*2660*/  UIADD3.X UR11, UPT, UPT, URZ, UR55, URZ, UP2, !UPT ;  /* 0x00000037ff0b7290 */ /* 0x000fe400097fe4ff */
[----:B------:R-:W-:Y:S02]  /*2670*/  UIADD3 UR32, UPT, UPT, UR24, 0x20400, URZ ;  /* 0x0002040018207890 */ /* 0x000fe4000fffe0ff */
[----:B------:R-:W-:Y:S01]  /*2680*/  UIADD3 UR24, UPT, UPT, UR24, 0x22400, URZ ;  /* 0x0002240018187890 */ /* 0x000fe2000fffe0ff */
[----:B------:R-:W-:Y:S01]  /*2690*/  UMOV UR56, 0x0 ;  /* 0x0000000000387882 */ /* 0x000fe20000000000 */
[----:B------:R-:W-:Y:S01]  /*26a0*/  UMOV UR57, 0x10000000 ;  /* 0x1000000000397882 */ /* 0x000fe20000000000 */
[----:B------:R-:W-:Y:S01]  /*26b0*/  UIADD3 UR30, UP1, UPT, UR54, 0x280, URZ ;  /* 0x00000280361e7890 */ /* 0x000fe2000ff3e0ff */
[----:B------:R-:W-:Y:S01]  /*26c0*/  UTMALDG.3D.MULTICAST.2CTA [UR48], [UR8], UR13, desc[UR56] ;  /* 0x00003830080073b4 */ /* 0x000fe2000821180d */
[----:B------:R-:W-:Y:S01]  /*26d0*/  UMOV UR43, UR51 ;  /* 0x00000033002b7c82 */ /* 0x000fe20008000000 */
[----:B------:R-:W-:Y:S01]  /*26e0*/  UMOV UR44, UR52 ;  /* 0x00000034002c7c82 */ /* 0x000fe20008000000 */
[----:B------:R-:W-:Y:S01]  /*26f0*/  ULOP3.LUT UR16, UR53, UR4, URZ, 0xfc, !UPT ;  /* 0x0000000435107292 */ /* 0x000fe2000f8efcff */
[----:B------:R-:W-:Y:S01]  /*2700*/  UMOV UR41, UR49 ;  /* 0x0000003100297c82 */ /* 0x000fe20008000000 */
[----:B------:R-:W-:Y:S01]  /*2710*/  UIADD3 UR46, UP0, UPT, UR54, 0x380, URZ ;  /* 0x00000380362e7890 */ /* 0x000fe2000ff1e0ff */
[----:B------:R4:W-:Y:S01]  /*2720*/  UTMALDG.3D.MULTICAST.2CTA [UR40], [UR8], UR13, desc[UR56] ;  /* 0x00003828080073b4 */ /* 0x0009e2000821180d */
[----:B------:R-:W-:Y:S01]  /*2730*/  UMOV UR36, UR52 ;  /* 0x0000003400247c82 */ /* 0x000fe20008000000 */
[----:B------:R-:W-:Y:S01]  /*2740*/  UMOV UR33, UR49 ;  /* 0x0000003100217c82 */ /* 0x000fe20008000000 */
[----:B------:R-:W-:Y:S01]  /*2750*/  UMOV UR34, UR50 ;  /* 0x0000003200227c82 */ /* 0x000fe20008000000 */
[----:B------:R-:W-:Y:S01]  /*2760*/  UMOV UR27, UR35 ;  /* 0x00000023001b7c82 */ /* 0x000fe20008000000 */
[----:B------:R-:W-:Y:S01]  /*2770*/  UMOV UR28, UR52 ;  /* 0x00000034001c7c82 */ /* 0x000fe20008000000 */
[----:B------:R-:W-:-:S02]  /*2780*/  ULEA UR19, UR6, UR61, 0x1 ;  /* 0x0000003d06137291 */ /* 0x000fc4000f8e08ff */
[----:B------:R-:W-:Y:S01]  /*2790*/  UIADD3.X UR31, UPT, UPT, URZ, UR55, URZ, UP1, !UPT ;  /* 0x00000037ff1f7290 */ /* 0x000fe20008ffe4ff */
[----:B------:R-:W-:Y:S01]  /*27a0*/  UTMALDG.3D.2CTA [UR32], [UR10], desc[UR56] ;  /* 0x000038200a0075b4 */ /* 0x000fe20008211000 */
[----:B------:R-:W-:Y:S01]  /*27b0*/  UMOV UR25, UR49 ;  /* 0x0000003100197c82 */ /* 0x000fe20008000000 */
[----:B------:R-:W-:Y:S01]  /*27c0*/  UIADD3 UR16, UPT, UPT, UR7, 0x2c400, UR16 ;  /* 0x0002c40007107890 */ /* 0x000fe2000fffe010 */
[----:B------:R-:W-:Y:S01]  /*27d0*/  UMOV UR26, UR42 ;  /* 0x0000002a001a7c82 */ /* 0x000fe20008000000 */
[----:B------:R-:W-:Y:S01]  /*27e0*/  UIADD3.X UR47, UPT, UPT, URZ, UR55, URZ, UP0, !UPT ;  /* 0x00000037ff2f7290 */ /* 0x000fe200087fe4ff */
[----:B------:R-:W-:Y:S01]  /*27f0*/  UMOV UR21, UR52 ;  /* 0x0000003400157c82 */ /* 0x000fe20008000000 */
[----:B------:R2:W-:Y:S01]  /*2800*/  UTMALDG.3D.2CTA [UR24], [UR10], desc[UR56] ;  /* 0x000038180a0075b4 */ /* 0x0005e20008211000 */
[----:B------:R-:W-:-:S04]  /*2810*/  UMOV UR17, UR49 ;  /* 0x0000003100117c82 */ /* 0x000fc80008000000 */
[----:B------:R1:W-:Y:S01]  /*2820*/  UTMALDG.4D.MULTICAST.2CTA [UR16], [UR30], UR13, desc[UR56] ;  /* 0x000038101e0073b4 */ /* 0x0003e2000821980d */
[----:B----4-:R-:W-:Y:S02]  /*2830*/  ULOP3.LUT UR8, UR4, UR58, URZ, 0xfc, !UPT ;  /* 0x0000003a04087292 */ /* 0x010fe4000f8efcff */
[----:B------:R-:W-:Y:S02]  /*2840*/  UPRMT UR4, URZ, 0x5410, UR38 ;  /* 0x00005410ff047896 */ /* 0x000fe40008000026 */
[----:B------:R-:W-:Y:S01]  /*2850*/  UIADD3 UR8, UPT, UPT, UR7, 0x2d000, UR8 ;  /* 0x0002d00007087890 */ /* 0x000fe2000fffe008 */
[----:B------:R-:W-:Y:S01]  /*2860*/  UMOV UR9, UR49 ;  /* 0x0000003100097c82 */ /* 0x000fe20008000000 */
[----:B--2---:R-:W-:Y:S01]  /*2870*/  ULEA UR11, UR6, UR60, 0x1 ;  /* 0x0000003c060b7291 */ /* 0x004fe2000f8e08ff */
[----:B------:R-:W-:Y:S01]  /*2880*/  UMOV UR10, URZ ;  /* 0x000000ff000a7c82 */ /* 0x000fe20008000000 */
[----:B-1----:R-:W-:-:S07]  /*2890*/  UMOV UR13, UR52 ;  /* 0x00000034000d7c82 */ /* 0x002fce0008000000 */
[----:B------:R4:W-:Y:S02]  /*28a0*/  UTMALDG.4D.MULTICAST.2CTA [UR8], [UR46], UR4, desc[UR56] ;  /* 0x000038082e0073b4 */ /* 0x0009e40008219804 */
[----:B----4-:R-:W-:Y:S01]  /*28b0*/  NOP ;  /* 0x0000000000007918 */ /* 0x010fe20000000000 */
.L_x_41:
[----:B------:R-:W-:Y:S05]  /*28c0*/  BSYNC.RECONVERGENT B0 ;  /* 0x0000000000007941 */ /* 0x000fea0003800200 */
.L_x_40:
[----:B------:R-:W-:Y:S01]  /*28d0*/  UIADD3 UR6, UPT, UPT, UR6, 0x1, URZ ;  /* 0x0000000106067890 */ /* 0x000fe2000fffe0ff */
[----:B------:R-:W-:-:S03]  /*28e0*/  UMOV UR5, UR22 ;  /* 0x0000001600057c82 */ /* 0x000fc60008000000 */
[----:B------:R-:W-:-:S09]  /*28f0*/  UISETP.NE.AND UP0, UPT, UR6, UR15, UPT ;  /* 0x0000000f0600728c */ /* 0x000fd2000bf05270 */
[----:B------:R-:W-:Y:S05]  /*2900*/  BRA.U UP0, `(.L_x_42) ;  /* 0xfffffff900b87547 */ /* 0x000fea000b83ffff */
.L_x_34:
[C---:B------:R-:W-:Y:S01]  /*2910*/  LEA R3, R11.reuse, UR7, 0x3 ;  /* 0x000000070b037c11 */ /* 0x040fe2000f8e18ff */
[----:B------:R-:W-:Y:S01]  /*2920*/  NOP ;  /* 0x0000000000007918 */ /* 0x000fe20000000000 */
[----:B-1----:R-:W-:Y:S02]  /*2930*/  SHF.L.U32 R0, R10, 0x1f, RZ ;  /* 0x0000001f0a007819 */ /* 0x002fe400000006ff */
[----:B------:R-:W-:Y:S02]  /*2940*/  LEA R5, R11, UR7, 0x4 ;  /* 0x000000070b057c11 */ /* 0x000fe4000f8e20ff */
[----:B------:R-:W1:Y:S02]  /*2950*/  SYNCS.PHASECHK.TRANS64.TRYWAIT P0, [R3+URZ+0x80], R0 ;  /* 0x00008000030075a7 */ /* 0x000e6400080011ff */
[----:B-1----:R-:W-:Y:S05]  /*2960*/  @!P0 BRA `(.L_x_43) ;  /* 0x0000008000488947 */ /* 0x002fea0003800000 */
.L_x_153:
[----:B------:R-:W4:Y:S01]  /*2970*/  LDS.128 R4, [R5+0xf0] ;  /* 0x0000f00005047984 */ /* 0x000f220000000c00 */
[----:B------:R-:W-:Y:S01]  /*2980*/  UISETP.GE.AND UP0, UPT, UR39, 0x1, UPT ;  /* 0x000000012700788c */ /* 0x000fe2000bf06270 */
[----:B------:R-:W-:Y:S01]  /*2990*/  @!PT LDS RZ, [RZ] ;  /* 0x00000000fffff984 */ /* 0x000fe20000000800 */
[----:B------:R-:W-:Y:S01]  /*29a0*/  @!PT LDS RZ, [RZ] ;  /* 0x00000000fffff984 */ /* 0x000fe20000000800 */
[----:B------:R-:W-:Y:S01]  /*29b0*/  @!PT LDS RZ, [RZ] ;  /* 0x00000000fffff984 */ /* 0x000fe20000000800 */
[----:B------:R-:W-:Y:S01]  /*29c0*/  @!PT LDS RZ, [RZ] ;  /* 0x00000000fffff984 */ /* 0x000fe20000000800 */
[----:B------:R1:W-:Y:S06]  /*29d0*/  MEMBAR.ALL.CTA ;  /* 0x0000000000007992 */ /* 0x0003ec0000008000 */
[----:B-1----:R-:W1:Y:S01]  /*29e0*/  FENCE.VIEW.ASYNC.S ;  /* 0x00000000000073c6 */ /* 0x002e620000000000 */
[----:B----4-:R-:W-:-:S13]  /*29f0*/  LOP3.LUT P0, RZ, R6, 0x1, RZ, 0xc0, !PT ;  /* 0x0000000106ff7812 */ /* 0x010fda000780c0ff */
[----:B-1----:R-:W-:Y:S01]  /*2a00*/  VOTEU.ANY UP1, P0 ;  /* 0x0000000000ff7886 */ /* 0x002fe20000020100 */
[----:B------:R-:W-:-:S13]  /*2a10*/  PLOP3.LUT P0, PT, PT, PT, UP1, 0x80, 0x8 ;  /* 0x000000000008781c */ /* 0x000fda0003f0f018 */
[----:B------:R-:W-:Y:S02]  /*2a20*/  @P0 LOP3.LUT R0, R5, 0xffff, RZ, 0xc0, !PT ;  /* 0x0000ffff05000812 */ /* 0x000fe400078ec0ff */
[----:B--2---:R-:W-:Y:S02]  /*2a30*/  @P0 MOV R2, R4 ;  /* 0x0000000400020202 */ /* 0x004fe40000000f00 */
[----:B------:R-:W-:Y:S01]  /*2a40*/  @P0 R2UR UR5, R0 ;  /* 0x00000000000502ca */ /* 0x000fe200000e0000 */
[----:B------:R-:W-:Y:S01]  /*2a50*/  VIADD R0, R3, 0x90 ;  /* 0x0000009003007836 */ /* 0x000fe20000000000 */
[----:B------:R-:W-:Y:S02]  /*2a60*/  @P0 SHF.R.U32.HI R4, RZ, 0x10, R5 ;  /* 0x00000010ff040819 */ /* 0x000fe40000011605 */
[----:B------:R-:W-:Y:S02]  /*2a70*/  @P0 R2UR UR6, R2 ;  /* 0x00000000020602ca */ /* 0x000fe400000e0000 */
[----:B------:R-:W-:-:S02]  /*2a80*/  PRMT R0, RZ, 0x654, R0 ;  /* 0x00000654ff007816 */ /* 0x000fc40000000000 */
[----:B------:R-:W-:Y:S02]  /*2a90*/  @P0 R2UR UR4, R4 ;  /* 0x00000000040402ca */ /* 0x000fe400000e0000 */
[----:B------:R1:W-:Y:S03]  /*2aa0*/  SYNCS.ARRIVE.TRANS64.RED.A1T0 RZ, [R0+URZ], RZ ;  /* 0x000000ff00ff79a7 */ /* 0x0003e600081004ff */
[----:B------:R-:W-:-:S04]  /*2ab0*/  @UP1 UMOV UR63, UR5 ;  /* 0x00000005003f1c82 */ /* 0x000fc80008000000 */
[----:B------:R-:W-:-:S04]  /*2ac0*/  @UP1 UMOV UR64, UR6 ;  /* 0x0000000600401c82 */ /* 0x000fc80008000000 */
[----:B------:R-:W-:Y:S01]  /*2ad0*/  @UP1 UMOV UR52, UR4 ;  /* 0x0000000400341c82 */ /* 0x000fe20008000000 */
[----:B------:R-:W-:Y:S05]  /*2ae0*/  BRA.U !UP0, `(.L_x_44) ;  /* 0x0000000108d47547 */ /* 0x000fea000b800000 */
[----:B------:R-:W2:Y:S01]  /*2af0*/  LDCU.128 UR12, c[0x0][0xf10] ;  /* 0x0001e200ff0c77ac */ /* 0x000ea20008000c00 */
[----:B------:R-:W4:Y:S01]  /*2b00*/  LDCU UR23, c[0x0][0xf20] ;  /* 0x0001e400ff1777ac */ /* 0x000f220008000800 */
[----:B------:R-:W3:Y:S01]  /*2b10*/  LDCU UR19, c[0x0][0xf0c] ;  /* 0x0001e180ff1377ac */ /* 0x000ee20008000800 */
[----:B------:R-:W1:Y:S01]  /*2b20*/  LDCU.64 UR8, c[0x0][0xf28] ;  /* 0x0001e500ff0877ac */ /* 0x000e620008000a00 */
[----:B------:R-:W-:Y:S02]  /*2b30*/  UISETP.NE.AND UP3, UPT, UR39, 0x1, UPT ;  /* 0x000000012700788c */ /* 0x000fe4000bf65270 */
[----:B--2---:R-:W-:Y:S02]  /*2b40*/  UIMAD.WIDE.U32 UR10, UR65, UR15, URZ ;  /* 0x0000000f410a72a5 */ /* 0x004fe4000f8e00ff */
[----:B------:R-:W-:Y:S02]  /*2b50*/  UIMAD.WIDE.U32 UR4, UR66, UR12, URZ ;  /* 0x0000000c420472a5 */ /* 0x000fe4000f8e00ff */
[----:B------:R-:W-:-:S02]  /*2b60*/  UISETP.NE.AND UP0, UPT, UR14, 0x1, UPT ;  /* 0x000000010e00788c */ /* 0x000fc4000bf05270 */
[----:B------:R-:W-:Y:S01]  /*2b70*/  UIMAD.WIDE.U32 UR20, UR63, UR15, URZ ;  /* 0x0000000f3f1472a5 */ /* 0x000fe2000f8e00ff */
[----:B------:R-:W-:Y:S02]  /*2b80*/  UMOV UR10, UR11 ;  /* 0x0000000b000a7c82 */ /* 0x000fe40008000000 */
[----:B------:R-:W-:Y:S01]  /*2b90*/  UMOV UR4, UR5 ;  /* 0x0000000500047c82 */ /* 0x000fe20008000000 */
[----:B----4-:R-:W-:Y:S02]  /*2ba0*/  USHF.R.U32.HI UR10, URZ, UR23, UR10 ;  /* 0x00000017ff0a7299 */ /* 0x010fe4000801160a */
[----:B---3--:R-:W-:Y:S02]  /*2bb0*/  UISETP.NE.AND UP2, UPT, UR19, 0x1, UPT ;  /* 0x000000011300788c */ /* 0x008fe4000bf45270 */
[----:B------:R-:W-:Y:S02]  /*2bc0*/  USHF.R.U32.HI UR4, URZ, UR13, UR4 ;  /* 0x0000000dff047299 */ /* 0x000fe40008011604 */
[----:B------:R-:W-:-:S02]  /*2bd0*/  USEL UR5, UR65, UR10, !UP0 ;  /* 0x0000000a41057287 */ /* 0x000fc4000c000000 */
[----:B------:R-:W-:Y:S02]  /*2be0*/  USEL UR6, UR66, UR4, !UP2 ;  /* 0x0000000442067287 */ /* 0x000fe4000d000000 */
[----:B-1----:R-:W-:Y:S01]  /*2bf0*/  UIMAD.WIDE.U32 UR10, UR5, UR8, URZ ;  /* 0x00000008050a72a5 */ /* 0x002fe2000f8e00ff */
[----:B------:R-:W-:Y:S01]  /*2c00*/  UMOV UR4, UR21 ;  /* 0x0000001500047c82 */ /* 0x000fe20008000000 */
[----:B------:R-:W-:Y:S02]  /*2c10*/  UIMAD.WIDE.U32 UR16, UR64, UR12, URZ ;  /* 0x0000000c401072a5 */ /* 0x000fe4000f8e00ff */
[----:B------:R-:W-:-:S03]  /*2c20*/  UIMAD.WIDE.U32 UR20, UR6, UR8, URZ ;  /* 0x00000008061472a5 */ /* 0x000fc6000f8e00ff */
[----:B------:R-:W-:Y:S01]  /*2c30*/  UMOV UR10, UR11 ;  /* 0x0000000b000a7c82 */ /* 0x000fe20008000000 */
[----:B------:R-:W-:Y:S02]  /*2c40*/  USHF.R.U32.HI UR4, URZ, UR23, UR4 ;  /* 0x00000017ff047299 */ /* 0x000fe40008011604 */
[----:B------:R-:W-:Y:S01]  /*2c50*/  @UP3 USHF.R.U32.HI UR5, URZ, UR9, UR10 ;  /* 0x00000009ff053299 */ /* 0x000fe2000801160a */
[----:B------:R-:W-:Y:S01]  /*2c60*/  UMOV UR16, UR17 ;  /* 0x0000001100107c82 */ /* 0x000fe20008000000 */
[----:B------:R-:W-:Y:S01]  /*2c70*/  UMOV UR20, UR21 ;  /* 0x0000001500147c82 */ /* 0x000fe20008000000 */
[----:B------:R-:W-:Y:S02]  /*2c80*/  USHF.R.U32.HI UR13, URZ, UR13, UR16 ;  /* 0x0000000dff0d7299 */ /* 0x000fe40008011610 */
[----:B------:R-:W-:Y:S02]  /*2c90*/  USEL UR4, UR63, UR4, !UP0 ;  /* 0x000000043f047287 */ /* 0x000fe4000c000000 */
[----:B------:R-:W-:-:S02]  /*2ca0*/  @UP3 USHF.R.U32.HI UR6, URZ, UR9, UR20 ;  /* 0x00000009ff063299 */ /* 0x000fc40008011614 */
[----:B------:R-:W-:Y:S02]  /*2cb0*/  UIMAD UR10, UR39, UR5, URZ ;  /* 0x00000005270a72a4 */ /* 0x000fe4000f8e02ff */
[----:B------:R-:W-:Y:S02]  /*2cc0*/  USEL UR5, UR64, UR13, !UP2 ;  /* 0x0000000d40057287 */ /* 0x000fe4000d000000 */
[----:B------:R-:W-:Y:S02]  /*2cd0*/  UIMAD UR12, UR39, UR6, URZ ;  /* 0x00000006270c72a4 */ /* 0x000fe4000f8e02ff */
[----:B------:R-:W-:Y:S02]  /*2ce0*/  UISETP.GE.AND UP0, UPT, UR4, UR10, UPT ;  /* 0x0000000a0400728c */ /* 0x000fe4000bf06270 */
[----:B------:R-:W-:Y:S02]  /*2cf0*/  UIMAD.WIDE.U32 UR10, UR4, UR8, URZ ;  /* 0x00000008040a72a5 */ /* 0x000fe4000f8e00ff */
[----:B------:R-:W-:-:S02]  /*2d00*/  UISETP.GE.OR UP0, UPT, UR5, UR12, UP0 ;  /* 0x0000000c0500728c */ /* 0x000fc40008706670 */
[----:B------:R-:W-:Y:S02]  /*2d10*/  UIMAD.WIDE.U32 UR12, UR5, UR8, URZ ;  /* 0x00000008050c72a5 */ /* 0x000fe4000f8e00ff */
[----:B------:R-:W-:Y:S01]  /*2d20*/  UIADD3 UR12, UPT, UPT, -UR5, URZ, URZ ;  /* 0x000000ff050c7290 */ /* 0x000fe2000fffe1ff */
[----:B------:R-:W-:Y:S01]  /*2d30*/  UMOV UR10, UR11 ;  /* 0x0000000b000a7c82 */ /* 0x000fe20008000000 */
[----:B------:R-:W-:Y:S02]  /*2d40*/  UIADD3 UR11, UPT, UPT, -UR4, URZ, URZ ;  /* 0x000000ff040b7290 */ /* 0x000fe4000fffe1ff */
[----:B------:R-:W-:-:S03]  /*2d50*/  USHF.R.U32.HI UR10, URZ, UR9, UR10 ;  /* 0x00000009ff0a7299 */ /* 0x000fc6000801160a */
[----:B------:R-:W-:Y:S01]  /*2d60*/  @!UP0 UMOV UR8, UR13 ;  /* 0x0000000d00088c82 */ /* 0x000fe20008000000 */
[----:B------:R-:W-:Y:S02]  /*2d70*/  UIMAD UR11, UR14, UR11, UR63 ;  /* 0x0000000b0e0b72a4 */ /* 0x000fe4000f8e023f */
[----:B------:R-:W-:Y:S02]  /*2d80*/  USEL UR10, UR4, UR10, !UP3 ;  /* 0x0000000a040a7287 */ /* 0x000fe4000d800000 */
[----:B------:R-:W-:Y:S02]  /*2d90*/  @!UP0 USHF.R.U32.HI UR8, URZ, UR9, UR8 ;  /* 0x00000009ff088299 */ /* 0x000fe40008011608 */
[----:B------:R-:W-:Y:S02]  /*2da0*/  UIADD3 UR9, UPT, UPT, -UR10, URZ, URZ ;  /* 0x000000ff0a097290 */ /* 0x000fe4000fffe1ff */
[----:B------:R-:W-:Y:S02]  /*2db0*/  @!UP0 USEL UR8, UR5, UR8, !UP3 ;  /* 0x0000000805088287 */ /* 0x000fe4000d800000 */
[----:B------:R-:W-:-:S02]  /*2dc0*/  UIMAD UR9, UR39, UR9, UR4 ;  /* 0x00000009270972a4 */ /* 0x000fc4000f8e0204 */
[----:B------:R-:W-:Y:S02]  /*2dd0*/  @!UP0 UIADD3 UR10, UPT, UPT, UR10, -UR8, URZ ;  /* 0x800000080a0a8290 */ /* 0x000fe4000fffe0ff */
[----:B------:R-:W-:Y:S02]  /*2de0*/  @!UP0 UIMAD UR8, UR9, UR6, UR8 ;  /* 0x00000006090882a4 */ /* 0x000fe4000f8e0208 */
[----:B------:R-:W-:Y:S02]  /*2df0*/  @!UP0 UIMAD UR4, UR39, UR10, UR5 ;  /* 0x0000000a270482a4 */ /* 0x000fe4000f8e0205 */
[----:B------:R-:W-:Y:S02]  /*2e00*/  UIMAD UR6, UR19, UR12, UR64 ;  /* 0x0000000c130672a4 */ /* 0x000fe4000f8e0240 */
[----:B------:R-:W-:Y:S01]  /*2e10*/  UIMAD UR63, UR4, UR14, UR11 ;  /* 0x0000000e043f72a4 */ /* 0x000fe2000f8e020b */
[----:B------:R-:W-:Y:S02]  /*2e20*/  @!UP0 UMOV UR5, UR8 ;  /* 0x0000000800058c82 */ /* 0x000fe40008000000 */
[----:B------:R-:W-:-:S12]  /*2e30*/  UIMAD UR64, UR5, UR19, UR6 ;  /* 0x00000013054072a4 */ /* 0x000fd8000f8e0206 */
.L_x_44:
[----:B------:R-:W2:Y:S02]  /*2e40*/  LDCU UR4, c[0x0][0xf30] ;  /* 0x0001e600ff0477ac */ /* 0x000ea40008000800 */
[----:B--2---:R-:W-:-:S09]  /*2e50*/  UISETP.NE.AND UP0, UPT, UR4, 0x1, UPT ;  /* 0x000000010400788c */ /* 0x004fd2000bf05270 */
[----:B------:R-:W-:Y:S05]  /*2e60*/  BRA.U UP0, `(.L_x_45) ;  /* 0x0000000100447547 */ /* 0x000fea000b800000 */
[----:B------:R-:W2:Y:S01]  /*2e70*/  LDCU.128 UR12, c[0x0][0xf10] ;  /* 0x0001e200ff0c77ac */ /* 0x000ea20008000c00 */
[----:B------:R-:W4:Y:S01]  /*2e80*/  LDCU UR10, c[0x0][0xf0c] ;  /* 0x0001e180ff0a77ac */ /* 0x000f220008000800 */
[----:B------:R-:W1:Y:S01]  /*2e90*/  LDCU UR6, c[0x0][0xf20] ;  /* 0x0001e400ff0677ac */ /* 0x000e620008000800 */
[----:B--2---:R-:W-:Y:S02]  /*2ea0*/  UIMAD.WIDE.U32 UR8, UR64, UR12, URZ ;  /* 0x0000000c400872a5 */ /* 0x004fe4000f8e00ff */
[----:B------:R-:W-:Y:S02]  /*2eb0*/  UIMAD.WIDE.U32 UR4, UR63, UR15, URZ ;  /* 0x0000000f3f0472a5 */ /* 0x000fe4000f8e00ff */
[----:B----4-:R-:W-:Y:S02]  /*2ec0*/  UISETP.NE.AND UP2, UPT, UR10, 0x1, UPT ;  /* 0x000000010a00788c */ /* 0x010fe4000bf45270 */
[----:B------:R-:W-:Y:S01]  /*2ed0*/  UISETP.NE.AND UP0, UPT, UR14, 0x1, UPT ;  /* 0x000000010e00788c */ /* 0x000fe2000bf05270 */
[----:B------:R-:W-:-:S02]  /*2ee0*/  UMOV UR8, UR9 ;  /* 0x0000000900087c82 */ /* 0x000fc40008000000 */
[----:B------:R-:W-:Y:S01]  /*2ef0*/  UMOV UR4, UR5 ;  /* 0x0000000500047c82 */ /* 0x000fe20008000000 */
[----:B------:R-:W-:Y:S02]  /*2f00*/  USHF.R.U32.HI UR13, URZ, UR13, UR8 ;  /* 0x0000000dff0d7299 */ /* 0x000fe40008011608 */
[----:B-1----:R-:W-:Y:S02]  /*2f10*/  USHF.R.U32.HI UR4, URZ, UR6, UR4 ;  /* 0x00000006ff047299 */ /* 0x002fe40008011604 */
[----:B------:R-:W-:Y:S02]  /*2f20*/  USEL UR5, UR64, UR13, !UP2 ;  /* 0x0000000d40057287 */ /* 0x000fe4000d000000 */
[----:B------:R-:W-:-:S04]  /*2f30*/  USEL UR4, UR63, UR4, !UP0 ;  /* 0x000000043f047287 */ /* 0x000fc8000c000000 */
[----:B------:R-:W-:Y:S02]  /*2f40*/  UIADD3 UR6, UPT, UPT, UR5, -UR4, URZ ;  /* 0x8000000405067290 */ /* 0x000fe4000fffe0ff */
[----:B------:R-:W-:Y:S02]  /*2f50*/  UIADD3 UR4, UPT, UPT, -UR5, UR4, URZ ;  /* 0x0000000405047290 */ /* 0x000fe4000fffe1ff */
[----:B------:R-:W-:Y:S02]  /*2f60*/  UIMAD UR63, UR6, UR14, UR63 ;  /* 0x0000000e063f72a4 */ /* 0x000fe4000f8e023f */
[----:B------:R-:W-:-:S12]  /*2f70*/  UIMAD UR64, UR4, UR10, UR64 ;  /* 0x0000000a044072a4 */ /* 0x000fd8000f8e0240 */
.L_x_45:
[----:B------:R-:W-:Y:S01]  /*2f80*/  VIADD R11, R11, 0x1 ;  /* 0x000000010b0b7836 */ /* 0x000fe20000000000 */
[----:B------:R-:W-:Y:S02]  /*2f90*/  R2UR UR5, R87 ;  /* 0x00000000570572ca */ /* 0x000fe400000e0000 */
[----:B------:R-:W-:Y:S02]  /*2fa0*/  R2UR UR4, R86 ;  /* 0x00000000560472ca */ /* 0x000fe400000e0000 */
[C---:B------:R-:W-:Y:S02]  /*2fb0*/  ISETP.NE.AND P0, PT, R11.reuse, 0x2, PT ;  /* 0x000000020b00780c */ /* 0x040fe40003f05270 */
[----:B------:R-:W-:Y:S02]  /*2fc0*/  PLOP3.LUT P2, PT, PT, PT, PT, 0x80, 0x8 ;  /* 0x000000000008781c */ /* 0x000fe40003f4f070 */
[----:B------:R-:W-:Y:S02]  /*2fd0*/  SEL R3, RZ, 0x1, P0 ;  /* 0x00000001ff037807 */ /* 0x000fe40000000000 */
[----:B------:R-:W-:-:S02]  /*2fe0*/  SEL R11, R11, RZ, P0 ;  /* 0x000000ff0b0b7207 */ /* 0x000fc40000000000 */
[----:B------:R-:W-:Y:S01]  /*2ff0*/  LOP3.LUT R10, R10, R3, RZ, 0x3c, !PT ;  /* 0x000000030a0a7212 */ /* 0x000fe200078e3cff */
[----:B------:R-:W-:Y:S02]  /*3000*/  UIADD3 UR20, UPT, UPT, UR64, UR5, URZ ;  /* 0x0000000540147290 */ /* 0x000fe4000fffe0ff */
[----:B------:R-:W-:Y:S01]  /*3010*/  UIADD3 UR12, UPT, UPT, UR63, UR4, URZ ;  /* 0x000000043f0c7290 */ /* 0x000fe2000fffe0ff */
[----:B------:R-:W-:Y:S11]  /*3020*/  BRA.U UP1, `(.L_x_46) ;  /* 0xffffffe901e47547 */ /* 0x000ff6000b83ffff */
[----:B------:R-:W-:Y:S01]  /*3030*/  UIADD3 UR7, UPT, UPT, UR7, 0x18, URZ ;  /* 0x0000001807077890 */ /* 0x000fe2000fffe0ff */
[----:B------:R-:W-:-:S03]  /*3040*/  SHF.L.U32 R3, R12, 0x1f, RZ ;  /* 0x0000001f0c037819 */ /* 0x000fc600000006ff */
[----:B------:R-:W-:-:S09]  /*3050*/  ULEA UR4, UR22, UR7, 0x3 ;  /* 0x0000000716047291 */ /* 0x000fd2000f8e18ff */
[----:B------:R-:W2:Y:S02]  /*3060*/  SYNCS.PHASECHK.TRANS64.TRYWAIT P0, [UR4], R3 ;  /* 0x00000003ff0075a7 */ /* 0x000ea40008001104 */
[----:B--2---:R-:W-:Y:S05]  /*3070*/  @!P0 BRA `(.L_x_47) ;  /* 0x0000007800988947 */ /* 0x004fea0003800000 */
.L_x_155:
[----:B------:R-:W-:-:S04]  /*3080*/  UIADD3 UR4, UPT, UPT, UR22, 0x1, URZ ;  /* 0x0000000116047890 */ /* 0x000fc8000fffe0ff */
[----:B------:R-:W-:-:S04]  /*3090*/  UISETP.NE.AND UP0, UPT, UR4, 0x3, UPT ;  /* 0x000000030400788c */ /* 0x000fc8000bf05270 */
[----:B------:R-:W-:Y:S02]  /*30a0*/  USEL UR6, URZ, 0x1, UP0 ;  /* 0x00000001ff067887 */ /* 0x000fe40008000000 */
[----:B------:R-:W-:-:S04]  /*30b0*/  USEL UR4, UR4, URZ, UP0 ;  /* 0x000000ff04047287 */ /* 0x000fc80008000000 */
[----:B------:R-:W-:Y:S01]  /*30c0*/  ULEA UR5, UR4, UR7, 0x3 ;  /* 0x0000000704057291 */ /* 0x000fe2000f8e18ff */
[----:B------:R-:W-:-:S04]  /*30d0*/  LOP3.LUT R12, R12, UR6, RZ, 0x3c, !PT ;  /* 0x000000060c0c7c12 */ /* 0x000fc8000f8e3cff */
[----:B-1----:R-:W-:-:S04]  /*30e0*/  SHF.L.U32 R3, R12, 0x1f, RZ ;  /* 0x0000001f0c037819 */ /* 0x002fc800000006ff */
[----:B------:R-:W1:Y:S02]  /*30f0*/  SYNCS.PHASECHK.TRANS64.TRYWAIT P0, [UR5], R3 ;  /* 0x00000003ff0075a7 */ /* 0x000e640008001105 */
[----:B-1----:R-:W-:Y:S05]  /*3100*/  @!P0 BRA `(.L_x_48) ;  /* 0x00000078008c8947 */ /* 0x002fea0003800000 */
.L_x_157:
[----:B------:R-:W-:-:S04]  /*3110*/  UIADD3 UR4, UPT, UPT, UR4, 0x1, URZ ;  /* 0x0000000104047890 */ /* 0x000fc8000fffe0ff */
[----:B------:R-:W-:-:S04]  /*3120*/  UISETP.NE.AND UP0, UPT, UR4, 0x3, UPT ;  /* 0x000000030400788c */ /* 0x000fc8000bf05270 */
[----:B------:R-:W-:Y:S02]  /*3130*/  USEL UR5, URZ, 0x1, UP0 ;  /* 0x00000001ff057887 */ /* 0x000fe40008000000 */
[----:B------:R-:W-:-:S04]  /*3140*/  USEL UR4, UR4, URZ, UP0 ;  /* 0x000000ff04047287 */ /* 0x000fc80008000000 */
[----:B------:R-:W-:Y:S01]  /*3150*/  ULEA UR4, UR4, UR7, 0x3 ;  /* 0x0000000704047291 */ /* 0x000fe2000f8e18ff */
[----:B-1----:R-:W-:-:S04]  /*3160*/  LOP3.LUT R3, R12, UR5, RZ, 0x3c, !PT ;  /* 0x000000050c037c12 */ /* 0x002fc8000f8e3cff */
[----:B------:R-:W-:Y:S01]  /*3170*/  SHF.L.U32 R3, R3, 0x1f, RZ ;  /* 0x0000001f03037819 */ /* 0x000fe200000006ff */
[----:B------:R-:W-:-:S07]  /*3180*/  IMAD.U32 R0, RZ, RZ, UR4 ;  /* 0x00000004ff007e24 */ /* 0x000fce000f8e00ff */
.L_x_49:
[----:B-1----:R1:W2:Y:S02]  /*3190*/  SYNCS.PHASECHK.TRANS64.TRYWAIT P0, [R0+URZ], R3 ;  /* 0x00000003000075a7 */ /* 0x0022a400080011ff */
[----:B--2---:R-:W-:Y:S05]  /*31a0*/  @!P0 NANOSLEEP.SYNCS 0x989680 ;  /* 0x009896800000895d */ /* 0x004fea0003900000 */
[----:B------:R-:W2:Y:S02]  /*31b0*/  @!P0 SYNCS.PHASECHK.TRANS64 P0, [R0+URZ], R3 ;  /* 0x00000003000085a7 */ /* 0x000ea400080010ff */
[----:B--2---:R-:W-:Y:S05]  /*31c0*/  @P0 EXIT ;  /* 0x000000000000094d */ /* 0x004fea0003800000 */
[----:B------:R-:W-:Y:S05]  /*31d0*/  BRA `(.L_x_49) ;  /* 0xfffffffc00ec7947 */ /* 0x000fea000383ffff */
.L_x_22:
[----:B------:R-:W-:-:S13]  /*31e0*/  R2UR UR4, R88 ;  /* 0x00000000580472ca */ /* 0x000fda00000e0000 */
[----:B------:R-:W-:-:S04]  /*31f0*/  UISETP.NE.AND UP0, UPT, UR4, URZ, UPT ;  /* 0x000000ff0400728c */ /* 0x000fc8000bf05270 */
[----:B------:R-:W-:-:S09]  /*3200*/  UISETP.NE.OR UP0, UPT, UR19, 0x1, UP0 ;  /* 0x000000011300788c */ /* 0x000fd20008705670 */
[----:B------:R-:W-:Y:S05]  /*3210*/  BRA.U UP0, `(.L_x_50) ;  /* 0x0000000500507547 */ /* 0x000fea000b800000 */
[----:B------:R-:W-:Y:S01]  /*3220*/  R2UR UR4, R88 ;  /* 0x00000000580472ca */ /* 0x000fe200000e0000 */
[----:B------:R-:W-:Y:S01]  /*3230*/  IMAD.MOV.U32 R12, RZ, RZ, 0x1 ;  /* 0x00000001ff0c7424 */ /* 0x000fe200078e00ff */
[----:B------:R-:W-:Y:S02]  /*3240*/  ISETP.GE.U32.AND P2, PT, R5, 0x8, PT ;  /* 0x000000080500780c */ /* 0x000fe40003f46070 */
[----:B------:R-:W-:Y:S01]  /*3250*/  CS2R R6, SRZ ;  /* 0x0000000000067805 */ /* 0x000fe2000001ff00 */
[----:B------:R-:W-:Y:S01]  /*3260*/  IMAD.MOV.U32 R3, RZ, RZ, RZ ;  /* 0x000000ffff037224 */ /* 0x000fe200078e00ff */
[----:B------:R-:W-:Y:S01]  /*3270*/  UMOV UR6, 0x400 ;  /* 0x0000040000067882 */ /* 0x000fe20000000000 */
[----:B------:R-:W-:Y:S01]  /*3280*/  IMAD.MOV.U32 R4, RZ, RZ, RZ ;  /* 0x000000ffff047224 */ /* 0x000fe200078e00ff */
[----:B------:R-:W-:-:S05]  /*3290*/  UMOV UR5, URZ ;  /* 0x000000ff00057c82 */ /* 0x000fca0008000000 */
[----:B------:R-:W-:-:S12]  /*32a0*/  ULEA UR6, UR4, UR6, 0x18 ;  /* 0x0000000604067291 */ /* 0x000fd8000f8ec0ff */
.L_x_54:
[----:B------:R-:W-:Y:S02]  /*32b0*/  LEA R0, R3, UR6, 0x3 ;  /* 0x0000000603007c11 */ /* 0x000fe4000f8e18ff */
[----:B------:R-:W-:-:S03]  /*32c0*/  SHF.L.U32 R9, R4, 0x1f, RZ ;  /* 0x0000001f04097819 */ /* 0x000fc600000006ff */
[----:B------:R-:W-:Y:S01]  /*32d0*/  VIADD R8, R0, 0xd0 ;  /* 0x000000d000087836 */ /* 0x000fe20000000000 */
[----:B------:R-:W1:Y:S02]  /*32e0*/  SYNCS.PHASECHK.TRANS64.TRYWAIT P0, [R0+URZ+0xc0], R9 ;  /* 0x0000c009000075a7 */ /* 0x000e6400080011ff */
[----:B-1----:R-:W-:Y:S05]  /*32f0*/  @!P0 BRA `(.L_x_51) ;  /* 0x0000007800288947 */ /* 0x002fea0003800000 */
.L_x_158:
[----:B------:R-:W-:Y:S01]  /*3300*/  ULEA UR4, UR5, UR6, 0x3 ;  /* 0x0000000605047291 */ /* 0x000fe2000f8e18ff */
[----:B------:R-:W-:Y:S01]  /*3310*/  PRMT R8, RZ, 0x654, R8 ;  /* 0x00000654ff087816 */ /* 0x000fe20000000008 */
[----:B-1----:R-:W-:Y:S01]  /*3320*/  @!P2 IMAD.MOV.U32 R9, RZ, RZ, 0x10 ;  /* 0x00000010ff09a424 */ /* 0x002fe200078e00ff */
[----:B------:R-:W-:Y:S01]  /*3330*/  SHF.L.U32 R11, R12, 0x1f, RZ ;  /* 0x0000001f0c0b7819 */ /* 0x000fe200000006ff */
[----:B------:R-:W-:Y:S01]  /*3340*/  UIADD3 UR7, UPT, UPT, UR4, 0x80, URZ ;  /* 0x0000008004077890 */ /* 0x000fe2000fffe0ff */
[----:B------:R1:W-:Y:S05]  /*3350*/  SYNCS.ARRIVE.TRANS64.RED.A1T0 RZ, [R8+URZ], RZ ;  /* 0x000000ff08ff79a7 */ /* 0x0003ea00081004ff */
[----:B------:R-:W-:Y:S01]  /*3360*/  IMAD.U32 R0, RZ, RZ, UR7 ;  /* 0x00000007ff007e24 */ /* 0x000fe2000f8e00ff */
[----:B------:R-:W2:Y:S04]  /*3370*/  SYNCS.PHASECHK.TRANS64.TRYWAIT P0, [UR4+0x90], R11 ;  /* 0x0000900bff0075a7 */ /* 0x000ea80008001104 */
[----:B------:R-:W-:Y:S01]  /*3380*/  PRMT R13, R5, 0x654, R0 ;  /* 0x00000654050d7816 */ /* 0x000fe20000000000 */
[----:B-12---:R-:W-:Y:S06]  /*3390*/  @!P0 BRA `(.L_x_52) ;  /* 0x0000007800148947 */ /* 0x006fec0003800000 */
.L_x_160:
[----:B------:R-:W-:Y:S01]  /*33a0*/  ULEA UR8, UR5, UR6, 0x4 ;  /* 0x0000000605087291 */ /* 0x000fe2000f8e20ff */
[----:B------:R-:W-:Y:S01]  /*33b0*/  SEL R2, R13, R2, !P2 ;  /* 0x000000020d027207 */ /* 0x000fe20005000000 */
[----:B------:R-:W-:Y:S01]  /*33c0*/  UIADD3 UR9, UPT, UPT, UR4, 0x80, URZ ;  /* 0x0000008004097890 */ /* 0x000fe2000fffe0ff */
[----:B-1----:R-:W-:Y:S01]  /*33d0*/  LEA R0, R7, UR6, 0x3 ;  /* 0x0000000607007c11 */ /* 0x002fe2000f8e18ff */
[----:B------:R-:W-:Y:S01]  /*33e0*/  UIADD3 UR8, UPT, UPT, UR8, 0xf0, URZ ;  /* 0x000000f008087890 */ /* 0x000fe2000fffe0ff */
[----:B------:R1:W-:Y:S01]  /*33f0*/  @!P2 SYNCS.ARRIVE.TRANS64.RED RZ, [R2+URZ], R9 ;  /* 0x0000000902ffa9a7 */ /* 0x0003e200080004ff */
[----:B------:R-:W-:Y:S01]  /*3400*/  UIADD3 UR4, UPT, UPT, UR5, 0x1, URZ ;  /* 0x0000000105047890 */ /* 0x000fe2000fffe0ff */
[----:B------:R-:W-:-:S03]  /*3410*/  VIADD R3, R3, 0x1 ;  /* 0x0000000103037836 */ /* 0x000fc60000000000 */
[----:B------:R-:W-:Y:S02]  /*3420*/  UISETP.NE.AND UP0, UPT, UR4, 0x2, UPT ;  /* 0x000000020400788c */ /* 0x000fe4000bf05270 */
[----:B------:R-:W-:Y:S01]  /*3430*/  ISETP.NE.AND P0, PT, R3, 0x2, PT ;  /* 0x000000020300780c */ /* 0x000fe20003f05270 */
[----:B------:R-:W-:Y:S06]  /*3440*/  UGETNEXTWORKID.BROADCAST [UR8], [UR9] ;  /* 0x00000000080073ca */ /* 0x000fec0008000100 */
[----:B------:R-:W-:Y:S02]  /*3450*/  USEL UR7, URZ, 0x1, UP0 ;  /* 0x00000001ff077887 */ /* 0x000fe40008000000 */
[----:B------:R-:W-:-:S04]  /*3460*/  USEL UR5, UR4, URZ, UP0 ;  /* 0x000000ff04057287 */ /* 0x000fc80008000000 */
[----:B------:R-:W-:Y:S02]  /*3470*/  LOP3.LUT R12, R12, UR7, RZ, 0x3c, !PT ;  /* 0x000000070c0c7c12 */ /* 0x000fe4000f8e3cff */
[----:B-1----:R-:W-:-:S04]  /*3480*/  SHF.L.U32 R9, R6, 0x1f, RZ ;  /* 0x0000001f06097819 */ /* 0x002fc800000006ff */
[----:B------:R-:W1:Y:S02]  /*3490*/  SYNCS.PHASECHK.TRANS64.TRYWAIT P1, [R0+URZ+0x80], R9 ;  /* 0x00008009000075a7 */ /* 0x000e6400080211ff */
[----:B-1----:R-:W-:Y:S05]  /*34a0*/  @!P1 BRA `(.L_x_53) ;  /* 0x0000007400e89947 */ /* 0x002fea0003800000 */
.L_x_161:
[C---:B------:R-:W-:Y:S01]  /*34b0*/  LEA R8, R7.reuse, UR6, 0x4 ;  /* 0x0000000607087c11 */ /* 0x040fe2000f8e20ff */
[----:B------:R-:W-:Y:S01]  /*34c0*/  VIADD R7, R7, 0x1 ;  /* 0x0000000107077836 */ /* 0x000fe20000000000 */
[----:B------:R-:W-:Y:S01]  /*34d0*/  SEL R3, R3, RZ, P0 ;  /* 0x000000ff03037207 */ /* 0x000fe20000000000 */
[----:B-1----:R-:W-:-:S03]  /*34e0*/  VIADD R0, R0, 0x90 ;  /* 0x0000009000007836 */ /* 0x002fc60000000000 */
[----:B------:R-:W1:Y:S01]  /*34f0*/  LDS.128 R8, [R8+0xf0] ;  /* 0x0000f00008087984 */ /* 0x000e620000000c00 */
[C---:B------:R-:W-:Y:S02]  /*3500*/  ISETP.NE.AND P1, PT, R7.reuse, 0x2, PT ;  /* 0x000000020700780c */ /* 0x040fe40003f25270 */
[----:B------:R-:W-:Y:S01]  /*3510*/  PRMT R0, RZ, 0x654, R0 ;  /* 0x00000654ff007816 */ /* 0x000fe20000000000 */
[----:B------:R-:W-:Y:S01]  /*3520*/  @!PT LDS RZ, [RZ] ;  /* 0x00000000fffff984 */ /* 0x000fe20000000800 */
[----:B------:R-:W-:Y:S01]  /*3530*/  @!PT LDS RZ, [RZ] ;  /* 0x00000000fffff984 */ /* 0x000fe20000000800 */
[----:B------:R-:W-:Y:S01]  /*3540*/  @!PT LDS RZ, [RZ] ;  /* 0x00000000fffff984 */ /* 0x000fe20000000800 */
[----:B------:R-:W-:Y:S01]  /*3550*/  @!PT LDS RZ, [RZ] ;  /* 0x00000000fffff984 */ /* 0x000fe20000000800 */
[----:B------:R2:W-:Y:S06]  /*3560*/  MEMBAR.ALL.CTA ;  /* 0x0000000000007992 */ /* 0x0005ec0000008000 */
[----:B--2---:R-:W2:Y:S01]  /*3570*/  FENCE.VIEW.ASYNC.S ;  /* 0x00000000000073c6 */ /* 0x004ea20000000000 */
[----:B------:R-:W-:Y:S01]  /*3580*/  SEL R7, R7, RZ, P1 ;  /* 0x000000ff07077207 */ /* 0x000fe20000800000 */
[----:B--2---:R2:W-:Y:S01]  /*3590*/  SYNCS.ARRIVE.TRANS64.RED.A1T0 RZ, [R0+URZ], RZ ;  /* 0x000000ff00ff79a7 */ /* 0x0045e200081004ff */
[----:B-1----:R-:W-:-:S02]  /*35a0*/  LOP3.LUT P3, RZ, R10, 0x1, RZ, 0xc0, !PT ;  /* 0x000000010aff7812 */ /* 0x002fc4000786c0ff */
[----:B------:R-:W-:Y:S02]  /*35b0*/  SEL R9, RZ, 0x1, P0 ;  /* 0x00000001ff097807 */ /* 0x000fe40000000000 */
[----:B------:R-:W-:Y:S02]  /*35c0*/  SEL R11, RZ, 0x1, P1 ;  /* 0x00000001ff0b7807 */ /* 0x000fe40000800000 */
[----:B------:R-:W-:Y:S02]  /*35d0*/  LOP3.LUT R4, R4, R9, RZ, 0x3c, !PT ;  /* 0x0000000904047212 */ /* 0x000fe400078e3cff */
[----:B------:R-:W-:-:S05]  /*35e0*/  LOP3.LUT R6, R6, R11, RZ, 0x3c, !PT ;  /* 0x0000000b06067212 */ /* 0x000fca00078e3cff */
[----:B--2---:R-:W-:Y:S05]  /*35f0*/  @P3 BRA `(.L_x_54) ;  /* 0xfffffffc002c3947 */ /* 0x004fea000383ffff */
[----:B------:R-:W-:Y:S01]  /*3600*/  ULEA UR4, UR5, UR6, 0x3 ;  /* 0x0000000605047291 */ /* 0x000fe2000f8e18ff */
[----:B------:R-:W-:-:S08]  /*3610*/  SHF.L.U32 R3, R12, 0x1f, RZ ;  /* 0x0000001f0c037819 */ /* 0x000fd000000006ff */
[----:B------:R-:W1:Y:S02]  /*3620*/  SYNCS.PHASECHK.TRANS64 P0, [UR4+0x90], R3 ;  /* 0x00009003ff0075a7 */ /* 0x000e640008001004 */
[----:B-1----:R-:W-:Y:S05]  /*3630*/  @P0 BRA `(.L_x_55) ;  /* 0x0000000000080947 */ /* 0x002fea0003800000 */
[----:B------:R-:W1:Y:S02]  /*3640*/  SYNCS.PHASECHK.TRANS64.TRYWAIT P0, [UR4+0x90], R3 ;  /* 0x00009003ff0075a7 */ /* 0x000e640008001104 */
[----:B-1----:R-:W-:Y:S05]  /*3650*/  @!P0 BRA `(.L_x_56) ;  /* 0x0000007400908947 */ /* 0x002fea0003800000 */
.L_x_55:
[----:B------:R-:W-:-:S04]  /*3660*/  UIADD3 UR7, UPT, UPT, UR5, 0x1, URZ ;  /* 0x0000000105077890 */ /* 0x000fc8000fffe0ff */
[----:B------:R-:W-:-:S04]  /*3670*/  UISETP.NE.AND UP0, UPT, UR7, 0x2, UPT ;  /* 0x000000020700788c */ /* 0x000fc8000bf05270 */
[----:B------:R-:W-:Y:S02]  /*3680*/  USEL UR8, URZ, 0x1, UP0 ;  /* 0x00000001ff087887 */ /* 0x000fe40008000000 */
[----:B------:R-:W-:-:S04]  /*3690*/  USEL UR7, UR7, URZ, UP0 ;  /* 0x000000ff07077287 */ /* 0x000fc80008000000 */
[----:B------:R-:W-:Y:S01]  /*36a0*/  ULEA UR7, UR7, UR6, 0x3 ;  /* 0x0000000607077291 */ /* 0x000fe2000f8e18ff */
[----:B-1----:R-:W-:-:S04]  /*36b0*/  LOP3.LUT R3, R12, UR8, RZ, 0x3c, !PT ;  /* 0x000000080c037c12 */ /* 0x002fc8000f8e3cff */
[----:B------:R-:W-:-:S04]  /*36c0*/  SHF.L.U32 R0, R3, 0x1f, RZ ;  /* 0x0000001f03007819 */ /* 0x000fc800000006ff */
[----:B------:R-:W1:Y:S02]  /*36d0*/  SYNCS.PHASECHK.TRANS64 P0, [UR7+0x90], R0 ;  /* 0x00009000ff0075a7 */ /* 0x000e640008001007 */
[----:B-1----:R-:W-:Y:S05]  /*36e0*/  @P0 EXIT ;  /* 0x000000000000094d */ /* 0x002fea0003800000 */
[----:B------:R-:W-:Y:S02]  /*36f0*/  SHF.L.U32 R3, R3, 0x1f, RZ ;  /* 0x0000001f03037819 */ /* 0x000fe400000006ff */
[----:B------:R-:W-:-:S07]  /*3700*/  MOV R0, UR7 ;  /* 0x0000000700007c02 */ /* 0x000fce0008000f00 */
.L_x_57:
[----:B-1----:R1:W2:Y:S02]  /*3710*/  SYNCS.PHASECHK.TRANS64.TRYWAIT P0, [R0+URZ+0x90], R3 ;  /* 0x00009003000075a7 */ /* 0x0022a400080011ff */
[----:B--2---:R-:W-:Y:S05]  /*3720*/  @!P0 NANOSLEEP.SYNCS 0x989680 ;  /* 0x009896800000895d */ /* 0x004fea0003900000 */
[----:B------:R-:W2:Y:S02]  /*3730*/  @!P0 SYNCS.PHASECHK.TRANS64 P0, [R0+URZ+0x90], R3 ;  /* 0x00009003000085a7 */ /* 0x000ea400080010ff */
[----:B--2---:R-:W-:Y:S05]  /*3740*/  @P0 EXIT ;  /* 0x000000000000094d */ /* 0x004fea0003800000 */
[----:B------:R-:W-:Y:S05]  /*3750*/  BRA `(.L_x_57) ;  /* 0xfffffffc00ec7947 */ /* 0x000fea000383ffff */
.L_x_50:
[----:B------:R-:W-:Y:S05]  /*3760*/  BRA.U UP5, `(.L_x_58) ;  /* 0x0000001905e47547 */ /* 0x000fea000b800000 */
[----:B------:R-:W-:Y:S01]  /*3770*/  R2UR UR7, R88 ;  /* 0x00000000580772ca */ /* 0x000fe200000e0000 */
[----:B------:R-:W-:Y:S01]  /*3780*/  UMOV UR4, 0x40 ;  /* 0x0000004000047882 */ /* 0x000fe20000000000 */
[----:B------:R-:W-:Y:S01]  /*3790*/  NOP ;  /* 0x0000000000007918 */ /* 0x000fe20000000000 */
[----:B------:R-:W-:-:S10]  /*37a0*/  UMOV UR6, 0x400 ;  /* 0x0000040000067882 */ /* 0x000fd40000000000 */
[----:B------:R-:W-:Y:S02]  /*37b0*/  ULEA UR5, UR7, UR4, 0x18 ;  /* 0x0000000407057291 */ /* 0x000fe4000f8ec0ff */
[----:B------:R-:W-:-:S07]  /*37c0*/  ULEA UR6, UR7, UR6, 0x18 ;  /* 0x0000000607067291 */ /* 0x000fce000f8ec0ff */
[----:B------:R-:W1:Y:S02]  /*37d0*/  LDS.U8 R5, [UR5+0x1c] ;  /* 0x00001c05ff057984 */ /* 0x000e640008000000 */
[----:B-1----:R-:W-:-:S13]  /*37e0*/  ISETP.NE.AND P0, PT, R5, RZ, PT ;  /* 0x000000ff0500720c */ /* 0x002fda0003f05270 */
[----:B------:R-:W-:Y:S05]  /*37f0*/  @P0 BRA `(.L_x_59) ;  /* 0x0000000400180947 */ /* 0x000fea0003800000 */
[----:B------:R-:W-:Y:S01]  /*3800*/  R2UR UR4, R4 ;  /* 0x00000000040472ca */ /* 0x000fe200000e0000 */
[----:B------:R-:W-:-:S12]  /*3810*/  UIADD3 UR7, UPT, UPT, UR5, 0x8, URZ ;  /* 0x0000000805077890 */ /* 0x000fd8000fffe0ff */
[----:B------:R-:W-:-:S09]  /*3820*/  UISETP.NE.U32.AND UP1, UPT, UR4, 0x1, UPT ;  /* 0x000000010400788c */ /* 0x000fd2000bf25070 */
[----:B------:R-:W-:Y:S05]  /*3830*/  BRA.U !UP1, `(.L_x_60) ;  /* 0x0000000109a47547 */ /* 0x000fea000b800000 */
[----:B------:R-:W-:Y:S01]  /*3840*/  ELECT P0, URZ, PT ;  /* 0x0000000000ff782f */ /* 0x000fe20003800000 */
[----:B------:R-:W-:-:S12]  /*3850*/  BSSY B0, `(.L_x_60) ;  /* 0x0000027000007945 */ /* 0x000fd80003800000 */
[----:B------:R-:W-:Y:S05]  /*3860*/  @!P0 BRA `(.L_x_61) ;  /* 0x0000000000948947 */ /* 0x000fea0003800000 */
[----:B------:R-:W-:-:S05]  /*3870*/  UMOV UR4, 0x10 ;  /* 0x0000001000047882 */ /* 0x000fca0000000000 */
[----:B------:R-:W-:Y:S04]  /*3880*/  DEPBAR.LE SB1, 0x36 ;  /* 0x00009d800000791a */ /* 0x000fe80000000000 */
[----:B------:R-:W1:Y:S02]  /*3890*/  UTCATOMSWS.2CTA.FIND_AND_SET.ALIGN UP0, UR4, UR4 ;  /* 0x00000004000475e3 */ /* 0x000e640008200800 */
[----:B-1----:R-:W-:Y:S01]  /*38a0*/  MOV R12, UR4 ;  /* 0x00000004000c7c02 */ /* 0x002fe20008000f00 */
[----:B------:R-:W-:Y:S06]  /*38b0*/  BRA.U UP0, `(.L_x_62) ;  /* 0x0000000100187547 */ /* 0x000fec000b800000 */
.L_x_63:
[----:B------:R-:W-:Y:S05]  /*38c0*/  NANOSLEEP 0x64 ;  /* 0x000000640000795d */ /* 0x000fea0003800000 */
[----:B------:R-:W-:-:S05]  /*38d0*/  UMOV UR4, 0x10 ;  /* 0x0000001000047882 */ /* 0x000fca0000000000 */
[----:B------:R-:W-:Y:S04]  /*38e0*/  DEPBAR.LE SB1, 0x36 ;  /* 0x00009d800000791a */ /* 0x000fe80000000000 */
[----:B------:R-:W1:Y:S02]  /*38f0*/  UTCATOMSWS.2CTA.FIND_AND_SET.ALIGN UP0, UR4, UR4 ;  /* 0x00000004000475e3 */ /* 0x000e640008200800 */
[----:B-1----:R-:W-:Y:S01]  /*3900*/  MOV R12, UR4 ;  /* 0x00000004000c7c02 */ /* 0x002fe20008000f00 */
[----:B------:R-:W-:Y:S05]  /*3910*/  BRA.U !UP0, `(.L_x_63) ;  /* 0xfffffffd08e87547 */ /* 0x000fea000b83ffff */
.L_x_62:
[----:B------:R-:W1:Y:S01]  /*3920*/  LDS R8, [UR5+0x10] ;  /* 0x00001005ff087984 */ /* 0x000e620008000800 */
[----:B------:R-:W-:Y:S01]  /*3930*/  R2UR UR4, R3 ;  /* 0x00000000030472ca */ /* 0x000fe200000e0000 */
[----:B------:R-:W-:-:S04]  /*3940*/  IMAD.U32 R5, RZ, RZ, UR6 ;  /* 0x00000006ff057e24 */ /* 0x000fc8000f8e00ff */
[----:B------:R-:W-:-:S08]  /*3950*/  VIADD R5, R5, 0x110 ;  /* 0x0000011005057836 */ /* 0x000fd00000000000 */
[----:B------:R-:W-:Y:S02]  /*3960*/  MOV R6, UR4 ;  /* 0x0000000400067c02 */ /* 0x000fe40008000f00 */
[----:B-1----:R-:W-:-:S04]  /*3970*/  SHF.L.U32 R8, R8, 0x1f, RZ ;  /* 0x0000001f08087819 */ /* 0x002fc800000006ff */
[----:B------:R-:W1:Y:S02]  /*3980*/  SYNCS.PHASECHK.TRANS64.TRYWAIT P0, [UR5+0x8], R8 ;  /* 0x00000808ff0075a7 */ /* 0x000e640008001105 */
[----:B-1----:R-:W-:Y:S05]  /*3990*/  @P0 BRA `(.L_x_64) ;  /* 0x0000000000080947 */ /* 0x002fea0003800000 */
[----:B------:R-:W1:Y:S02]  /*39a0*/  SYNCS.PHASECHK.TRANS64.TRYWAIT P0, [UR5+0x8], R8 ;  /* 0x00000808ff0075a7 */ /* 0x000e640008001105 */
[----:B-1----:R-:W-:Y:S05]  /*39b0*/  @!P0 BRA `(.L_x_65) ;  /* 0x0000007000d08947 */ /* 0x002fea0003800000 */
.L_x_64:
[----:B------:R-:W-:Y:S01]  /*39c0*/  R2UR UR4, R3 ;  /* 0x00000000030472ca */ /* 0x000fe200000e0000 */
[----:B------:R-:W-:Y:S01]  /*39d0*/  IMAD.MOV.U32 R9, RZ, RZ, 0xffff ;  /* 0x0000ffffff097424 */ /* 0x000fe200078e00ff */
[----:B------:R-:W-:Y:S01]  /*39e0*/  PRMT R6, R6, 0x654, R5 ;  /* 0x0000065406067816 */ /* 0x000fe20000000005 */
[----:B------:R-:W-:Y:S02]  /*39f0*/  HFMA2 R5, -RZ, RZ, 0, 5.9604644775390625e-08 ;  /* 0x00000001ff057431 */ /* 0x000fe400000001ff */
[----:B-1----:R-:W-:Y:S02]  /*3a00*/  IMAD.MOV.U32 R8, RZ, RZ, 0x4 ;  /* 0x00000004ff087424 */ /* 0x002fe400078e00ff */
[----:B------:R-:W-:Y:S01]  /*3a10*/  IMAD.SHL.U32 R11, R12, 0x20, RZ ;  /* 0x000000200c0b7824 */ /* 0x000fe200078e00ff */
[----:B------:R-:W-:-:S05]  /*3a20*/  SHF.L.U32 R10, R9, R12, RZ ;  /* 0x0000000c090a7219 */ /* 0x000fca00000006ff */
[----:B------:R-:W-:Y:S01]  /*3a30*/  UPRMT UR4, UR4, 0x654, UR7 ;  /* 0x0000065404047896 */ /* 0x000fe20008000007 */
[----:B------:R-:W-:-:S05]  /*3a40*/  SHF.L.U32 R9, R5, R12, RZ ;  /* 0x0000000c05097219 */ /* 0x000fca00000006ff */
[----:B------:R-:W-:-:S03]  /*3a50*/  MOV R7, UR4 ;  /* 0x0000000400077c02 */ /* 0x000fc60008000f00 */
[----:B------:R1:W-:Y:S01]  /*3a60*/  SYNCS.ARRIVE.TRANS64.RED RZ, [UR4], R8 ;  /* 0x00000008ffff79a7 */ /* 0x0003e20008000404 */
[----:B------:R1:W-:Y:S04]  /*3a70*/  STS [UR6+0x110], R11 ;  /* 0x0001100bff007988 */ /* 0x0003e80008000806 */
[----:B------:R1:W-:Y:S04]  /*3a80*/  STAS [R6.64], R12 ;  /* 0x0000000c06007dbd */ /* 0x0003e8000c0008ff */
[----:B------:R1:W-:Y:S04]  /*3a90*/  ATOMS.OR RZ, [UR5+0x14], R10 ;  /* 0x0000140affff798c */ /* 0x0003e8000b000005 */
[----:B------:R1:W-:Y:S04]  /*3aa0*/  ATOMS.OR RZ, [UR5+0x18], R9 ;  /* 0x00001809ffff798c */ /* 0x0003e8000b000005 */
[----:B------:R1:W-:Y:S02]  /*3ab0*/  ATOMS.XOR RZ, [UR5+0x10], R5 ;  /* 0x00001005ffff798c */ /* 0x0003e4000b800005 */
.L_x_61:
[----:B------:R-:W-:Y:S05]  /*3ac0*/  BSYNC B0 ;  /* 0x0000000000007941 */ /* 0x000fea0003800000 */
.L_x_60:
[----:B------:R-:W-:Y:S05]  /*3ad0*/  BRA.U UP1, `(.L_x_66) ;  /* 0x0000000101707547 */ /* 0x000fea000b800000 */
[----:B------:R-:W-:-:S03]  /*3ae0*/  UMOV UR4, 0xffffffff ;  /* 0xffffffff00047882 */ /* 0x000fc60000000000 */
[----:B------:R-:W-:Y:S05]  /*3af0*/  BRA.DIV UR4, `(.L_x_67) ;  /* 0x0000007204987947 */ /* 0x000fea000b800000 */
[----:B------:R-:W-:-:S13]  /*3b00*/  ELECT P0, URZ, PT ;  /* 0x0000000000ff782f */ /* 0x000fda0003800000 */
.L_x_165:
[----:B------:R-:W-:Y:S05]  /*3b10*/  @!P0 BRA `(.L_x_66) ;  /* 0x0000000000608947 */ /* 0x000fea0003800000 */
[----:B-1----:R-:W1:Y:S02]  /*3b20*/  LDS R6, [UR5+0x10] ;  /* 0x00001005ff067984 */ /* 0x002e640008000800 */
[----:B-1----:R-:W-:-:S04]  /*3b30*/  SHF.L.U32 R6, R6, 0x1f, RZ ;  /* 0x0000001f06067819 */ /* 0x002fc800000006ff */
[----:B------:R-:W1:Y:S02]  /*3b40*/  SYNCS.PHASECHK.TRANS64.TRYWAIT P0, [UR5+0x8], R6 ;  /* 0x00000806ff0075a7 */ /* 0x000e640008001105 */
[----:B-1----:R-:W-:Y:S05]  /*3b50*/  @P0 BRA `(.L_x_68) ;  /* 0x0000000000080947 */ /* 0x002fea0003800000 */
[----:B------:R-:W1:Y:S02]  /*3b60*/  SYNCS.PHASECHK.TRANS64.TRYWAIT P0, [UR5+0x8], R6 ;  /* 0x00000806ff0075a7 */ /* 0x000e640008001105 */
[----:B-1----:R-:W-:Y:S05]  /*3b70*/  @!P0 BRA `(.L_x_69) ;  /* 0x00000070009c8947 */ /* 0x002fea0003800000 */
.L_x_68:
[----:B------:R-:W2:Y:S01]  /*3b80*/  LDS R8, [UR6+0x110] ;  /* 0x00011006ff087984 */ /* 0x000ea20008000800 */
[----:B------:R-:W-:Y:S01]  /*3b90*/  R2UR UR4, R3 ;  /* 0x00000000030472ca */ /* 0x000fe200000e0000 */
[----:B-1----:R-:W-:Y:S02]  /*3ba0*/  IMAD.MOV.U32 R6, RZ, RZ, 0xffff ;  /* 0x0000ffffff067424 */ /* 0x002fe400078e00ff */
[----:B------:R-:W-:-:S10]  /*3bb0*/  IMAD.MOV.U32 R5, RZ, RZ, 0x1 ;  /* 0x00000001ff057424 */ /* 0x000fd400078e00ff */
[----:B------:R-:W-:Y:S01]  /*3bc0*/  UPRMT UR4, UR4, 0x654, UR7 ;  /* 0x0000065404047896 */ /* 0x000fe20008000007 */
[----:B--2---:R-:W-:Y:S01]  /*3bd0*/  IMAD.SHL.U32 R7, R8, 0x20, RZ ;  /* 0x0000002008077824 */ /* 0x004fe200078e00ff */
[-C--:B------:R-:W-:Y:S02]  /*3be0*/  SHF.L.U32 R6, R6, R8.reuse, RZ ;  /* 0x0000000806067219 */ /* 0x080fe400000006ff */
[----:B------:R-:W-:Y:S02]  /*3bf0*/  SHF.L.U32 R8, R5, R8, RZ ;  /* 0x0000000805087219 */ /* 0x000fe400000006ff */
[----:B------:R2:W-:Y:S04]  /*3c00*/  STS [UR6+0x110], R7 ;  /* 0x00011007ff007988 */ /* 0x0005e80008000806 */
[----:B------:R2:W-:Y:S04]  /*3c10*/  ATOMS.OR RZ, [UR5+0x14], R6 ;  /* 0x00001406ffff798c */ /* 0x0005e8000b000005 */
[----:B------:R2:W-:Y:S01]  /*3c20*/  ATOMS.OR RZ, [UR5+0x18], R8 ;  /* 0x00001808ffff798c */ /* 0x0005e2000b000005 */
[----:B------:R-:W-:Y:S03]  /*3c30*/  SYNCS.ARRIVE.TRANS64.RED.A1T0 RZ, [UR4], RZ ;  /* 0x000000ffffff79a7 */ /* 0x000fe60008100404 */
[----:B------:R2:W-:Y:S01]  /*3c40*/  ATOMS.XOR RZ, [UR5+0x10], R5 ;  /* 0x00001005ffff798c */ /* 0x0005e2000b800005 */
[----:B------:R-:W-:Y:S05]  /*3c50*/  BRA `(.L_x_66) ;  /* 0x0000000000107947 */ /* 0x000fea0003800000 */
.L_x_59:
[----:B------:R-:W-:Y:S02]  /*3c60*/  MOV R5, 0xffffffff ;  /* 0xffffffff00057802 */ /* 0x000fe40000000f00 */
[----:B------:R-:W-:-:S03]  /*3c70*/  MOV R6, 0x3ca0 ;  /* 0x00003ca000067802 */ /* 0x000fc60000000f00 */
[----:B------:R1:W-:Y:S04]  /*3c80*/  STS [UR6+0x110], R5 ;  /* 0x00011005ff007988 */ /* 0x0003e80008000806 */
[----:B-1---5:R-:W-:Y:S05]  /*3c90*/  CALL.REL.NOINC `($__internal_1_$__cuda_sm10x_tcgen05_guardrail_trap_phase_invalid_during_alloc) ;  /* 0x0000007800407944 */ /* 0x022fea0003c00000 */
.L_x_66:
[----:B------:R-:W-:Y:S05]  /*3ca0*/  WARPSYNC.ALL ;  /* 0x0000000000007948 */ /* 0x000fea0003800000 */
[----:B------:R-:W3:Y:S01]  /*3cb0*/  S2UR UR4, SR_CgaCtaId ;  /* 0x00000000000479c3 */ /* 0x000ee20000008800 */
[----:B------:R-:W-:Y:S01]  /*3cc0*/  UMOV UR49, 0x400 ;  /* 0x0000040000317882 */ /* 0x000fe20000000000 */
[----:B------:R-:W-:-:S06]  /*3cd0*/  NOP ;  /* 0x0000000000007918 */ /* 0x000fcc0000000000 */
[----:B------:R-:W-:Y:S06]  /*3ce0*/  BAR.ARV 0x6, 0xa0 ;  /* 0x0182800000007b1d */ /* 0x000fec0000002000 */
[----:B------:R-:W4:Y:S01]  /*3cf0*/  LDCU UR7, c[0x0][0x38c] ;  /* 0x00007180ff0777ac */ /* 0x000f220008000800 */
[----:B------:R-:W-:Y:S01]  /*3d00*/  R2UR UR5, R4 ;  /* 0x00000000040572ca */ /* 0x000fe200000e0000 */
[----:B------:R-:W-:Y:S01]  /*3d10*/  HFMA2 R24, -RZ, RZ, 0, 5.9604644775390625e-08 ;  /* 0x00000001ff187431 */ /* 0x000fe200000001ff */
[----:B------:R-:W-:Y:S02]  /*3d20*/  LOP3.LUT R2, R2, 0xffff, RZ, 0xc0, !PT ;  /* 0x0000ffff02027812 */ /* 0x000fe400078ec0ff */
[----:B------:R-:W-:-:S02]  /*3d30*/  CS2R R22, SRZ ;  /* 0x0000000000167805 */ /* 0x000fc4000001ff00 */
[----:B------:R-:W-:Y:S01]  /*3d40*/  LOP3.LUT R0, R0, 0xffff, RZ, 0xc0, !PT ;  /* 0x0000ffff00007812 */ /* 0x000fe200078ec0ff */
[----:B------:R-:W-:Y:S01]  /*3d50*/  UMOV UR47, URZ ;  /* 0x000000ff002f7c82 */ /* 0x000fe20008000000 */
[----:B------:R-:W-:Y:S01]  /*3d60*/  UMOV UR46, URZ ;  /* 0x000000ff002e7c82 */ /* 0x000fe20008000000 */
[----:B------:R-:W-:Y:S01]  /*3d70*/  UMOV UR58, URZ ;  /* 0x000000ff003a7c82 */ /* 0x000fe20008000000 */
[----:B------:R-:W-:Y:S01]  /*3d80*/  UMOV UR56, URZ ;  /* 0x000000ff00387c82 */ /* 0x000fe20008000000 */
[----:B---3--:R-:W-:Y:S01]  /*3d90*/  ULEA UR49, UR4, UR49, 0x18 ;  /* 0x0000003104317291 */ /* 0x008fe2000f8ec0ff */
[----:B------:R-:W-:Y:S02]  /*3da0*/  UMOV UR54, URZ ;  /* 0x000000ff00367c82 */ /* 0x000fe40008000000 */
[----:B------:R-:W-:Y:S01]  /*3db0*/  UMOV UR4, URZ ;  /* 0x000000ff00047c82 */ /* 0x000fe20008000000 */
[----:B------:R-:W-:Y:S01]  /*3dc0*/  UISETP.NE.AND UP2, UPT, UR5, URZ, UPT ;  /* 0x000000ff0500728c */ /* 0x000fe2000bf45270 */
[----:B------:R-:W-:Y:S01]  /*3dd0*/  IMAD.U32 R14, RZ, RZ, UR4 ;  /* 0x00000004ff0e7e24 */ /* 0x000fe2000f8e00ff */
[----:B------:R-:W-:-:S02]  /*3de0*/  UIADD3 UR6, UPT, UPT, UR49, 0x8400, URZ ;  /* 0x0000840031067890 */ /* 0x000fc4000fffe0ff */
[----:B----4-:R-:W-:Y:S01]  /*3df0*/  UIADD3 UR7, UPT, UPT, UR7, 0xff, URZ ;  /* 0x000000ff07077890 */ /* 0x010fe2000fffe0ff */
[----:B-12---:R-:W1:Y:S01]  /*3e00*/  LDS R5, [UR49+0x110] ;  /* 0x00011031ff057984 */ /* 0x006e620008000800 */
[----:B------:R-:W-:Y:S02]  /*3e10*/  UIADD3 UR5, UPT, UPT, UR49, 0x20400, URZ ;  /* 0x0002040031057890 */ /* 0x000fe4000fffe0ff */
[----:B------:R-:W-:Y:S02]  /*3e20*/  USHF.R.S32.HI UR4, URZ, 0x1f, UR7 ;  /* 0x0000001fff047899 */ /* 0x000fe40008011407 */
[----:B------:R-:W-:Y:S02]  /*3e30*/  UIADD3 UR10, UPT, UPT, UR49, 0x2d000, URZ ;  /* 0x0002d000310a7890 */ /* 0x000fe4000fffe0ff */
[----:B------:R-:W-:Y:S02]  /*3e40*/  UIADD3 UR8, UPT, UPT, UR49, 0x2c400, URZ ;  /* 0x0002c40031087890 */ /* 0x000fe4000fffe0ff */
[----:B------:R-:W-:-:S02]  /*3e50*/  USHF.R.U32.HI UR9, URZ, 0x4, UR6 ;  /* 0x00000004ff097899 */ /* 0x000fc40008011606 */
[----:B------:R-:W-:Y:S02]  /*3e60*/  ULEA.HI UR7, UR4, UR7, URZ, 0x8 ;  /* 0x0000000704077291 */ /* 0x000fe4000f8f40ff */
[----:B------:R-:W-:Y:S02]  /*3e70*/  USHF.R.U32.HI UR6, URZ, 0x4, UR5 ;  /* 0x00000004ff067899 */ /* 0x000fe40008011605 */
[----:B------:R-:W-:Y:S02]  /*3e80*/  USHF.R.U32.HI UR4, URZ, 0x4, UR10 ;  /* 0x00000004ff047899 */ /* 0x000fe4000801160a */
[----:B------:R-:W-:Y:S02]  /*3e90*/  USHF.R.U32.HI UR5, URZ, 0x4, UR8 ;  /* 0x00000004ff057899 */ /* 0x000fe40008011608 */
[----:B------:R-:W-:Y:S02]  /*3ea0*/  ULOP3.LUT UR6, UR6, 0x3fff, URZ, 0xc0, !UPT ;  /* 0x00003fff06067892 */ /* 0x000fe4000f8ec0ff */
[----:B------:R-:W-:-:S02]  /*3eb0*/  ULOP3.LUT UR9, UR9, 0x3fff, URZ, 0xc0, !UPT ;  /* 0x00003fff09097892 */ /* 0x000fc4000f8ec0ff */
[----:B------:R-:W-:Y:S02]  /*3ec0*/  ULOP3.LUT UR4, UR4, 0x3fff, URZ, 0xc0, !UPT ;  /* 0x00003fff04047892 */ /* 0x000fe4000f8ec0ff */
[----:B------:R-:W-:Y:S02]  /*3ed0*/  ULOP3.LUT UR5, UR5, 0x3fff, URZ, 0xc0, !UPT ;  /* 0x00003fff05057892 */ /* 0x000fe4000f8ec0ff */
[----:B------:R-:W-:Y:S02]  /*3ee0*/  USHF.R.S32.HI UR20, URZ, 0x8, UR7 ;  /* 0x00000008ff147899 */ /* 0x000fe40008011407 */
[----:B------:R-:W-:Y:S02]  /*3ef0*/  ULOP3.LUT UR6, UR6, 0x10000, URZ, 0xfc, !UPT ;  /* 0x0001000006067892 */ /* 0x000fe4000f8efcff */
[----:B------:R-:W-:Y:S02]  /*3f00*/  ULOP3.LUT UR7, UR9, 0x10000, URZ, 0xfc, !UPT ;  /* 0x0001000009077892 */ /* 0x000fe4000f8efcff */
[----:B------:R-:W-:-:S02]  /*3f10*/  ULOP3.LUT UR4, UR4, 0x10000, URZ, 0xfc, !UPT ;  /* 0x0001000004047892 */ /* 0x000fc4000f8efcff */
[----:B------:R-:W-:Y:S01]  /*3f20*/  ULOP3.LUT UR5, UR5, 0x10000, URZ, 0xfc, !UPT ;  /* 0x0001000005057892 */ /* 0x000fe2000f8efcff */
[----:B------:R-:W-:Y:S01]  /*3f30*/  IMAD.U32 R7, RZ, RZ, UR6 ;  /* 0x00000006ff077e24 */ /* 0x000fe2000f8e00ff */
[----:B------:R-:W-:Y:S01]  /*3f40*/  MOV R6, UR7 ;  /* 0x0000000700067c02 */ /* 0x000fe20008000f00 */
[----:B------:R-:W-:Y:S01]  /*3f50*/  UISETP.LT.AND UP0, UPT, UR20, 0x1, UPT ;  /* 0x000000011400788c */ /* 0x000fe2000bf01270 */
[----:B------:R-:W-:Y:S01]  /*3f60*/  MOV R13, UR4 ;  /* 0x00000004000d7c02 */ /* 0x000fe20008000f00 */
[----:B------:R-:W-:Y:S01]  /*3f70*/  UMOV UR52, URZ ;  /* 0x000000ff00347c82 */ /* 0x000fe20008000000 */
[----:B-1----:R-:W-:Y:S01]  /*3f80*/  R2UR UR45, R5 ;  /* 0x00000000052d72ca */ /* 0x002fe200000e0000 */
[----:B------:R-:W-:Y:S02]  /*3f90*/  IMAD.U32 R12, RZ, RZ, UR5 ;  /* 0x00000005ff0c7e24 */ /* 0x000fe4000f8e00ff */
[----:B------:R-:W-:Y:S01]  /*3fa0*/  IMAD.U32 R5, RZ, RZ, UR20 ;  /* 0x00000014ff057e24 */ /* 0x000fe2000f8e00ff */
[----:B------:R-:W-:-:S06]  /*3fb0*/  USEL UR20, UR20, 0x1, !UP0 ;  /* 0x0000000114147887 */ /* 0x000fcc000c000000 */
[----:B------:R-:W-:-:S03]  /*3fc0*/  IMAD.U32 R19, RZ, RZ, UR20 ;  /* 0x00000014ff137e24 */ /* 0x000fc6000f8e00ff */
[----:B------:R-:W-:Y:S02]  /*3fd0*/  UIADD3 UR16, UPT, UPT, UR45, 0x40000100, URZ ;  /* 0x400001002d107890 */ /* 0x000fe4000fffe0ff */
[----:B------:R-:W-:Y:S02]  /*3fe0*/  UIADD3 UR76, UPT, UPT, UR45, -0x7fffff00, URZ ;  /* 0x800001002d4c7890 */ /* 0x000fe4000fffe0ff */
[----:B------:R-:W-:Y:S02]  /*3ff0*/  USHF.R.U32.HI UR10, URZ, 0x11, UR16 ;  /* 0x00000011ff0a7899 */ /* 0x000fe40008011610 */
[----:B------:R-:W-:Y:S01]  /*4000*/  USHF.R.U32.HI UR8, URZ, 0x11, UR76 ;  /* 0x00000011ff087899 */ /* 0x000fe2000801164c */
[----:B------:R-:W-:Y:S01]  /*4010*/  IMAD.U32 R16, RZ, RZ, UR16 ;  /* 0x00000010ff107e24 */ /* 0x000fe2000f8e00ff */
[----:B------:R-:W-:Y:S02]  /*4020*/  ULOP3.LUT UR10, UR10, 0x6000, URZ, 0xc0, !UPT ;  /* 0x000060000a0a7892 */ /* 0x000fe4000f8ec0ff */
[----:B------:R-:W-:-:S02]  /*4030*/  ULOP3.LUT UR8, UR8, 0x6000, URZ, 0xc0, !UPT ;  /* 0x0000600008087892 */ /* 0x000fc4000f8ec0ff */
[----:B------:R-:W-:Y:S02]  /*4040*/  UIADD3 UR12, UPT, UPT, UR45, 0x100, URZ ;  /* 0x000001002d0c7890 */ /* 0x000fe4000fffe0ff */
[----:B------:R-:W-:Y:S02]  /*4050*/  UIADD3 UR14, UPT, UPT, UR45, 0x104, URZ ;  /* 0x000001042d0e7890 */ /* 0x000fe4000fffe0ff */
[----:B------:R-:W-:Y:S02]  /*4060*/  UIADD3 UR15, UPT, UPT, UR45, 0x40000108, URZ ;  /* 0x400001082d0f7890 */ /* 0x000fe4000fffe0ff */
[----:B------:R-:W-:Y:S01]  /*4070*/  UIADD3 UR74, UPT, UPT, UR45, -0x3fffff00, URZ ;  /* 0xc00001002d4a7890 */ /* 0x000fe2000fffe0ff */
[----:B------:R-:W-:Y:S01]  /*4080*/  MOV R21, UR12 ;  /* 0x0000000c00157c02 */ /* 0x000fe20008000f00 */
[----:B------:R-:W-:Y:S01]  /*4090*/  UIADD3 UR13, UPT, UPT, UR45, 0x10c, URZ ;  /* 0x0000010c2d0d7890 */ /* 0x000fe2000fffe0ff */
[----:B------:R-:W-:Y:S01]  /*40a0*/  IMAD.U32 R18, RZ, RZ, UR14 ;  /* 0x0000000eff127e24 */ /* 0x000fe2000f8e00ff */
[----:B------:R-:W-:Y:S01]  /*40b0*/  UIADD3 UR77, UPT, UPT, UR45, -0x7ffffef8, URZ ;  /* 0x800001082d4d7890 */ /* 0x000fe2000fffe0ff */
[----:B------:R-:W-:Y:S01]  /*40c0*/  MOV R15, UR15 ;  /* 0x0000000f000f7c02 */ /* 0x000fe20008000f00 */
[----:B------:R-:W-:-:S02]  /*40d0*/  UIADD3 UR75, UPT, UPT, UR45, -0x3ffffef8, URZ ;  /* 0xc00001082d4b7890 */ /* 0x000fc4000fffe0ff */
[----:B------:R-:W-:Y:S01]  /*40e0*/  ULOP3.LUT UR64, UR10, 0x10a0, URZ, 0xfc, !UPT ;  /* 0x000010a00a407892 */ /* 0x000fe2000f8efcff */
[----:B------:R-:W-:Y:S01]  /*40f0*/  R2UR UR10, R2 ;  /* 0x00000000020a72ca */ /* 0x000fe200000e0000 */
[----:B------:R-:W-:Y:S01]  /*4100*/  ULOP3.LUT UR62, UR8, 0x10a0, URZ, 0xfc, !UPT ;  /* 0x000010a0083e7892 */ /* 0x000fe2000f8efcff */
[----:B------:R-:W-:Y:S01]  /*4110*/  R2UR UR8, R0 ;  /* 0x00000000000872ca */ /* 0x000fe200000e0000 */
[----:B------:R-:W-:Y:S01]  /*4120*/  UIADD3 UR11, UPT, UPT, UR45, 0x108, URZ ;  /* 0x000001082d0b7890 */ /* 0x000fe2000fffe0ff */
[----:B------:R-:W-:Y:S01]  /*4130*/  IMAD.U32 R17, RZ, RZ, UR13 ;  /* 0x0000000dff117e24 */ /* 0x000fe2000f8e00ff */
[----:B------:R-:W-:Y:S01]  /*4140*/  UIADD3 UR72, UPT, UPT, UR45, 0x40000104, URZ ;  /* 0x400001042d487890 */ /* 0x000fe2000fffe0ff */
[----:B------:R-:W-:Y:S01]  /*4150*/  MOV R2, RZ ;  /* 0x000000ff00027202 */ /* 0x000fe20000000f00 */
[----:B------:R-:W-:Y:S02]  /*4160*/  UIADD3 UR70, UPT, UPT, UR45, -0x7ffffefc, URZ ;  /* 0x800001042d467890 */ /* 0x000fe4000fffe0ff */
[----:B------:R-:W-:Y:S01]  /*4170*/  UIADD3 UR68, UPT, UPT, UR45, -0x3ffffefc, URZ ;  /* 0xc00001042d447890 */ /* 0x000fe2000fffe0ff */
[----:B------:R-:W-:Y:S01]  /*4180*/  IMAD.U32 R20, RZ, RZ, UR11 ;  /* 0x0000000bff147e24 */ /* 0x000fe2000f8e00ff */
[----:B------:R-:W-:-:S02]  /*4190*/  USHF.R.U32.HI UR12, URZ, 0x11, UR12 ;  /* 0x00000011ff0c7899 */ /* 0x000fc4000801160c */
[----:B------:R-:W-:Y:S01]  /*41a0*/  USHF.R.U32.HI UR6, URZ, 0x11, UR74 ;  /* 0x00000011ff067899 */ /* 0x000fe2000801164a */
[----:B------:R-:W-:Y:S01]  /*41b0*/  IMAD.U32 R26, RZ, RZ, UR10 ;  /* 0x0000000aff1a7e24 */ /* 0x000fe2000f8e00ff */
[----:B------:R-:W-:Y:S01]  /*41c0*/  USHF.R.U32.HI UR7, URZ, 0x1a, UR77 ;  /* 0x0000001aff077899 */ /* 0x000fe2000801164d */
[----:B------:R-:W-:Y:S01]  /*41d0*/  IMAD.U32 R25, RZ, RZ, UR8 ;  /* 0x00000008ff197e24 */ /* 0x000fe2000f8e00ff */
[----:B------:R-:W-:Y:S02]  /*41e0*/  USHF.R.U32.HI UR4, URZ, 0x11, UR14 ;  /* 0x00000011ff047899 */ /* 0x000fe4000801160e */
[----:B------:R-:W-:Y:S02]  /*41f0*/  USHF.R.U32.HI UR9, URZ, 0x1a, UR15 ;  /* 0x0000001aff097899 */ /* 0x000fe4000801160f */
[----:B------:R-:W-:Y:S02]  /*4200*/  USHF.R.U32.HI UR5, URZ, 0x1a, UR75 ;  /* 0x0000001aff057899 */ /* 0x000fe4000801164b */
[----:B------:R-:W-:-:S02]  /*4210*/  USHF.R.U32.HI UR14, URZ, 0x1a, UR13 ;  /* 0x0000001aff0e7899 */ /* 0x000fc4000801160d */
[----:B------:R-:W-:Y:S02]  /*4220*/  UIADD3 UR73, UPT, UPT, UR45, 0x4000010c, URZ ;  /* 0x4000010c2d497890 */ /* 0x000fe4000fffe0ff */
[----:B------:R-:W-:Y:S02]  /*4230*/  UIADD3 UR71, UPT, UPT, UR45, -0x7ffffef4, URZ ;  /* 0x8000010c2d477890 */ /* 0x000fe4000fffe0ff */
[----:B------:R-:W-:Y:S02]  /*4240*/  UIADD3 UR69, UPT, UPT, UR45, -0x3ffffef4, URZ ;  /* 0xc000010c2d457890 */ /* 0x000fe4000fffe0ff */
[----:B------:R-:W-:Y:S02]  /*4250*/  USHF.R.U32.HI UR13, URZ, 0x11, UR72 ;  /* 0x00000011ff0d7899 */ /* 0x000fe40008011648 */
[----:B------:R-:W-:Y:S02]  /*4260*/  USHF.R.U32.HI UR15, URZ, 0x11, UR70 ;  /* 0x00000011ff0f7899 */ /* 0x000fe40008011646 */
[----:B------:R-:W-:-:S02]  /*4270*/  USHF.R.U32.HI UR17, URZ, 0x11, UR68 ;  /* 0x00000011ff117899 */ /* 0x000fc40008011644 */
[----:B------:R-:W-:Y:S02]  /*4280*/  ULOP3.LUT UR12, UR12, 0x6000, URZ, 0xc0, !UPT ;  /* 0x000060000c0c7892 */ /* 0x000fe4000f8ec0ff */
[----:B------:R-:W-:Y:S02]  /*4290*/  ULOP3.LUT UR60, UR6, 0x6000, URZ, 0xc0, !UPT ;  /* 0x00006000063c7892 */ /* 0x000fe4000f8ec0ff */
[----:B------:R-:W-:Y:S02]  /*42a0*/  ULOP3.LUT UR63, UR7, 0x30, URZ, 0xc0, !UPT ;  /* 0x00000030073f7892 */ /* 0x000fe4000f8ec0ff */
[----:B------:R-:W-:Y:S02]  /*42b0*/  USHF.R.U32.HI UR11, URZ, 0x1a, UR11 ;  /* 0x0000001aff0b7899 */ /* 0x000fe4000801160b */
[----:B------:R-:W-:Y:S02]  /*42c0*/  ULOP3.LUT UR61, UR5, 0x30, URZ, 0xc0, !UPT ;  /* 0x00000030053d7892 */ /* 0x000fe4000f8ec0ff */
[----:B------:R-:W-:-:S02]  /*42d0*/  ULOP3.LUT UR7, UR4, 0x6000, URZ, 0xc0, !UPT ;  /* 0x0000600004077892 */ /* 0x000fc4000f8ec0ff */
[----:B------:R-:W-:Y:S02]  /*42e0*/  USHF.R.U32.HI UR16, URZ, 0x1a, UR73 ;  /* 0x0000001aff107899 */ /* 0x000fe40008011649 */
[----:B------:R-:W-:Y:S02]  /*42f0*/  USHF.R.U32.HI UR18, URZ, 0x1a, UR71 ;  /* 0x0000001aff127899 */ /* 0x000fe40008011647 */
[----:B------:R-:W-:Y:S02]  /*4300*/  USHF.R.U32.HI UR19, URZ, 0x1a, UR69 ;  /* 0x0000001aff137899 */ /* 0x000fe40008011645 */
[----:B------:R-:W-:Y:S02]  /*4310*/  ULOP3.LUT UR6, UR13, 0x6000, URZ, 0xc0, !UPT ;  /* 0x000060000d067892 */ /* 0x000fe4000f8ec0ff */
[----:B------:R-:W-:Y:S02]  /*4320*/  ULOP3.LUT UR5, UR15, 0x6000, URZ, 0xc0, !UPT ;  /* 0x000060000f057892 */ /* 0x000fe4000f8ec0ff */
[----:B------:R-:W-:-:S02]  /*4330*/  ULOP3.LUT UR4, UR17, 0x6000, URZ, 0xc0, !UPT ;  /* 0x0000600011047892 */ /* 0x000fc4000f8ec0ff */
[----:B------:R-:W-:Y:S02]  /*4340*/  ULOP3.LUT UR66, UR12, 0x10a0, URZ, 0xfc, !UPT ;  /* 0x000010a00c427892 */ /* 0x000fe4000f8efcff */
[----:B------:R-:W-:Y:S02]  /*4350*/  ULOP3.LUT UR60, UR60, 0x10a0, URZ, 0xfc, !UPT ;  /* 0x000010a03c3c7892 */ /* 0x000fe4000f8efcff */
[----:B------:R-:W-:Y:S02]  /*4360*/  ULOP3.LUT UR11, UR11, 0x30, URZ, 0xc0, !UPT ;  /* 0x000000300b0b7892 */ /* 0x000fe4000f8ec0ff */
        /* <DEDUP_REMOVED lines=9> */
[----:B------:R-:W-:Y:S02]  /*4400*/  UPRMT UR67, UR11, 0x5410, UR66 ;  /* 0x000054100b437896 */ /* 0x000fe40008000042 */
[----:B------:R-:W-:Y:S02]  /*4410*/  UPRMT UR65, UR9, 0x5410, UR64 ;  /* 0x0000541009417896 */ /* 0x000fe40008000040 */
[----:B------:R-:W-:Y:S02]  /*4420*/  UPRMT UR63, UR63, 0x5410, UR62 ;  /* 0x000054103f3f7896 */ /* 0x000fe4000800003e */
[----:B------:R-:W-:Y:S02]  /*4430*/  UPRMT UR61, UR61, 0x5410, UR60 ;  /* 0x000054103d3d7896 */ /* 0x000fe4000800003c */
[----:B------:R-:W-:Y:S02]  /*4440*/  UPRMT UR59, UR14, 0x5410, UR7 ;  /* 0x000054100e3b7896 */ /* 0x000fe40008000007 */
[----:B------:R-:W-:-:S02]  /*4450*/  UPRMT UR57, UR16, 0x5410, UR6 ;  /* 0x0000541010397896 */ /* 0x000fc40008000006 */
[----:B------:R-:W-:Y:S02]  /*4460*/  UPRMT UR55, UR18, 0x5410, UR5 ;  /* 0x0000541012377896 */ /* 0x000fe40008000005 */
[----:B------:R-:W-:Y:S01]  /*4470*/  UPRMT UR53, UR19, 0x5410, UR4 ;  /* 0x0000541013357896 */ /* 0x000fe20008000004 */
[----:B------:R-:W-:Y:S01]  /*4480*/  UMOV UR66, URZ ;  /* 0x000000ff00427c82 */ /* 0x000fe20008000000 */
[----:B------:R-:W-:Y:S01]  /*4490*/  UMOV UR64, URZ ;  /* 0x000000ff00407c82 */ /* 0x000fe20008000000 */
[----:B------:R-:W-:Y:S01]  /*44a0*/  UMOV UR62, URZ ;  /* 0x000000ff003e7c82 */ /* 0x000fe20008000000 */
[----:B------:R-:W-:-:S08]  /*44b0*/  UMOV UR60, URZ ;  /* 0x000000ff003c7c82 */ /* 0x000fd00008000000 */
.L_x_77:
[C---:B------:R-:W-:Y:S02]  /*44c0*/  LEA R0, R23.reuse, UR49, 0x3 ;  /* 0x0000003117007c11 */ /* 0x040fe4000f8e18ff */
[----:B------:R-:W-:Y:S02]  /*44d0*/  SHF.L.U32 R9, R22, 0x1f, RZ ;  /* 0x0000001f16097819 */ /* 0x000fe400000006ff */
[----:B------:R-:W-:Y:S02]  /*44e0*/  LEA R8, R23, UR49, 0x4 ;  /* 0x0000003117087c11 */ /* 0x000fe4000f8e20ff */
[----:B------:R-:W1:Y:S02]  /*44f0*/  SYNCS.PHASECHK.TRANS64.TRYWAIT P0, [R0+URZ+0x80], R9 ;  /* 0x00008009000075a7 */ /* 0x000e6400080011ff */
[----:B-1--4-:R-:W-:Y:S05]  /*4500*/  @!P0 BRA `(.L_x_70) ;  /* 0x0000006800508947 */ /* 0x012fea0003800000 */
.L_x_166:
[----:B-1----:R-:W1:Y:S01]  /*4510*/  LDS.128 R8, [R8+0xf0] ;  /* 0x0000f00008087984 */ /* 0x002e620000000c00 */
[----:B------:R-:W-:Y:S02]  /*4520*/  VIADD R0, R0, 0x90 ;  /* 0x0000009000007836 */ /* 0x000fe40000000000 */
[----:B------:R-:W-:Y:S01]  /*4530*/  VIADD R23, R23, 0x1 ;  /* 0x0000000117177836 */ /* 0x000fe20000000000 */
[----:B------:R-:W-:Y:S01]  /*4540*/  @!PT LDS RZ, [RZ] ;  /* 0x00000000fffff984 */ /* 0x000fe20000000800 */
[----:B------:R-:W-:Y:S01]  /*4550*/  @!PT LDS RZ, [RZ] ;  /* 0x00000000fffff984 */ /* 0x000fe20000000800 */
[----:B------:R-:W-:Y:S01]  /*4560*/  @!PT LDS RZ, [RZ] ;  /* 0x00000000fffff984 */ /* 0x000fe20000000800 */
[----:B------:R-:W-:Y:S01]  /*4570*/  @!PT LDS RZ, [RZ] ;  /* 0x00000000fffff984 */ /* 0x000fe20000000800 */
[----:B------:R2:W-:Y:S06]  /*4580*/  MEMBAR.ALL.CTA ;  /* 0x0000000000007992 */ /* 0x0005ec0000008000 */
[----:B--2---:R-:W2:Y:S01]  /*4590*/  FENCE.VIEW.ASYNC.S ;  /* 0x00000000000073c6 */ /* 0x004ea20000000000 */
[----:B------:R-:W-:-:S04]  /*45a0*/  PRMT R0, RZ, 0x654, R0 ;  /* 0x00000654ff007816 */ /* 0x000fc80000000000 */
[----:B--2---:R2:W-:Y:S01]  /*45b0*/  SYNCS.ARRIVE.TRANS64.RED.A1T0 RZ, [R0+URZ], RZ ;  /* 0x000000ff00ff79a7 */ /* 0x0045e200081004ff */
[----:B-1----:R-:W-:Y:S01]  /*45c0*/  LOP3.LUT P1, RZ, R10, 0x1, RZ, 0xc0, !PT ;  /* 0x000000010aff7812 */ /* 0x002fe2000782c0ff */
[----:B--2---:R-:W-:-:S12]  /*45d0*/  BRA.U UP2, `(.L_x_71) ;  /* 0x0000000502cc7547 */ /* 0x004fd8000b800000 */
[----:B------:R-:W1:Y:S01]  /*45e0*/  LDCU UR4, c[0x0][0x38c] ;  /* 0x00007180ff0477ac */ /* 0x000e620008000800 */
[----:B------:R-:W-:Y:S02]  /*45f0*/  R2UR UR5, R14 ;  /* 0x000000000e0572ca */ /* 0x000fe400000e0000 */
[----:B------:R-:W-:Y:S02]  /*4600*/  PLOP3.LUT P2, PT, PT, PT, PT, 0x80, 0x8 ;  /* 0x000000000008781c */ /* 0x000fe40003f4f070 */
[----:B------:R-:W-:-:S09]  /*4610*/  SHF.L.U32 R9, R24, 0x1f, RZ ;  /* 0x0000001f18097819 */ /* 0x000fd200000006ff */
[----:B------:R-:W-:Y:S02]  /*4620*/  ULEA UR6, UR5, UR49, 0x3 ;  /* 0x0000003105067291 */ /* 0x000fe4000f8e18ff */
[----:B------:R-:W-:Y:S02]  /*4630*/  ULEA UR44, UR5, UR45, 0x7 ;  /* 0x0000002d052c7291 */ /* 0x000fe4000f8e38ff */
[----:B-1----:R-:W-:Y:S02]  /*4640*/  UISETP.GE.AND UP0, UPT, UR4, 0x1, UPT ;  /* 0x000000010400788c */ /* 0x002fe4000bf06270 */
[----:B------:R-:W-:-:S04]  /*4650*/  IMAD.U32 R8, RZ, RZ, UR6 ;  /* 0x00000006ff087e24 */ /* 0x000fc8000f8e00ff */
[----:B------:R-:W-:-:S05]  /*4660*/  PLOP3.LUT P0, PT, PT, PT, UP0, 0x80, 0x8 ;  /* 0x000000000008781c */ /* 0x000fca0003f0f008 */
[----:B------:R-:W-:-:S08]  /*4670*/  @UP0 ULEA UR4, UR47, UR49, 0x3 ;  /* 0x000000312f040291 */ /* 0x000fd0000f8e18ff */
[----:B------:R-:W-:-:S04]  /*4680*/  @P0 SHF.L.U32 R0, R2, 0x1f, RZ ;  /* 0x0000001f02000819 */ /* 0x000fc800000006ff */
[----:B------:R1:W2:Y:S01]  /*4690*/  @P0 SYNCS.PHASECHK.TRANS64.TRYWAIT P2, [UR4], R0 ;  /* 0x00000000ff0005a7 */ /* 0x0002a20008041104 */
[----:B------:R-:W3:Y:S02]  /*46a0*/  SYNCS.PHASECHK.TRANS64.TRYWAIT P0, [UR6+0xb0], R9 ;  /* 0x0000b009ff0075a7 */ /* 0x000ee40008001106 */
[----:B-123--:R-:W-:Y:S05]  /*46b0*/  @!P0 BRA `(.L_x_72) ;  /* 0x0000006400f88947 */ /* 0x00efea0003800000 */
.L_x_168:
[----:B------:R-:W-:Y:S01]  /*46c0*/  UMOV UR51, UR46 ;  /* 0x0000002e00337c82 */ /* 0x000fe20008000000 */
[----:B------:R-:W-:Y:S05]  /*46d0*/  BRA.U !UP0, `(.L_x_73) ;  /* 0x0000000508747547 */ /* 0x000fea000b800000 */
[----:B------:R-:W-:Y:S01]  /*46e0*/  R2UR UR4, R19 ;  /* 0x00000000130472ca */ /* 0x000fe200000e0000 */
[----:B------:R-:W-:Y:S01]  /*46f0*/  UMOV UR10, URZ ;  /* 0x000000ff000a7c82 */ /* 0x000fe20008000000 */
[----:B------:R-:W-:Y:S01]  /*4700*/  R2UR UR48, R5 ;  /* 0x00000000053072ca */ /* 0x000fe200000e0000 */
[----:B------:R-:W-:-:S10]  /*4710*/  UMOV UR5, UR47 ;  /* 0x0000002f00057c82 */ /* 0x000fd40008000000 */
[----:B------:R-:W-:-:S12]  /*4720*/  UIADD3 UR51, UPT, UPT, UR4, UR46, URZ ;  /* 0x0000002e04337290 */ /* 0x000fd8000fffe0ff */
.L_x_76:
[----:B------:R-:W-:Y:S01]  /*4730*/  ULEA UR7, UR5, UR49, 0x3 ;  /* 0x0000003105077291 */ /* 0x000fe2000f8e18ff */
[----:B----4-:R-:W-:Y:S11]  /*4740*/  @P2 BRA `(.L_x_74) ;  /* 0x00000000000c2947 */ /* 0x010ff60003800000 */
[----:B-1----:R-:W-:Y:S04]  /*4750*/  SHF.L.U32 R9, R2, 0x1f, RZ ;  /* 0x0000001f02097819 */ /* 0x002fe800000006ff */
[----:B------:R-:W1:Y:S02]  /*4760*/  SYNCS.PHASECHK.TRANS64.TRYWAIT P0, [UR7], R9 ;  /* 0x00000009ff0075a7 */ /* 0x000e640008001107 */
[----:B-1----:R-:W-:Y:S05]  /*4770*/  @!P0 BRA `(.L_x_75) ;  /* 0x0000006400e48947 */ /* 0x002fea0003800000 */
.L_x_74:
[----:B------:R-:W-:Y:S01]  /*4780*/  UISETP.NE.AND UP0, UPT, UR48, 0x1, UPT ;  /* 0x000000013000788c */ /* 0x000fe2000bf05270 */
[----:B------:R-:W-:Y:S01]  /*4790*/  PLOP3.LUT P2, PT, PT, PT, PT, 0x80, 0x8 ;  /* 0x000000000008781c */ /* 0x000fe20003f4f070 */
[----:B------:R-:W-:Y:S01]  /*47a0*/  UIADD3 UR4, UPT, UPT, UR5, 0x1, URZ ;  /* 0x0000000105047890 */ /* 0x000fe2000fffe0ff */
[----:B------:R-:W-:Y:S01]  /*47b0*/  R2UR UR12, R12 ;  /* 0x000000000c0c72ca */ /* 0x000fe200000e0000 */
[----:B------:R-:W-:Y:S01]  /*47c0*/  UIADD3 UR50, UPT, UPT, UR7, 0x18, URZ ;  /* 0x0000001807327890 */ /* 0x000fe2000fffe0ff */
[----:B------:R-:W-:Y:S01]  /*47d0*/  R2UR UR14, R13 ;  /* 0x000000000d0e72ca */ /* 0x000fe200000e0000 */
[----:B------:R-:W-:Y:S01]  /*47e0*/  UISETP.NE.AND UP1, UPT, UR4, 0x3, UPT ;  /* 0x000000030400788c */ /* 0x000fe2000bf25270 */
[----:B------:R-:W-:Y:S01]  /*47f0*/  PLOP3.LUT P0, PT, PT, PT, UP0, 0x80, 0x8 ;  /* 0x000000000008781c */ /* 0x000fe20003f0f008 */
[----:B------:R-:W-:Y:S01]  /*4800*/  UIADD3 UR46, UPT, UPT, UR46, 0x1, URZ ;  /* 0x000000012e2e7890 */ /* 0x000fe2000fffe0ff */
[----:B------:R-:W-:Y:S01]  /*4810*/  R2UR UR16, R7 ;  /* 0x00000000071072ca */ /* 0x000fe200000e0000 */
[----:B------:R-:W-:Y:S01]  /*4820*/  USEL UR6, URZ, 0x1, UP1 ;  /* 0x00000001ff067887 */ /* 0x000fe20008800000 */
[----:B------:R-:W-:Y:S01]  /*4830*/  R2UR UR8, R6 ;  /* 0x00000000060872ca */ /* 0x000fe200000e0000 */
[----:B------:R-:W-:Y:S02]  /*4840*/  USEL UR47, UR4, URZ, UP1 ;  /* 0x000000ff042f7287 */ /* 0x000fe40008800000 */
[----:B------:R-:W-:Y:S02]  /*4850*/  UIADD3 UR48, UPT, UPT, UR48, -0x1, URZ ;  /* 0xffffffff30307890 */ /* 0x000fe4000fffe0ff */
[----:B------:R-:W-:Y:S01]  /*4860*/  @UP0 ULEA UR4, UR47, UR49, 0x3 ;  /* 0x000000312f040291 */ /* 0x000fe2000f8e18ff */
[----:B------:R-:W-:Y:S01]  /*4870*/  LOP3.LUT R2, R2, UR6, RZ, 0x3c, !PT ;  /* 0x0000000602027c12 */ /* 0x000fe2000f8e3cff */
[----:B------:R-:W-:Y:S02]  /*4880*/  ULEA UR12, UR5, UR12, 0x6 ;  /* 0x0000000c050c7291 */ /* 0x000fe4000f8e30ff */
[----:B------:R-:W-:Y:S01]  /*4890*/  ULEA UR14, UR5, UR14, 0x6 ;  /* 0x0000000e050e7291 */ /* 0x000fe2000f8e30ff */
[----:B-1----:R-:W-:Y:S01]  /*48a0*/  @P0 SHF.L.U32 R0, R2, 0x1f, RZ ;  /* 0x0000001f02000819 */ /* 0x002fe200000006ff */
[----:B------:R-:W-:Y:S02]  /*48b0*/  UISETP.NE.U32.AND UP0, UPT, UR10, URZ, UPT ;  /* 0x000000ff0a00728c */ /* 0x000fe4000bf05070 */
[----:B------:R-:W-:Y:S01]  /*48c0*/  UIADD3 UR10, UPT, UPT, UR12, 0x20, URZ ;  /* 0x000000200c0a7890 */ /* 0x000fe2000fffe0ff */
[----:B------:R2:W3:Y:S01]  /*48d0*/  @P0 SYNCS.PHASECHK.TRANS64.TRYWAIT P2, [UR4], R0 ;  /* 0x00000000ff0005a7 */ /* 0x0004e20008041104 */
[----:B------:R-:W-:Y:S02]  /*48e0*/  UIADD3 UR42, UPT, UPT, UR14, 0x20, URZ ;  /* 0x000000200e2a7890 */ /* 0x000fe4000fffe0ff */
[----:B------:R-:W-:Y:S02]  /*48f0*/  ULEA UR6, UR5, UR16, 0xa ;  /* 0x0000001005067291 */ /* 0x000fe4000f8e50ff */
[----:B------:R-:W-:Y:S02]  /*4900*/  ULEA UR4, UR5, UR8, 0xb ;  /* 0x0000000805047291 */ /* 0x000fe4000f8e58ff */
[----:B------:R-:W-:Y:S02]  /*4910*/  UIADD3 UR40, UPT, UPT, UR6, 0x2, URZ ;  /* 0x0000000206287890 */ /* 0x000fe4000fffe0ff */
        /* <DEDUP_REMOVED lines=12> */
[----:B------:R-:W-:Y:S01]  /*49e0*/  UIADD3 UR8, UPT, UPT, UR4, 0x406, URZ ;  /* 0x0000040604087890 */ /* 0x000fe2000fffe0ff */
[----:B------:R-:W-:Y:S01]  /*49f0*/  UMOV UR13, 0x4008 ;  /* 0x00004008000d7882 */ /* 0x000fe20000000000 */
[----:B------:R-:W-:Y:S01]  /*4a00*/  UMOV UR11, 0x4008 ;  /* 0x00004008000b7882 */ /* 0x000fe20000000000 */
[----:B------:R1:W-:Y:S01]  /*4a10*/  UTCCP.T.S.2CTA.4x32dp128bit tmem[UR45+0x100], gdesc[UR12] ;  /* 0x0001000c2d0079e7 */ /* 0x0003e20009300000 */
[----:B------:R4:W-:Y:S01]  /*4a20*/  UTCCP.T.S.2CTA.4x32dp128bit tmem[UR45+0x104], gdesc[UR10] ;  /* 0x0001040a2d0079e7 */ /* 0x0009e20009300000 */
[----:B------:R-:W-:Y:S01]  /*4a30*/  UMOV UR15, 0x4008 ;  /* 0x00004008000f7882 */ /* 0x000fe20000000000 */
[----:B------:R-:W-:Y:S01]  /*4a40*/  UMOV UR43, 0x4008 ;  /* 0x00004008002b7882 */ /* 0x000fe20000000000 */
[----:B------:R2:W-:Y:S01]  /*4a50*/  UTCCP.T.S.2CTA.4x32dp128bit tmem[UR45+0x108], gdesc[UR14] ;  /* 0x0001080e2d0079e7 */ /* 0x0005e20009300000 */
[----:B------:R2:W-:Y:S01]  /*4a60*/  UTCCP.T.S.2CTA.4x32dp128bit tmem[UR45+0x10c], gdesc[UR42] ;  /* 0x00010c2a2d0079e7 */ /* 0x0005e20009300000 */
[----:B------:R-:W-:Y:S01]  /*4a70*/  UMOV UR7, 0x40004040 ;  /* 0x4000404000077882 */ /* 0x000fe20000000000 */
        /* <DEDUP_REMOVED lines=15> */
[----:B-1----:R-:W-:Y:S02]  /*4b70*/  R2UR UR13, R26 ;  /* 0x000000001a0d72ca */ /* 0x002fe400000e0000 */
[----:B----4-:R-:W-:Y:S02]  /*4b80*/  R2UR UR10, R18 ;  /* 0x00000000120a72ca */ /* 0x010fe400000e0000 */
[----:B--2---:R-:W-:Y:S02]  /*4b90*/  R2UR UR14, R16 ;  /* 0x00000000100e72ca */ /* 0x004fe400000e0000 */
[----:B------:R-:W-:Y:S02]  /*4ba0*/  R2UR UR42, R21 ;  /* 0x00000000152a72ca */ /* 0x000fe400000e0000 */
[----:B------:R-:W-:Y:S02]  /*4bb0*/  R2UR UR43, R20 ;  /* 0x00000000142b72ca */ /* 0x000fe400000e0000 */
[----:B------:R-:W-:Y:S02]  /*4bc0*/  R2UR UR15, R15 ;  /* 0x000000000f0f72ca */ /* 0x000fe400000e0000 */
[----:B------:R-:W-:Y:S09]  /*4bd0*/  R2UR UR11, R17 ;  /* 0x00000000110b72ca */ /* 0x000ff200000e0000 */
[----:B------:R1:W-:Y:S01]  /*4be0*/  UTCQMMA.2CTA gdesc[UR4], gdesc[UR6], tmem[UR44], tmem[UR66], idesc[UR67], tmem[UR42], UP0 ;  /* 0x002a420604007dea */ /* 0x0003e2000820032c */
[----:B------:R-:W-:Y:S01]  /*4bf0*/  UISETP.NE.AND UP0, UPT, UR46, UR51, UPT ;  /* 0x000000332e00728c */ /* 0x000fe2000bf05270 */
[----:B------:R-:W-:Y:S01]  /*4c00*/  UTCQMMA.2CTA gdesc[UR38], gdesc[UR40], tmem[UR44], tmem[UR64], idesc[UR65], tmem[UR14], UPT ;  /* 0x000e402826007dea */ /* 0x000fe2000ba0032c */
[----:B------:R-:W-:Y:S01]  /*4c10*/  UTCQMMA.2CTA gdesc[UR34], gdesc[UR36], tmem[UR44], tmem[UR62], idesc[UR63], tmem[UR76], UPT ;  /* 0x004c3e2422007dea */ /* 0x000fe2000ba0032c */
[----:B------:R-:W-:Y:S01]  /*4c20*/  UTCQMMA.2CTA gdesc[UR30], gdesc[UR32], tmem[UR44], tmem[UR60], idesc[UR61], tmem[UR74], UPT ;  /* 0x004a3c201e007dea */ /* 0x000fe2000ba0032c */
[----:B------:R2:W-:Y:S01]  /*4c30*/  UTCQMMA.2CTA gdesc[UR26], gdesc[UR28], tmem[UR44], tmem[UR58], idesc[UR59], tmem[UR10], UPT ;  /* 0x000a3a1c1a007dea */ /* 0x0005e2000ba0032c */
[----:B------:R4:W-:Y:S01]  /*4c40*/  UTCQMMA.2CTA gdesc[UR22], gdesc[UR24], tmem[UR44], tmem[UR56], idesc[UR57], tmem[UR72], UPT ;  /* 0x0048381816007dea */ /* 0x0009e2000ba0032c */
[----:B------:R4:W-:Y:S01]  /*4c50*/  UTCQMMA.2CTA gdesc[UR18], gdesc[UR20], tmem[UR44], tmem[UR54], idesc[UR55], tmem[UR70], UPT ;  /* 0x0046361412007dea */ /* 0x0009e2000ba0032c */
[----:B------:R4:W-:Y:S01]  /*4c60*/  UTCQMMA.2CTA gdesc[UR8], gdesc[UR16], tmem[UR44], tmem[UR52], idesc[UR53], tmem[UR68], UPT ;  /* 0x0044341008007dea */ /* 0x0009e2000ba0032c */
[----:B------:R4:W-:Y:S01]  /*4c70*/  UTCBAR.2CTA.MULTICAST [UR50], URZ, UR13 ;  /* 0x000000ff320073e9 */ /* 0x0009e2000820080d */
[----:B-1----:R-:W-:Y:S01]  /*4c80*/  UMOV UR5, UR47 ;  /* 0x0000002f00057c82 */ /* 0x002fe20008000000 */
[----:B--2---:R-:W-:Y:S01]  /*4c90*/  UMOV UR10, 0x1 ;  /* 0x00000001000a7882 */ /* 0x004fe20000000000 */
[----:B---3--:R-:W-:Y:S05]  /*4ca0*/  BRA.U UP0, `(.L_x_76) ;  /* 0xfffffff900a07547 */ /* 0x008fea000b83ffff */
.L_x_73:
[----:B------:R-:W-:Y:S01]  /*4cb0*/  R2UR UR4, R8 ;  /* 0x00000000080472ca */ /* 0x000fe200000e0000 */
[----:B------:R-:W-:Y:S01]  /*4cc0*/  UMOV UR46, UR51 ;  /* 0x00000033002e7c82 */ /* 0x000fe20008000000 */
[----:B------:R-:W-:-:S11]  /*4cd0*/  R2UR UR5, R25 ;  /* 0x00000000190572ca */ /* 0x000fd600000e0000 */
[----:B------:R-:W-:-:S09]  /*4ce0*/  UIADD3 UR4, UPT, UPT, UR4, 0xa0, URZ ;  /* 0x000000a004047890 */ /* 0x000fd2000fffe0ff */
[----:B------:R2:W-:Y:S01]  /*4cf0*/  UTCBAR.2CTA.MULTICAST [UR4], URZ, UR5 ;  /* 0x000000ff040073e9 */ /* 0x0005e20008200805 */
[----:B------:R-:W-:Y:S02]  /*4d00*/  NOP ;  /* 0x0000000000007918 */ /* 0x000fe40000000000 */
.L_x_71:
[----:B--2---:R-:W-:Y:S02]  /*4d10*/  R2UR UR4, R14 ;  /* 0x000000000e0472ca */ /* 0x004fe400000e0000 */
[----:B------:R-:W-:-:S04]  /*4d20*/  ISETP.NE.AND P0, PT, R23, 0x2, PT ;  /* 0x000000021700780c */ /* 0x000fc80003f05270 */
[----:B-1----:R-:W-:Y:S02]  /*4d30*/  SEL R9, RZ, 0x1, P0 ;  /* 0x00000001ff097807 */ /* 0x002fe40000000000 */
[----:B------:R-:W-:Y:S02]  /*4d40*/  SEL R23, R23, RZ, P0 ;  /* 0x000000ff17177207 */ /* 0x000fe40000000000 */
[----:B------:R-:W-:-:S03]  /*4d50*/  LOP3.LUT R22, R22, R9, RZ, 0x3c, !PT ;  /* 0x0000000916167212 */ /* 0x000fc600078e3cff */
[----:B------:R-:W-:-:S04]  /*4d60*/  UIADD3 UR4, UPT, UPT, UR4, 0x1, URZ ;  /* 0x0000000104047890 */ /* 0x000fc8000fffe0ff */
[----:B------:R-:W-:-:S04]  /*4d70*/  UISETP.NE.AND UP0, UPT, UR4, 0x2, UPT ;  /* 0x000000020400788c */ /* 0x000fc8000bf05270 */
[----:B------:R-:W-:Y:S02]  /*4d80*/  USEL UR5, URZ, 0x1, UP0 ;  /* 0x00000001ff057887 */ /* 0x000fe40008000000 */
[----:B------:R-:W-:-:S04]  /*4d90*/  USEL UR4, UR4, URZ, UP0 ;  /* 0x000000ff04047287 */ /* 0x000fc80008000000 */
[----:B------:R-:W-:Y:S02]  /*4da0*/  LOP3.LUT R24, R24, UR5, RZ, 0x3c, !PT ;  /* 0x0000000518187c12 */ /* 0x000fe4000f8e3cff */
[----:B------:R-:W-:Y:S01]  /*4db0*/  IMAD.U32 R14, RZ, RZ, UR4 ;  /* 0x00000004ff0e7e24 */ /* 0x000fe2000f8e00ff */
[----:B------:R-:W-:Y:S06]  /*4dc0*/  @P1 BRA `(.L_x_77) ;  /* 0xfffffff400bc1947 */ /* 0x000fec000383ffff */
[----:B----4-:R-:W1:Y:S01]  /*4dd0*/  S2UR UR8, SR_CgaCtaId ;  /* 0x00000000000879c3 */ /* 0x010e620000008800 */
[----:B------:R-:W-:Y:S01]  /*4de0*/  ELECT P0, URZ, PT ;  /* 0x0000000000ff782f */ /* 0x000fe20003800000 */
[----:B------:R-:W-:Y:S01]  /*4df0*/  IMAD.MOV.U32 R0, RZ, RZ, 0x1 ;  /* 0x00000001ff007424 */ /* 0x000fe200078e00ff */
[----:B------:R-:W-:Y:S01]  /*4e00*/  UMOV UR4, 0x40 ;  /* 0x0000004000047882 */ /* 0x000fe20000000000 */
[----:B------:R-:W-:-:S04]  /*4e10*/  R2UR UR5, R4 ;  /* 0x00000000040572ca */ /* 0x000fc800000e0000 */
[----:B------:R-:W-:Y:S09]  /*4e20*/  UVIRTCOUNT.DEALLOC.SMPOOL 0x80 ;  /* 0x000000800000784c */ /* 0x000ff20000000000 */
[----:B------:R-:W-:Y:S02]  /*4e30*/  UISETP.NE.AND UP0, UPT, UR5, URZ, UPT ;  /* 0x000000ff0500728c */ /* 0x000fe4000bf05270 */
[----:B-1----:R-:W-:-:S09]  /*4e40*/  ULEA UR8, UR8, UR4, 0x18 ;  /* 0x0000000408087291 */ /* 0x002fd2000f8ec0ff */
[----:B------:R1:W-:Y:S01]  /*4e50*/  @P0 STS.U8 [UR8+0x1c], R0 ;  /* 0x00001c00ff000988 */ /* 0x0003e20008000008 */
[----:B------:R-:W-:Y:S05]  /*4e60*/  BRA.U UP0, `(.L_x_78) ;  /* 0x0000000100607547 */ /* 0x000fea000b800000 */
[----:B------:R-:W-:Y:S01]  /*4e70*/  R2UR UR4, R14 ;  /* 0x000000000e0472ca */ /* 0x000fe200000e0000 */
[----:B------:R-:W-:Y:S01]  /*4e80*/  UIADD3 UR5, UPT, UPT, UR49, 0xb0, URZ ;  /* 0x000000b031057890 */ /* 0x000fe2000fffe0ff */
[----:B------:R-:W-:-:S11]  /*4e90*/  SHF.L.U32 R5, R24, 0x1f, RZ ;  /* 0x0000001f18057819 */ /* 0x000fd600000006ff */
[----:B------:R-:W-:-:S09]  /*4ea0*/  ULEA UR4, UR4, UR5, 0x3 ;  /* 0x0000000504047291 */ /* 0x000fd2000f8e18ff */
[----:B------:R-:W2:Y:S02]  /*4eb0*/  SYNCS.PHASECHK.TRANS64.TRYWAIT P0, [UR4], R5 ;  /* 0x00000005ff0075a7 */ /* 0x000ea40008001104 */
[----:B--2---:R-:W-:Y:S05]  /*4ec0*/  @!P0 BRA `(.L_x_79) ;  /* 0x0000006000288947 */ /* 0x004fea0003800000 */
.L_x_171:
[----:B------:R-:W-:-:S13]  /*4ed0*/  R2UR UR4, R14 ;  /* 0x000000000e0472ca */ /* 0x000fda00000e0000 */
[----:B------:R-:W-:-:S04]  /*4ee0*/  UIADD3 UR4, UPT, UPT, UR4, 0x1, URZ ;  /* 0x0000000104047890 */ /* 0x000fc8000fffe0ff */
[----:B------:R-:W-:-:S04]  /*4ef0*/  UISETP.NE.AND UP1, UPT, UR4, 0x2, UPT ;  /* 0x000000020400788c */ /* 0x000fc8000bf25270 */
[----:B------:R-:W-:Y:S02]  /*4f00*/  USEL UR6, URZ, 0x1, UP1 ;  /* 0x00000001ff067887 */ /* 0x000fe40008800000 */
[----:B------:R-:W-:-:S04]  /*4f10*/  USEL UR4, UR4, URZ, UP1 ;  /* 0x000000ff04047287 */ /* 0x000fc80008800000 */
[----:B------:R-:W-:Y:S01]  /*4f20*/  ULEA UR4, UR4, UR5, 0x3 ;  /* 0x0000000504047291 */ /* 0x000fe2000f8e18ff */
[----:B-1----:R-:W-:-:S04]  /*4f30*/  LOP3.LUT R5, R24, UR6, RZ, 0x3c, !PT ;  /* 0x0000000618057c12 */ /* 0x002fc8000f8e3cff */
[----:B------:R-:W-:Y:S01]  /*4f40*/  SHF.L.U32 R5, R5, 0x1f, RZ ;  /* 0x0000001f05057819 */ /* 0x000fe200000006ff */
[----:B------:R-:W-:-:S04]  /*4f50*/  IMAD.U32 R0, RZ, RZ, UR4 ;  /* 0x00000004ff007e24 */ /* 0x000fc8000f8e00ff */
[----:B------:R1:W2:Y:S03]  /*4f60*/  SYNCS.PHASECHK.TRANS64.TRYWAIT P0, [R0+URZ], R5 ;  /* 0x00000005000075a7 */ /* 0x0002a600080011ff */
[----:B--2---:R-:W-:Y:S05]  /*4f70*/  @!P0 NANOSLEEP.SYNCS 0x989680 ;  /* 0x009896800000895d */ /* 0x004fea0003900000 */
[----:B------:R-:W2:Y:S02]  /*4f80*/  @!P0 SYNCS.PHASECHK.TRANS64 P0, [R0+URZ], R5 ;  /* 0x00000005000085a7 */ /* 0x000ea400080010ff */
[----:B--2---:R-:W-:Y:S05]  /*4f90*/  @P0 BRA `(.L_x_80) ;  /* 0x0000000000240947 */ /* 0x004fea0003800000 */
.L_x_81:
[----:B--2---:R2:W3:Y:S02]  /*4fa0*/  SYNCS.PHASECHK.TRANS64.TRYWAIT P0, [R0+URZ], R5 ;  /* 0x00000005000075a7 */ /* 0x0044e400080011ff */
[----:B---3--:R-:W-:Y:S05]  /*4fb0*/  @!P0 NANOSLEEP.SYNCS 0x989680 ;  /* 0x009896800000895d */ /* 0x008fea0003900000 */
[----:B------:R-:W3:Y:S02]  /*4fc0*/  @!P0 SYNCS.PHASECHK.TRANS64 P0, [R0+URZ], R5 ;  /* 0x00000005000085a7 */ /* 0x000ee400080010ff */
[----:B---3--:R-:W-:Y:S05]  /*4fd0*/  @!P0 BRA `(.L_x_81) ;  /* 0xfffffffc00f08947 */ /* 0x008fea000383ffff */
[----:B------:R-:W-:Y:S05]  /*4fe0*/  BRA `(.L_x_80) ;  /* 0x0000000000107947 */ /* 0x000fea0003800000 */
.L_x_78:
[----:B------:R-:W-:Y:S01]  /*4ff0*/  R2UR UR5, R3 ;  /* 0x00000000030572ca */ /* 0x000fe200000e0000 */
[----:B------:R-:W-:-:S12]  /*5000*/  UIADD3 UR4, UPT, UPT, UR49, 0xe0, URZ ;  /* 0x000000e031047890 */ /* 0x000fd8000fffe0ff */
[----:B------:R-:W-:-:S09]  /*5010*/  UPRMT UR4, UR5, 0x654, UR4 ;  /* 0x0000065405047896 */ /* 0x000fd20008000004 */
[----:B------:R-:W-:Y:S03]  /*5020*/  SYNCS.ARRIVE.TRANS64.RED.A1T0 RZ, [UR4], RZ ;  /* 0x000000ffffff79a7 */ /* 0x000fe60008100404 */
.L_x_80:
[----:B-12---:R-:W-:Y:S01]  /*5030*/  SHF.L.U32 R5, RZ, 0x1f, RZ ;  /* 0x0000001fff057819 */ /* 0x006fe200000006ff */
[----:B------:R-:W-:Y:S01]  /*5040*/  UIADD3 UR4, UPT, UPT, UR49, 0xe0, URZ ;  /* 0x000000e031047890 */ /* 0x000fe2000fffe0ff */
[----:B------:R-:W-:Y:S02]  /*5050*/  PLOP3.LUT P0, PT, PT, PT, UP0, 0x80, 0x8 ;  /* 0x000000000008781c */ /* 0x000fe40003f0f008 */
[----:B------:R-:W1:Y:S02]  /*5060*/  SYNCS.PHASECHK.TRANS64.TRYWAIT P1, [UR49+0xe0], R5 ;  /* 0x0000e005ff0075a7 */ /* 0x000e640008021131 */
[----:B-1----:R-:W-:Y:S09]  /*5070*/  @!P1 BRA `(.L_x_82) ;  /* 0x0000005c00d49947 */ /* 0x002ff20003800000 */
.L_x_173:
[----:B------:R-:W-:Y:S01]  /*5080*/  R2UR UR5, R3 ;  /* 0x00000000030572ca */ /* 0x000fe200000e0000 */
[----:B------:R-:W-:-:S12]  /*5090*/  UMOV UR6, 0x1 ;  /* 0x0000000100067882 */ /* 0x000fd80000000000 */
[----:B------:R-:W-:-:S03]  /*50a0*/  @!UP0 UPRMT UR4, UR5, 0x654, UR4 ;  /* 0x0000065405048896 */ /* 0x000fc60008000004 */
[----:B------:R-:W-:-:S06]  /*50b0*/  UMOV UR5, 0xffff ;  /* 0x0000ffff00057882 */ /* 0x000fcc0000000000 */
[----:B------:R-:W-:Y:S01]  /*50c0*/  @!P0 SYNCS.ARRIVE.TRANS64.RED.A1T0 RZ, [UR4], RZ ;  /* 0x000000ffffff89a7 */ /* 0x000fe20008100404 */
[----:B------:R-:W-:Y:S01]  /*50d0*/  NOP ;  /* 0x0000000000007918 */ /* 0x000fe20000000000 */
[----:B-1----:R-:W1:Y:S01]  /*50e0*/  LDS R0, [UR8+0x14] ;  /* 0x00001408ff007984 */ /* 0x002e620008000800 */
[----:B------:R-:W-:-:S04]  /*50f0*/  ULOP3.LUT UR4, UR45, 0xffff, URZ, 0xc0, !UPT ;  /* 0x0000ffff2d047892 */ /* 0x000fc8000f8ec0ff */
[----:B------:R-:W-:-:S04]  /*5100*/  USHF.R.U32.HI UR4, URZ, 0x5, UR4 ;  /* 0x00000005ff047899 */ /* 0x000fc80008011604 */
[----:B------:R-:W-:Y:S02]  /*5110*/  USHF.L.U32 UR5, UR5, UR4, URZ ;  /* 0x0000000405057299 */ /* 0x000fe400080006ff */
[----:B------:R-:W-:-:S04]  /*5120*/  USHF.L.U32 UR4, UR6, UR4, URZ ;  /* 0x0000000406047299 */ /* 0x000fc800080006ff */
[----:B-1----:R-:W-:-:S04]  /*5130*/  LOP3.LUT R0, R0, UR5, RZ, 0xc0, !PT ;  /* 0x0000000500007c12 */ /* 0x002fc8000f8ec0ff */
[----:B------:R-:W-:-:S13]  /*5140*/  ISETP.NE.AND P0, PT, R0, UR5, PT ;  /* 0x0000000500007c0c */ /* 0x000fda000bf05270 */
[----:B------:R-:W-:Y:S05]  /*5150*/  @P0 BRA `(.L_x_83) ;  /* 0x0000000000580947 */ /* 0x000fea0003800000 */
[----:B------:R-:W1:Y:S02]  /*5160*/  LDS R0, [UR8+0x18] ;  /* 0x00001808ff007984 */ /* 0x000e640008000800 */
[----:B-1----:R-:W-:-:S04]  /*5170*/  LOP3.LUT R0, R0, UR4, RZ, 0xc0, !PT ;  /* 0x0000000400007c12 */ /* 0x002fc8000f8ec0ff */
[----:B------:R-:W-:-:S13]  /*5180*/  ISETP.NE.AND P0, PT, R0, UR4, PT ;  /* 0x0000000400007c0c */ /* 0x000fda000bf05270 */
[----:B------:R-:W-:Y:S05]  /*5190*/  @P0 BRA `(.L_x_84) ;  /* 0x00000000003c0947 */ /* 0x000fea0003800000 */
[----:B------:R-:W1:Y:S01]  /*51a0*/  S2R R2, SR_LANEID ;  /* 0x0000000000027919 */ /* 0x000e620000000000 */
[----:B------:R-:W-:Y:S01]  /*51b0*/  ULOP3.LUT UR5, URZ, UR5, URZ, 0x33, !UPT ;  /* 0x00000005ff057292 */ /* 0x000fe2000f8e33ff */
[----:B------:R-:W-:Y:S01]  /*51c0*/  LOP3.LUT R4, RZ, UR4, RZ, 0x33, !PT ;  /* 0x00000004ff047c12 */ /* 0x000fe2000f8e33ff */
[----:B------:R-:W-:Y:S02]  /*51d0*/  VOTEU.ANY UR4, UPT, PT ;  /* 0x0000000000047886 */ /* 0x000fe400038e0100 */
[----:B------:R-:W-:Y:S01]  /*51e0*/  UFLO.U32 UR4, UR4 ;  /* 0x00000004000472bd */ /* 0x000fe200080e0000 */
[----:B------:R-:W2:Y:S01]  /*51f0*/  REDUX UR6, R4 ;  /* 0x00000000040673c4 */ /* 0x000ea20000000000 */
[----:B------:R-:W-:-:S06]  /*5200*/  IMAD.U32 R0, RZ, RZ, UR5 ;  /* 0x00000005ff007e24 */ /* 0x000fcc000f8e00ff */
[----:B------:R3:W-:Y:S01]  /*5210*/  UTCATOMSWS.AND URZ, UR5 ;  /* 0x0000000500ff79e3 */ /* 0x0007e20008000000 */
[----:B------:R-:W4:Y:S01]  /*5220*/  REDUX UR7, R0 ;  /* 0x00000000000773c4 */ /* 0x000f220000000000 */
[----:B-1----:R-:W-:Y:S01]  /*5230*/  ISETP.EQ.U32.AND P0, PT, R2, UR4, PT ;  /* 0x0000000402007c0c */ /* 0x002fe2000bf02070 */
[----:B--2---:R-:W-:Y:S01]  /*5240*/  IMAD.U32 R2, RZ, RZ, UR6 ;  /* 0x00000006ff027e24 */ /* 0x004fe2000f8e00ff */
[----:B----4-:R-:W-:-:S11]  /*5250*/  MOV R3, UR7 ;  /* 0x0000000700037c02 */ /* 0x010fd60008000f00 */
[----:B------:R3:W-:Y:S04]  /*5260*/  @P0 ATOMS.AND RZ, [UR8+0x14], R3 ;  /* 0x00001403ffff098c */ /* 0x0007e8000a800008 */
[----:B------:R3:W-:Y:S01]  /*5270*/  @P0 ATOMS.AND RZ, [UR8+0x18], R2 ;  /* 0x00001802ffff098c */ /* 0x0007e2000a800008 */
[----:B------:R-:W-:Y:S05]  /*5280*/  BRA `(.L_x_85) ;  /* 0x0000000000147947 */ /* 0x000fea0003800000 */
.L_x_84:
[----:B------:R-:W-:Y:S02]  /*5290*/  MOV R2, 0x52b0 ;  /* 0x000052b000027802 */ /* 0x000fe40000000f00 */
[----:B-----5:R-:W-:Y:S05]  /*52a0*/  CALL.REL.NOINC `($__internal_0_$__cuda_sm10x_tcgen05_guardrail_trap_col_being_dealloced_not_returned_by_alloc) ;  /* 0x0000006000b07944 */ /* 0x020fea0003c00000 */
[----:B------:R-:W-:Y:S05]  /*52b0*/  BRA `(.L_x_85) ;  /* 0x0000000000087947 */ /* 0x000fea0003800000 */
.L_x_83:
[----:B------:R-:W-:Y:S02]  /*52c0*/  MOV R2, 0x52e0 ;  /* 0x000052e000027802 */ /* 0x000fe40000000f00 */
[----:B-----5:R-:W-:Y:S05]  /*52d0*/  CALL.REL.NOINC `($__internal_2_$__cuda_sm10x_tcgen05_guardrail_trap_unallocated_columns_being_dealloced) ;  /* 0x0000006000bc7944 */ /* 0x020fea0003c00000 */
.L_x_85:
[----:B------:R-:W-:Y:S01]  /*52e0*/  NOP ;  /* 0x0000000000007918 */ /* 0x000fe20000000000 */
[----:B---3--:R-:W-:Y:S05]  /*52f0*/  EXIT ;  /* 0x000000000000794d */ /* 0x008fea0003800000 */
.L_x_58:
[----:B------:R-:W-:-:S09]  /*5300*/  UISETP.NE.OR UP0, UPT, UR19, 0x3, !UP4 ;  /* 0x000000031300788c */ /* 0x000fd2000e705670 */
[----:B------:R-:W-:Y:S05]  /*5310*/  BRA.U UP0, `(.L_x_86) ;  /* 0x00000011006c7547 */ /* 0x000fea000b800000 */
[----:B------:R-:W1:Y:S01]  /*5320*/  LDCU UR31, c[0x0][0x370] ;  /* 0x00006e00ff1f77ac */ /* 0x000e620008000800 */
[----:B------:R-:W2:Y:S01]  /*5330*/  LDC.64 R16, c[0x0][0x348] ;  /* 0x0000d200ff107b82 */ /* 0x000ea20000000a00 */
[----:B------:R-:W-:Y:S01]  /*5340*/  R2UR UR10, R88 ;  /* 0x00000000580a72ca */ /* 0x000fe200000e0000 */
[----:B------:R-:W-:Y:S01]  /*5350*/  HFMA2 R13, -RZ, RZ, 0, 0 ;  /* 0x00000000ff0d7431 */ /* 0x000fe200000001ff */
[----:B------:R-:W1:Y:S01]  /*5360*/  LDCU.128 UR40, c[0x0][0xf10] ;  /* 0x0001e200ff2877ac */ /* 0x000e620008000c00 */
[----:B------:R-:W-:Y:S01]  /*5370*/  IMAD.MOV.U32 R15, RZ, RZ, 0x1 ;  /* 0x00000001ff0f7424 */ /* 0x000fe200078e00ff */
[----:B------:R-:W-:Y:S01]  /*5380*/  MOV R7, 0x2000 ;  /* 0x0000200000077802 */ /* 0x000fe20000000f00 */
[----:B------:R-:W-:Y:S01]  /*5390*/  IMAD.MOV.U32 R14, RZ, RZ, RZ ;  /* 0x000000ffff0e7224 */ /* 0x000fe200078e00ff */
[----:B------:R-:W3:Y:S01]  /*53a0*/  LDCU UR30, c[0x0][0x374] ;  /* 0x00006e80ff1e77ac */ /* 0x000ee20008000800 */
[----:B------:R-:W4:Y:S01]  /*53b0*/  LDC.64 R2, c[0x0][0xc88] ;  /* 0x00032200ff027b82 */ /* 0x000f220000000a00 */
[----:B------:R-:W3:Y:S01]  /*53c0*/  LDCU UR15, c[0x0][0xf0c] ;  /* 0x0001e180ff0f77ac */ /* 0x000ee20008000800 */
[----:B------:R-:W2:Y:S06]  /*53d0*/  LDCU UR45, c[0x0][0xf20] ;  /* 0x0001e400ff2d77ac */ /* 0x000eac0008000800 */
[----:B------:R-:W4:Y:S01]  /*53e0*/  LDC.64 R4, c[0x0][0xc90] ;  /* 0x00032400ff047b82 */ /* 0x000f220000000a00 */
[----:B------:R-:W2:Y:S01]  /*53f0*/  LDCU UR4, c[0x0][0xf30] ;  /* 0x0001e600ff0477ac */ /* 0x000ea20008000800 */
[----:B------:R-:W-:Y:S01]  /*5400*/  UMOV UR21, 0x400 ;  /* 0x0000040000157882 */ /* 0x000fe20000000000 */
[----:B-1----:R-:W-:-:S02]  /*5410*/  UIMAD.WIDE.U32 UR6, UR31, UR40, URZ ;  /* 0x000000281f0672a5 */ /* 0x002fc4000f8e00ff */
[----:B---3--:R-:W-:Y:S02]  /*5420*/  UIMAD.WIDE.U32 UR8, UR30, UR43, URZ ;  /* 0x0000002b1e0872a5 */ /* 0x008fe4000f8e00ff */
[----:B------:R-:W-:Y:S02]  /*5430*/  ULEA UR21, UR10, UR21, 0x18 ;  /* 0x000000150a157291 */ /* 0x000fe4000f8ec0ff */
[----:B------:R-:W-:Y:S02]  /*5440*/  UPLOP3.LUT UP3, UPT, UPT, UPT, UPT, 0x40, 0x4 ;  /* 0x000000000004789c */ /* 0x000fe40003f6e870 */
[----:B------:R-:W-:Y:S01]  /*5450*/  UIADD3 UR37, UPT, UPT, UR21, 0x48, URZ ;  /* 0x0000004815257890 */ /* 0x000fe2000fffe0ff */
[----:B------:R-:W-:Y:S01]  /*5460*/  UMOV UR6, UR7 ;  /* 0x0000000700067c82 */ /* 0x000fe20008000000 */
[----:B------:R-:W-:Y:S01]  /*5470*/  UMOV UR38, UR9 ;  /* 0x0000000900267c82 */ /* 0x000fe20008000000 */
[----:B------:R-:W-:Y:S02]  /*5480*/  UISETP.GE.AND UP0, UPT, UR39, 0x1, UPT ;  /* 0x000000012700788c */ /* 0x000fe4000bf06270 */
[----:B------:R-:W-:Y:S01]  /*5490*/  UISETP.NE.AND UP4, UPT, UR39, 0x1, UPT ;  /* 0x000000012700788c */ /* 0x000fe2000bf85270 */
[----:B------:R-:W1:Y:S01]  /*54a0*/  LDCU.64 UR22, c[0x0][0xf28] ;  /* 0x0001e500ff1677ac */ /* 0x000e620008000a00 */
[----:B------:R-:W-:-:S02]  /*54b0*/  UISETP.NE.AND UP6, UPT, UR15, 0x1, UPT ;  /* 0x000000010f00788c */ /* 0x000fc4000bfc5270 */
[----:B------:R-:W-:Y:S02]  /*54c0*/  UISETP.NE.AND UP5, UPT, UR42, 0x1, UPT ;  /* 0x000000012a00788c */ /* 0x000fe4000bfa5270 */
[----:B------:R-:W-:Y:S02]  /*54d0*/  UIADD3 UR33, UPT, UPT, UR21, 0x30, URZ ;  /* 0x0000003015217890 */ /* 0x000fe4000fffe0ff */
[----:B------:R-:W-:Y:S02]  /*54e0*/  UIADD3 UR25, UPT, UPT, UR21, 0x38, URZ ;  /* 0x0000003815197890 */ /* 0x000fe4000fffe0ff */
[----:B------:R-:W-:Y:S02]  /*54f0*/  UIADD3 UR17, UPT, UPT, UR21, 0x40, URZ ;  /* 0x0000004015117890 */ /* 0x000fe4000fffe0ff */
[----:B------:R-:W-:Y:S02]  /*5500*/  UPRMT UR37, UR10, 0x654, UR37 ;  /* 0x000006540a257896 */ /* 0x000fe40008000025 */
[----:B------:R-:W-:-:S02]  /*5510*/  USHF.R.U32.HI UR44, URZ, UR41, UR6 ;  /* 0x00000029ff2c7299 */ /* 0x000fc40008011606 */
[----:B--2---:R-:W-:Y:S02]  /*5520*/  USHF.R.U32.HI UR38, URZ, UR45, UR38 ;  /* 0x0000002dff267299 */ /* 0x004fe40008011626 */
[----:B------:R-:W-:-:S11]  /*5530*/  UISETP.NE.AND UP2, UPT, UR4, 0x1, UPT ;  /* 0x000000010400788c */ /* 0x000fd6000bf45270 */
.L_x_97:
[C---:B------:R-:W-:Y:S02]  /*5540*/  LEA R12, R14.reuse, UR21, 0x3 ;  /* 0x000000150e0c7c11 */ /* 0x040fe4000f8e18ff */
[----:B------:R-:W-:Y:S02]  /*5550*/  SHF.L.U32 R9, R13, 0x1f, RZ ;  /* 0x0000001f0d097819 */ /* 0x000fe400000006ff */
[----:B------:R-:W-:Y:S02]  /*5560*/  LEA R10, R14, UR21, 0x4 ;  /* 0x000000150e0a7c11 */ /* 0x000fe4000f8e20ff */
[----:B------:R-:W2:Y:S02]  /*5570*/  SYNCS.PHASECHK.TRANS64.TRYWAIT P0, [R12+URZ+0x80], R9 ;  /* 0x000080090c0075a7 */ /* 0x000ea400080011ff */
[----:B--23--:R-:W-:Y:S05]  /*5580*/  @!P0 BRA `(.L_x_87) ;  /* 0x0000005800a88947 */ /* 0x00cfea0003800000 */
.L_x_174:
[----:B--2---:R-:W2:Y:S01]  /*5590*/  LDS.128 R8, [R10+0xf0] ;  /* 0x0000f0000a087984 */ /* 0x004ea20000000c00 */
[----:B------:R-:W-:Y:S01]  /*55a0*/  UISETP.GE.AND UP0, UPT, UR39, 0x1, UPT ;  /* 0x000000012700788c */ /* 0x000fe2000bf06270 */
[----:B------:R-:W-:Y:S01]  /*55b0*/  @!PT LDS RZ, [RZ] ;  /* 0x00000000fffff984 */ /* 0x000fe20000000800 */
[----:B------:R-:W-:Y:S01]  /*55c0*/  @!PT LDS RZ, [RZ] ;  /* 0x00000000fffff984 */ /* 0x000fe20000000800 */
[----:B------:R-:W-:Y:S01]  /*55d0*/  @!PT LDS RZ, [RZ] ;  /* 0x00000000fffff984 */ /* 0x000fe20000000800 */
[----:B------:R-:W-:Y:S01]  /*55e0*/  @!PT LDS RZ, [RZ] ;  /* 0x00000000fffff984 */ /* 0x000fe20000000800 */
[----:B------:R3:W-:Y:S06]  /*55f0*/  MEMBAR.ALL.CTA ;  /* 0x0000000000007992 */ /* 0x0007ec0000008000 */
[----:B---3--:R-:W3:Y:S01]  /*5600*/  FENCE.VIEW.ASYNC.S ;  /* 0x00000000000073c6 */ /* 0x008ee20000000000 */
[----:B--2---:R-:W-:Y:S11]  /*5610*/  LOP3.LUT P0, RZ, R10, 0x1, RZ, 0xc0, !PT ;  /* 0x000000010aff7812 */ /* 0x004ff6000780c0ff */
[----:B------:R-:W-:Y:S02]  /*5620*/  @!UPT UIADD3 URZ, UPT, UPT, URZ, URZ, URZ ;  /* 0x000000fffffff290 */ /* 0x000fe4000fffe0ff */
[----:B---3--:R-:W-:Y:S01]  /*5630*/  VOTEU.ANY UP1, P0 ;  /* 0x0000000000ff7886 */ /* 0x008fe20000020100 */
[----:B------:R-:W-:Y:S11]  /*5640*/  PLOP3.LUT P0, PT, PT, PT, UP1, 0x80, 0x8 ;  /* 0x000000000008781c */ /* 0x000ff60003f0f018 */
[----:B------:R-:W-:Y:S02]  /*5650*/  @!UPT UIADD3 URZ, UPT, UPT, URZ, URZ, URZ ;  /* 0x000000fffffff290 */ /* 0x000fe4000fffe0ff */
[----:B------:R-:W-:Y:S02]  /*5660*/  @P0 SHF.R.U32.HI R0, RZ, 0x10, R9 ;  /* 0x00000010ff000819 */ /* 0x000fe40000011609 */
[----:B------:R-:W-:Y:S02]  /*5670*/  @P0 MOV R6, R8 ;  /* 0x0000000800060202 */ /* 0x000fe40000000f00 */
[----:B------:R-:W-:Y:S01]  /*5680*/  @P0 R2UR UR4, R0 ;  /* 0x00000000000402ca */ /* 0x000fe200000e0000 */
[----:B------:R-:W-:Y:S01]  /*5690*/  VIADD R0, R12, 0x90 ;  /* 0x000000900c007836 */ /* 0x000fe20000000000 */
[----:B------:R-:W-:Y:S02]  /*56a0*/  @P0 LOP3.LUT R8, R9, 0xffff, RZ, 0xc0, !PT ;  /* 0x0000ffff09080812 */ /* 0x000fe400078ec0ff */
[----:B------:R-:W-:Y:S02]  /*56b0*/  @P0 R2UR UR6, R6 ;  /* 0x00000000060602ca */ /* 0x000fe400000e0000 */
[----:B------:R-:W-:Y:S02]  /*56c0*/  PRMT R0, RZ, 0x654, R0 ;  /* 0x00000654ff007816 */ /* 0x000fe40000000000 */
[----:B------:R-:W-:Y:S02]  /*56d0*/  @P0 R2UR UR5, R8 ;  /* 0x00000000080502ca */ /* 0x000fe400000e0000 */
[----:B------:R2:W-:Y:S03]  /*56e0*/  SYNCS.ARRIVE.TRANS64.RED.A1T0 RZ, [R0+URZ], RZ ;  /* 0x000000ff00ff79a7 */ /* 0x0005e600081004ff */
[----:B------:R-:W-:Y:S04]  /*56f0*/  @UP1 UMOV UR29, UR4 ;  /* 0x00000004001d1c82 */ /* 0x000fe80008000000 */
[----:B------:R-:W-:Y:S04]  /*5700*/  @UP1 UMOV UR14, UR6 ;  /* 0x00000006000e1c82 */ /* 0x000fe80008000000 */
[----:B------:R-:W-:Y:S01]  /*5710*/  @UP1 UMOV UR13, UR5 ;  /* 0x00000005000d1c82 */ /* 0x000fe20008000000 */
[----:B------:R-:W-:Y:S05]  /*5720*/  BRA.U !UP0, `(.L_x_88) ;  /* 0x0000000108a47547 */ /* 0x000fea000b800000 */
[----:B------:R-:W-:Y:S02]  /*5730*/  UIMAD.WIDE.U32 UR18, UR13, UR43, URZ ;  /* 0x0000002b0d1272a5 */ /* 0x000fe4000f8e00ff */
[----:B------:R-:W-:Y:S02]  /*5740*/  UIMAD.WIDE.U32 UR26, UR14, UR40, URZ ;  /* 0x000000280e1a72a5 */ /* 0x000fe4000f8e00ff */
[----:B------:R-:W-:Y:S02]  /*5750*/  USEL UR4, UR30, UR38, !UP5 ;  /* 0x000000261e047287 */ /* 0x000fe4000e800000 */
[----:B------:R-:W-:Y:S02]  /*5760*/  USEL UR7, UR31, UR44, !UP6 ;  /* 0x0000002c1f077287 */ /* 0x000fe4000f000000 */
[----:B-1----:R-:W-:Y:S02]  /*5770*/  UIMAD.WIDE.U32 UR8, UR4, UR22, URZ ;  /* 0x00000016040872a5 */ /* 0x002fe4000f8e00ff */
[----:B------:R-:W-:Y:S01]  /*5780*/  UIMAD.WIDE.U32 UR10, UR7, UR22, URZ ;  /* 0x00000016070a72a5 */ /* 0x000fe2000f8e00ff */
[----:B------:R-:W-:Y:S02]  /*5790*/  UMOV UR5, UR19 ;  /* 0x0000001300057c82 */ /* 0x000fe40008000000 */
[----:B------:R-:W-:Y:S03]  /*57a0*/  USHF.R.U32.HI UR6, URZ, UR45, UR5 ;  /* 0x0000002dff067299 */ /* 0x000fe60008011605 */
[----:B------:R-:W-:Y:S01]  /*57b0*/  UMOV UR5, UR27 ;  /* 0x0000001b00057c82 */ /* 0x000fe20008000000 */
[----:B------:R-:W-:Y:S02]  /*57c0*/  USEL UR6, UR13, UR6, !UP5 ;  /* 0x000000060d067287 */ /* 0x000fe4000e800000 */
[----:B------:R-:W-:Y:S03]  /*57d0*/  USHF.R.U32.HI UR16, URZ, UR41, UR5 ;  /* 0x00000029ff107299 */ /* 0x000fe60008011605 */
[----:B------:R-:W-:Y:S02]  /*57e0*/  UMOV UR5, UR9 ;  /* 0x0000000900057c82 */ /* 0x000fe40008000000 */
[----:B------:R-:W-:Y:S03]  /*57f0*/  @UP4 USHF.R.U32.HI UR4, URZ, UR23, UR5 ;  /* 0x00000017ff044299 */ /* 0x000fe60008011605 */
[----:B------:R-:W-:Y:S01]  /*5800*/  UMOV UR5, UR11 ;  /* 0x0000000b00057c82 */ /* 0x000fe20008000000 */
[----:B------:R-:W-:Y:S02]  /*5810*/  UIMAD UR4, UR39, UR4, URZ ;  /* 0x00000004270472a4 */ /* 0x000fe4000f8e02ff */
[----:B------:R-:W-:Y:S02]  /*5820*/  @UP4 USHF.R.U32.HI UR7, URZ, UR23, UR5 ;  /* 0x00000017ff074299 */ /* 0x000fe40008011605 */
[----:B------:R-:W-:Y:S02]  /*5830*/  UIMAD.WIDE.U32 UR10, UR6, UR22, URZ ;  /* 0x00000016060a72a5 */ /* 0x000fe4000f8e00ff */
[----:B------:R-:W-:Y:S02]  /*5840*/  USEL UR5, UR14, UR16, !UP6 ;  /* 0x000000100e057287 */ /* 0x000fe4000f000000 */
[----:B------:R-:W-:Y:S02]  /*5850*/  UIMAD UR8, UR39, UR7, URZ ;  /* 0x00000007270872a4 */ /* 0x000fe4000f8e02ff */
[----:B------:R-:W-:Y:S03]  /*5860*/  UISETP.GE.AND UP0, UPT, UR6, UR4, UPT ;  /* 0x000000040600728c */ /* 0x000fe6000bf06270 */
[----:B------:R-:W-:Y:S01]  /*5870*/  UMOV UR4, UR11 ;  /* 0x0000000b00047c82 */ /* 0x000fe20008000000 */
[----:B------:R-:W-:Y:S02]  /*5880*/  UISETP.GE.OR UP0, UPT, UR5, UR8, UP0 ;  /* 0x000000080500728c */ /* 0x000fe40008706670 */
[----:B------:R-:W-:Y:S02]  /*5890*/  USHF.R.U32.HI UR4, URZ, UR23, UR4 ;  /* 0x00000017ff047299 */ /* 0x000fe40008011604 */
[----:B------:R-:W-:Y:S02]  /*58a0*/  UIMAD.WIDE.U32 UR8, UR5, UR22, URZ ;  /* 0x00000016050872a5 */ /* 0x000fe4000f8e00ff */
[----:B------:R-:W-:Y:S04]  /*58b0*/  USEL UR10, UR6, UR4, !UP4 ;  /* 0x00000004060a7287 */ /* 0x000fe8000e000000 */
[----:B------:R-:W-:Y:S01]  /*58c0*/  UIADD3 UR11, UPT, UPT, -UR10, URZ, URZ ;  /* 0x000000ff0a0b7290 */ /* 0x000fe2000fffe1ff */
[----:B------:R-:W-:Y:S02]  /*58d0*/  @!UP0 UMOV UR4, UR9 ;  /* 0x0000000900048c82 */ /* 0x000fe40008000000 */
[----:B------:R-:W-:Y:S02]  /*58e0*/  @!UP0 USHF.R.U32.HI UR4, URZ, UR23, UR4 ;  /* 0x00000017ff048299 */ /* 0x000fe40008011604 */
[----:B------:R-:W-:Y:S02]  /*58f0*/  UIMAD UR8, UR39, UR11, UR6 ;  /* 0x0000000b270872a4 */ /* 0x000fe4000f8e0206 */
[----:B------:R-:W-:Y:S04]  /*5900*/  @!UP0 USEL UR4, UR5, UR4, !UP4 ;  /* 0x0000000405048287 */ /* 0x000fe8000e000000 */
[----:B------:R-:W-:Y:S02]  /*5910*/  @!UP0 UIMAD UR8, UR7, UR8, UR4 ;  /* 0x00000008070882a4 */ /* 0x000fe4000f8e0204 */
[----:B------:R-:W-:Y:S02]  /*5920*/  @!UP0 UIADD3 UR9, UPT, UPT, UR10, -UR4, URZ ;  /* 0x800000040a098290 */ /* 0x000fe4000fffe0ff */
[----:B------:R-:W-:Y:S02]  /*5930*/  UIADD3 UR4, UPT, UPT, -UR5, URZ, URZ ;  /* 0x000000ff05047290 */ /* 0x000fe4000fffe1ff */
[----:B------:R-:W-:Y:S02]  /*5940*/  UIADD3 UR7, UPT, UPT, -UR6, URZ, URZ ;  /* 0x000000ff06077290 */ /* 0x000fe4000fffe1ff */
[----:B------:R-:W-:Y:S02]  /*5950*/  @!UP0 UIMAD UR6, UR9, UR39, UR5 ;  /* 0x00000027090682a4 */ /* 0x000fe4000f8e0205 */
[----:B------:R-:W-:Y:S02]  /*5960*/  UIMAD UR14, UR15, UR4, UR14 ;  /* 0x000000040f0e72a4 */ /* 0x000fe4000f8e020e */
[----:B------:R-:W-:Y:S01]  /*5970*/  UIMAD UR13, UR42, UR7, UR13 ;  /* 0x000000072a0d72a4 */ /* 0x000fe2000f8e020d */
[----:B------:R-:W-:Y:S02]  /*5980*/  @!UP0 UMOV UR5, UR8 ;  /* 0x0000000800058c82 */ /* 0x000fe40008000000 */
[----:B------:R-:W-:Y:S02]  /*5990*/  UIMAD UR14, UR5, UR15, UR14 ;  /* 0x0000000f050e72a4 */ /* 0x000fe4000f8e020e */
[----:B------:R-:W-:Y:S11]  /*59a0*/  UIMAD UR13, UR6, UR42, UR13 ;  /* 0x0000002a060d72a4 */ /* 0x000ff6000f8e020d */
[----:B------:R-:W-:Y:S01]  /*59b0*/  @!UPT UIADD3 URZ, UPT, UPT, URZ, URZ, URZ ;  /* 0x000000fffffff290 */ /* 0x000fe2000fffe0ff */
.L_x_88:
[----:B------:R-:W3:Y:S01]  /*59c0*/  @!UP2 LDCU.128 UR8, c[0x0][0xf10] ;  /* 0x0001e200ff08a7ac */ /* 0x000ee20008000c00 */
[C---:B----4-:R-:W-:Y:S02]  /*59d0*/  ISETP.NE.U32.AND P1, PT, R4.reuse, RZ, PT ;  /* 0x000000ff0400720c */ /* 0x050fe40003f25070 */
[----:B------:R-:W-:Y:S02]  /*59e0*/  ISETP.NE.U32.AND P0, PT, R4, RZ, PT ;  /* 0x000000ff0400720c */ /* 0x000fe40003f05070 */
[C---:B------:R-:W-:Y:S02]  /*59f0*/  ISETP.NE.AND.EX P1, PT, R5.reuse, RZ, PT, P1 ;  /* 0x000000ff0500720c */ /* 0x040fe40003f25310 */
[----:B------:R-:W-:Y:S01]  /*5a00*/  ISETP.NE.AND.EX P0, PT, R5, RZ, PT, P0 ;  /* 0x000000ff0500720c */ /* 0x000fe20003f05300 */
[----:B------:R-:W4:Y:S01]  /*5a10*/  @!UP2 LDCU UR5, c[0x0][0xf0c] ;  /* 0x0001e180ff05a7ac */ /* 0x000f220008000800 */
[----:B------:R-:W-:Y:S01]  /*5a20*/  SHF.L.U32 R9, R15, 0x1f, RZ ;  /* 0x0000001f0f097819 */ /* 0x000fe200000006ff */
[----:B------:R-:W-:Y:S02]  /*5a30*/  USHF.L.U32 UR35, UR20, 0x7, URZ ;  /* 0x0000000714237899 */ /* 0x000fe400080006ff */
[----:B------:R-:W-:Y:S02]  /*5a40*/  USHF.L.U32 UR34, UR12, 0x7, URZ ;  /* 0x000000070c227899 */ /* 0x000fe400080006ff */
[----:B---3--:R-:W-:Y:S07]  /*5a50*/  UIMAD.WIDE.U32 UR6, UR14, UR8, URZ ;  /* 0x000000080e0672a5 */ /* 0x008fee000f8e00ff */
[----:B------:R-:W-:Y:S01]  /*5a60*/  @!UP2 UMOV UR4, UR7 ;  /* 0x000000070004ac82 */ /* 0x000fe20008000000 */
[----:B----4-:R-:W-:Y:S02]  /*5a70*/  @!UP2 UISETP.NE.AND UP0, UPT, UR5, 0x1, UPT ;  /* 0x000000010500a88c */ /* 0x010fe4000bf05270 */
[----:B------:R-:W-:Y:S02]  /*5a80*/  @!UP2 USHF.R.U32.HI UR4, URZ, UR9, UR4 ;  /* 0x00000009ff04a299 */ /* 0x000fe40008011604 */
[----:B------:R-:W-:Y:S02]  /*5a90*/  UIMAD.WIDE.U32 UR6, UR13, UR11, URZ ;  /* 0x0000000b0d0672a5 */ /* 0x000fe4000f8e00ff */
[----:B------:R-:W-:Y:S02]  /*5aa0*/  @!UP2 USEL UR8, UR14, UR4, !UP0 ;  /* 0x000000040e08a287 */ /* 0x000fe4000c000000 */
[----:B------:R-:W-:Y:S03]  /*5ab0*/  @!UP2 UISETP.NE.AND UP0, UPT, UR10, 0x1, UPT ;  /* 0x000000010a00a88c */ /* 0x000fe6000bf05270 */
[----:B------:R-:W-:Y:S02]  /*5ac0*/  @!UP2 UMOV UR6, UR7 ;  /* 0x000000070006ac82 */ /* 0x000fe40008000000 */
[----:B------:R-:W3:Y:S02]  /*5ad0*/  @!UP2 LDCU UR4, c[0x0][0xf20] ;  /* 0x0001e400ff04a7ac */ /* 0x000ee40008000800 */
[----:B---3--:R-:W-:Y:S04]  /*5ae0*/  @!UP2 USHF.R.U32.HI UR6, URZ, UR4, UR6 ;  /* 0x00000004ff06a299 */ /* 0x008fe80008011606 */
[----:B------:R-:W-:Y:S04]  /*5af0*/  @!UP2 USEL UR6, UR13, UR6, !UP0 ;  /* 0x000000060d06a287 */ /* 0x000fe8000c000000 */
[----:B------:R-:W-:Y:S02]  /*5b00*/  @!UP2 UIADD3 UR4, UPT, UPT, -UR8, UR6, URZ ;  /* 0x000000060804a290 */ /* 0x000fe4000fffe1ff */
[----:B------:R-:W-:Y:S02]  /*5b10*/  @!UP2 UIADD3 UR6, UPT, UPT, UR8, -UR6, URZ ;  /* 0x800000060806a290 */ /* 0x000fe4000fffe0ff */
[----:B------:R-:W-:Y:S02]  /*5b20*/  @!UP2 UIMAD UR14, UR4, UR5, UR14 ;  /* 0x00000005040ea2a4 */ /* 0x000fe4000f8e020e */
[----:B------:R-:W-:Y:S01]  /*5b30*/  @!UP2 UIMAD UR13, UR6, UR10, UR13 ;  /* 0x0000000a060da2a4 */ /* 0x000fe2000f8e020d */
[----:B------:R-:W-:Y:S11]  /*5b40*/  BRA.U UP3, `(.L_x_89) ;  /* 0x0000000103107547 */ /* 0x000ff6000b800000 */
[----:B--2---:R-:W-:Y:S04]  /*5b50*/  MOV R0, UR59 ;  /* 0x0000003b00007c02 */ /* 0x004fe80008000f00 */
[----:B------:R-:W-:Y:S04]  /*5b60*/  SHF.L.U32 R11, R0, 0x1f, RZ ;  /* 0x0000001f000b7819 */ /* 0x000fe800000006ff */
[----:B------:R-:W2:Y:S02]  /*5b70*/  SYNCS.PHASECHK.TRANS64.TRYWAIT P2, [UR21+0x78], R11 ;  /* 0x0000780bff0075a7 */ /* 0x000ea40008041115 */
[----:B--2---:R-:W-:Y:S05]  /*5b80*/  @!P2 BRA `(.L_x_90) ;  /* 0x00000054003ca947 */ /* 0x004fea0003800000 */
.L_x_89:
[----:B------:R-:W-:Y:S05]  /*5b90*/  @!P1 BRA `(.L_x_91) ;  /* 0x0000000000309947 */ /* 0x000fea0003800000 */
[----:B------:R-:W-:Y:S01]  /*5ba0*/  ISETP.NE.U32.AND P1, PT, R2, RZ, PT ;  /* 0x000000ff0200720c */ /* 0x000fe20003f25070 */
[----:B------:R-:W3:Y:S01]  /*5bb0*/  LDCU.64 UR4, c[0x0][0x358] ;  /* 0x00006b00ff0477ac */ /* 0x000ee20008000a00 */
[----:B------:R-:W-:Y:S02]  /*5bc0*/  IMAD.MOV.U32 R84, RZ, RZ, 0x1 ;  /* 0x00000001ff547424 */ /* 0x000fe400078e00ff */
[----:B------:R-:W-:Y:S11]  /*5bd0*/  ISETP.NE.AND.EX P1, PT, R3, RZ, PT, P1 ;  /* 0x000000ff0300720c */ /* 0x000ff60003f25310 */
[----:B------:R-:W-:Y:S02]  /*5be0*/  @!UPT UIADD3 URZ, UPT, UPT, URZ, URZ, URZ ;  /* 0x000000fffffff290 */ /* 0x000fe4000fffe0ff */
[----:B--2---:R-:W2:Y:S01]  /*5bf0*/  @P1 LDC.64 R10, c[0x0][0xc88] ;  /* 0x00032200ff0a1b82 */ /* 0x004ea20000000a00 */
[----:B------:R-:W-:Y:S04]  /*5c00*/  @P1 IMAD R0, R4, UR52, RZ ;  /* 0x0000003404001c24 */ /* 0x000fe8000f8e02ff */
[----:B--2---:R-:W-:Y:S04]  /*5c10*/  @P1 IMAD.WIDE R10, R0, 0x4, R10 ;  /* 0x00000004000a1825 */ /* 0x004fe800078e020a */
[----:B------:R-:W-:Y:S01]  /*5c20*/  HFMA2 R0, -RZ, RZ, 0, 5.9604644775390625e-08 ;  /* 0x00000001ff007431 */ /* 0x000fe200000001ff */
[----:B---3-5:R3:W5:Y:S04]  /*5c30*/  @P1 LDG.E R41, desc[UR4][R10.64] ;  /* 0x000000040a291981 */ /* 0x028768000c1e1900 */
[----:B------:R-:W-:Y:S01]  /*5c40*/  @!P1 PRMT R84, R0, 0x7610, R84 ;  /* 0x0000761000549816 */ /* 0x000fe20000000054 */
[----:B---3--:R-:W4:Y:S06]  /*5c50*/  @!P1 LDC R41, c[0x0][0xc80] ;  /* 0x00032000ff299b82 */ /* 0x008f2c0000000800 */
.L_x_91:
[----:B----45:R-:W-:Y:S01]  /*5c60*/  @!P0 FSETP.EQ.AND P1, PT, R41, RZ, PT ;  /* 0x000000ff2900820b */ /* 0x030fe20003f22000 */
[----:B------:R-:W-:Y:S01]  /*5c70*/  @!UPT UIADD3 URZ, UPT, UPT, URZ, URZ, URZ ;  /* 0x000000fffffff290 */ /* 0x000fe2000fffe0ff */
[----:B------:R-:W-:Y:S11]  /*5c80*/  @!P0 BRA `(.L_x_92) ;  /* 0x0000000000188947 */ /* 0x000ff60003800000 */
[----:B------:R-:W-:Y:S02]  /*5c90*/  LOP3.LUT P0, RZ, R84, 0xff, RZ, 0xc0, !PT ;  /* 0x000000ff54ff7812 */ /* 0x000fe4000780c0ff */
[----:B------:R-:W-:Y:S04]  /*5ca0*/  ISETP.NE.U32.AND P1, PT, R2, RZ, PT ;  /* 0x000000ff0200720c */ /* 0x000fe80003f25070 */
[----:B------:R-:W-:Y:S04]  /*5cb0*/  ISETP.NE.AND.EX P1, PT, R3, RZ, PT, P1 ;  /* 0x000000ff0300720c */ /* 0x000fe80003f25310 */
[----:B------:R-:W-:Y:S03]  /*5cc0*/  PLOP3.LUT P1, PT, P1, PT, PT, 0x8, 0x80 ;  /* 0x000000000080781c */ /* 0x000fe60000f2e170 */
[----:B------:R-:W-:Y:S11]  /*5cd0*/  @P0 FSETP.EQ.AND P1, PT, R41, RZ, PT ;  /* 0x000000ff2900020b */ /* 0x000ff60003f22000 */
[----:B------:R-:W-:Y:S02]  /*5ce0*/  @!UPT UIADD3 URZ, UPT, UPT, URZ, URZ, URZ ;  /* 0x000000fffffff290 */ /* 0x000fe4000fffe0ff */
.L_x_92:
[----:B------:R-:W3:Y:S01]  /*5cf0*/  SYNCS.PHASECHK.TRANS64.TRYWAIT P2, [UR21+0x50], R9 ;  /* 0x00005009ff0075a7 */ /* 0x000ee20008041115 */
[----:B------:R-:W-:Y:S04]  /*5d00*/  ELECT P0, URZ, PT ;  /* 0x0000000000ff782f */ /* 0x000fe80003800000 */
[----:B------:R-:W-:Y:S11]  /*5d10*/  PLOP3.LUT P1, PT, P1, P0, PT, 0xf2, 0x2f ;  /* 0x00000000002f781c */ /* 0x000ff60000f21e72 */
[----:B------:R-:W-:Y:S02]  /*5d20*/  @!UPT UIADD3 URZ, UPT, UPT, URZ, URZ, URZ ;  /* 0x000000fffffff290 */ /* 0x000fe4000fffe0ff */
[----:B------:R-:W-:Y:S05]  /*5d30*/  @!P1 IADD3 R8, P0, PT, R16, 0x980, RZ ;  /* 0x0000098010089810 */ /* 0x000fea0007f1e0ff */
[----:B------:R-:W-:Y:S01]  /*5d40*/  @!P1 IMAD.X R6, RZ, RZ, R17, P0 ;  /* 0x000000ffff069224 */ /* 0x000fe200000e0611 */
[----:B---3--:R-:W-:Y:S07]  /*5d50*/  @!P2 BRA `(.L_x_93) ;  /* 0x0000005000e0a947 */ /* 0x008fee0003800000 */
.L_x_177:
[----:B------:R-:W-:Y:S01]  /*5d60*/  @!P1 R2UR UR5, R8 ;  /* 0x00000000080592ca */ /* 0x000fe200000e0000 */
[----:B------:R-:W-:Y:S01]  /*5d70*/  VOTEU.ALL UP0, P1 ;  /* 0x0000000000ff7886 */ /* 0x000fe20000800000 */
[----:B------:R-:W-:Y:S01]  /*5d80*/  @!P1 R2UR UR4, R6 ;  /* 0x00000000060492ca */ /* 0x000fe200000e0000 */
[----:B--2---:R-:W-:Y:S01]  /*5d90*/  @!P1 IMAD.MOV.U32 R0, RZ, RZ, 0x2000 ;  /* 0x00002000ff009424 */ /* 0x004fe200078e00ff */
[----:B------:R-:W-:Y:S01]  /*5da0*/  R2UR UR6, R88 ;  /* 0x00000000580672ca */ /* 0x000fe200000e0000 */
[----:B------:R-:W-:Y:S01]  /*5db0*/  UMOV UR8, 0x0 ;  /* 0x0000000000087882 */ /* 0x000fe20000000000 */
[----:B------:R-:W-:Y:S01]  /*5dc0*/  @!UP0 UIADD3 UR32, UPT, UPT, UR21, 0x200, URZ ;  /* 0x0000020015208890 */ /* 0x000fe2000fffe0ff */
[----:B------:R-:W-:Y:S01]  /*5dd0*/  @!P1 IADD3 R8, P0, PT, R16, 0x980, RZ ;  /* 0x0000098010089810 */ /* 0x000fe20007f1e0ff */
[----:B------:R-:W-:Y:S01]  /*5de0*/  VOTEU.ALL UP0, P1 ;  /* 0x0000000000ff7886 */ /* 0x000fe20000800000 */
[----:B------:R-:W-:Y:S01]  /*5df0*/  UMOV UR9, 0x10000000 ;  /* 0x1000000000097882 */ /* 0x000fe20000000000 */
[----:B------:R-:W-:Y:S02]  /*5e00*/  UMOV UR36, UR52 ;  /* 0x0000003400247c82 */ /* 0x000fe40008000000 */
[----:B------:R-:W-:Y:S02]  /*5e10*/  @!P1 IMAD.X R6, RZ, RZ, R17, P0 ;  /* 0x000000ffff069224 */ /* 0x000fe400000e0611 */
[----:B------:R-:W-:Y:S02]  /*5e20*/  IMAD.U32 R10, RZ, RZ, UR5 ;  /* 0x00000005ff0a7e24 */ /* 0x000fe4000f8e00ff */
[----:B------:R-:W-:Y:S01]  /*5e30*/  IMAD.U32 R11, RZ, RZ, UR4 ;  /* 0x00000004ff0b7e24 */ /* 0x000fe2000f8e00ff */
[----:B------:R-:W-:Y:S02]  /*5e40*/  UPRMT UR6, UR6, 0x654, UR33 ;  /* 0x0000065406067896 */ /* 0x000fe40008000021 */
[----:B------:R-:W-:Y:S02]  /*5e50*/  @!P1 R2UR UR4, R10 ;  /* 0x000000000a0492ca */ /* 0x000fe400000e0000 */
[----:B------:R-:W-:Y:S11]  /*5e60*/  @!P1 R2UR UR5, R11 ;  /* 0x000000000b0592ca */ /* 0x000ff600000e0000 */
[----:B------:R-:W-:Y:S02]  /*5e70*/  @!UPT UIADD3 URZ, UPT, UPT, URZ, URZ, URZ ;  /* 0x000000fffffff290 */ /* 0x000fe4000fffe0ff */
[----:B------:R2:W-:Y:S01]  /*5e80*/  @!UP0 UTMALDG.3D [UR32], [UR4], desc[UR8] ;  /* 0x00000820040085b4 */ /* 0x0005e20008011000 */
[----:B------:R2:W-:Y:S01]  /*5e90*/  @!P1 SYNCS.ARRIVE.TRANS64.RED.A0TR RZ, [UR21+0x30], R0 ;  /* 0x00003000ffff99a7 */ /* 0x0005e20008300415 */
[----:B------:R-:W-:Y:S01]  /*5ea0*/  SYNCS.ARRIVE.TRANS64.RED.A1T0 RZ, [UR6], RZ ;  /* 0x000000ffffff79a7 */ /* 0x000fe20008100406 */
[----:B------:R-:W3:Y:S02]  /*5eb0*/  SYNCS.PHASECHK.TRANS64.TRYWAIT P2, [UR21+0x58], R9 ;  /* 0x00005809ff0075a7 */ /* 0x000ee40008041115 */
[----:B--23--:R-:W-:Y:S05]  /*5ec0*/  @!P2 BRA `(.L_x_94) ;  /* 0x00000050009ca947 */ /* 0x00cfea0003800000 */
.L_x_179:
        /* <DEDUP_REMOVED lines=8> */
[----:B------:R-:W-:Y:S01]  /*5f50*/  @!UP0 UIADD3 UR24, UPT, UPT, UR21, 0x2200, URZ ;  /* 0x0000220015188890 */ /* 0x000fe2000fffe0ff */
[----:B------:R-:W-:Y:S01]  /*5f60*/  VOTEU.ALL UP0, P1 ;  /* 0x0000000000ff7886 */ /* 0x000fe20000800000 */
[----:B------:R-:W-:Y:S01]  /*5f70*/  UMOV UR9, 0x10000000 ;  /* 0x1000000000097882 */ /* 0x000fe20000000000 */
[----:B------:R-:W-:Y:S02]  /*5f80*/  UMOV UR27, UR35 ;  /* 0x00000023001b7c82 */ /* 0x000fe40008000000 */
[----:B------:R-:W-:Y:S01]  /*5f90*/  IMAD.U32 R10, RZ, RZ, UR5 ;  /* 0x00000005ff0a7e24 */ /* 0x000fe2000f8e00ff */
[----:B------:R-:W-:Y:S01]  /*5fa0*/  UMOV UR28, UR52 ;  /* 0x00000034001c7c82 */ /* 0x000fe20008000000 */
[----:B------:R-:W-:Y:S02]  /*5fb0*/  IMAD.U32 R11, RZ, RZ, UR4 ;  /* 0x00000004ff0b7e24 */ /* 0x000fe4000f8e00ff */
[----:B------:R-:W-:Y:S01]  /*5fc0*/  UPRMT UR6, UR6, 0x654, UR25 ;  /* 0x0000065406067896 */ /* 0x000fe20008000019 */
[----:B------:R-:W-:Y:S01]  /*5fd0*/  @!P1 R2UR UR4, R10 ;  /* 0x000000000a0492ca */ /* 0x000fe200000e0000 */
[----:B------:R-:W-:Y:S01]  /*5fe0*/  @!P1 IMAD.X R6, RZ, RZ, R17, P0 ;  /* 0x000000ffff069224 */ /* 0x000fe200000e0611 */
[----:B------:R-:W-:Y:S11]  /*5ff0*/  @!P1 R2UR UR5, R11 ;  /* 0x000000000b0592ca */ /* 0x000ff600000e0000 */
[----:B------:R-:W-:Y:S02]  /*6000*/  @!UPT UIADD3 URZ, UPT, UPT, URZ, URZ, URZ ;  /* 0x000000fffffff290 */ /* 0x000fe4000fffe0ff */
[----:B------:R2:W-:Y:S01]  /*6010*/  @!UP0 UTMALDG.3D [UR24], [UR4], desc[UR8] ;  /* 0x00000818040085b4 */ /* 0x0005e20008011000 */
[----:B------:R2:W-:Y:S01]  /*6020*/  @!P1 SYNCS.ARRIVE.TRANS64.RED.A0TR RZ, [UR21+0x38], R0 ;  /* 0x00003800ffff99a7 */ /* 0x0005e20008300415 */
[----:B------:R-:W-:Y:S01]  /*6030*/  SYNCS.ARRIVE.TRANS64.RED.A1T0 RZ, [UR6], RZ ;  /* 0x000000ffffff79a7 */ /* 0x000fe20008100406 */
[----:B------:R-:W3:Y:S02]  /*6040*/  SYNCS.PHASECHK.TRANS64.TRYWAIT P2, [UR21+0x60], R9 ;  /* 0x00006009ff0075a7 */ /* 0x000ee40008041115 */
[----:B--23--:R-:W-:Y:S05]  /*6050*/  @!P2 BRA `(.L_x_95) ;  /* 0x000000500050a947 */ /* 0x00cfea0003800000 */
.L_x_181:
[----:B------:R-:W-:Y:S01]  /*6060*/  @!P1 R2UR UR5, R8 ;  /* 0x00000000080592ca */ /* 0x000fe200000e0000 */
[----:B------:R-:W-:Y:S01]  /*6070*/  VOTEU.ALL UP0, P1 ;  /* 0x0000000000ff7886 */ /* 0x000fe20000800000 */
[----:B------:R-:W-:Y:S01]  /*6080*/  @!P1 R2UR UR4, R6 ;  /* 0x00000000060492ca */ /* 0x000fe200000e0000 */
[----:B--2---:R-:W-:Y:S01]  /*6090*/  @!P1 IMAD.MOV.U32 R0, RZ, RZ, 0x2000 ;  /* 0x00002000ff009424 */ /* 0x004fe200078e00ff */
[----:B------:R-:W-:Y:S01]  /*60a0*/  R2UR UR6, R88 ;  /* 0x00000000580672ca */ /* 0x000fe200000e0000 */
[----:B------:R-:W-:Y:S01]  /*60b0*/  UMOV UR8, 0x0 ;  /* 0x0000000000087882 */ /* 0x000fe20000000000 */
[----:B------:R-:W-:Y:S01]  /*60c0*/  @!UP0 UIADD3 UR18, UPT, UPT, UR34, 0x40, URZ ;  /* 0x0000004022128890 */ /* 0x000fe2000fffe0ff */
[----:B------:R-:W-:Y:S01]  /*60d0*/  VIADD R14, R14, 0x1 ;  /* 0x000000010e0e7836 */ /* 0x000fe20000000000 */
        /* <DEDUP_REMOVED lines=16> */
.L_x_183:
[----:B------:R-:W-:Y:S01]  /*61e0*/  @!P1 IADD3 R6, P0, PT, R16, 0x980, RZ ;  /* 0x0000098010069810 */ /* 0x000fe20007f1e0ff */
[----:B------:R-:W-:Y:S01]  /*61f0*/  VOTEU.ALL UP0, P1 ;  /* 0x0000000000ff7886 */ /* 0x000fe20000800000 */
[----:B------:R-:W-:Y:S01]  /*6200*/  UMOV UR6, 0x0 ;  /* 0x0000000000067882 */ /* 0x000fe20000000000 */
[----:B------:R-:W-:Y:S01]  /*6210*/  UMOV UR7, 0x10000000 ;  /* 0x1000000000077882 */ /* 0x000fe20000000000 */
[----:B------:R-:W-:Y:S01]  /*6220*/  @!P1 R2UR UR5, R6 ;  /* 0x00000000060592ca */ /* 0x000fe200000e0000 */
[----:B--2---:R-:W-:Y:S01]  /*6230*/  @!P1 IMAD.X R0, RZ, RZ, R17, P0 ;  /* 0x000000ffff009224 */ /* 0x004fe200000e0611 */
[----:B------:R-:W-:Y:S01]  /*6240*/  @!UP0 UIADD3 UR10, UPT, UPT, UR34, 0x60, URZ ;  /* 0x00000060220a8890 */ /* 0x000fe2000fffe0ff */
[----:B------:R-:W-:Y:S01]  /*6250*/  R2UR UR18, R87 ;  /* 0x00000000571272ca */ /* 0x000fe200000e0000 */
[----:B------:R-:W-:Y:S01]  /*6260*/  @!UP0 UIADD3 UR8, UPT, UPT, UR21, 0x6200, URZ ;  /* 0x0000620015088890 */ /* 0x000fe2000fffe0ff */
[----:B------:R-:W-:Y:S01]  /*6270*/  R2UR UR16, R86 ;  /* 0x00000000561072ca */ /* 0x000fe200000e0000 */
[----:B------:R-:W-:Y:S01]  /*6280*/  @!UP0 UIADD3 UR9, UPT, UPT, UR21, 0x48, URZ ;  /* 0x0000004815098890 */ /* 0x000fe2000fffe0ff */
[----:B------:R-:W-:Y:S01]  /*6290*/  @!P1 R2UR UR4, R0 ;  /* 0x00000000000492ca */ /* 0x000fe200000e0000 */
[----:B------:R-:W-:Y:S01]  /*62a0*/  VOTEU.ALL UP0, P1 ;  /* 0x0000000000ff7886 */ /* 0x000fe20000800000 */
[----:B------:R-:W-:Y:S01]  /*62b0*/  UMOV UR11, UR35 ;  /* 0x00000023000b7c82 */ /* 0x000fe20008000000 */
[----:B------:R-:W-:Y:S01]  /*62c0*/  UMOV UR12, UR52 ;  /* 0x00000034000c7c82 */ /* 0x000fe20008000000 */
[C---:B------:R-:W-:Y:S01]  /*62d0*/  ISETP.NE.AND P0, PT, R14.reuse, 0x2, PT ;  /* 0x000000020e00780c */ /* 0x040fe20003f05270 */
[----:B------:R-:W-:Y:S01]  /*62e0*/  UPLOP3.LUT UP3, UPT, UPT, UPT, UPT, 0x80, 0x8 ;  /* 0x000000000008789c */ /* 0x000fe20003f6f070 */
[----:B------:R-:W-:Y:S01]  /*62f0*/  IMAD.U32 R8, RZ, RZ, UR5 ;  /* 0x00000005ff087e24 */ /* 0x000fe2000f8e00ff */
[----:B------:R-:W-:Y:S01]  /*6300*/  LOP3.LUT R15, R15, 0x1, RZ, 0x3c, !PT ;  /* 0x000000010f0f7812 */ /* 0x000fe200078e3cff */
[----:B------:R-:W-:Y:S01]  /*6310*/  UMOV UR52, UR29 ;  /* 0x0000001d00347c82 */ /* 0x000fe20008000000 */
[----:B------:R-:W-:Y:S01]  /*6320*/  SEL R0, RZ, 0x1, P0 ;  /* 0x00000001ff007807 */ /* 0x000fe20000000000 */
[----:B------:R-:W-:Y:S01]  /*6330*/  UIADD3 UR20, UPT, UPT, UR14, UR18, URZ ;  /* 0x000000120e147290 */ /* 0x000fe2000fffe0ff */
[----:B------:R-:W-:Y:S02]  /*6340*/  SEL R14, R14, RZ, P0 ;  /* 0x000000ff0e0e7207 */ /* 0x000fe40000000000 */
[----:B------:R-:W-:Y:S01]  /*6350*/  IMAD.U32 R9, RZ, RZ, UR4 ;  /* 0x00000004ff097e24 */ /* 0x000fe2000f8e00ff */
[----:B------:R-:W-:Y:S02]  /*6360*/  @!P1 R2UR UR4, R8 ;  /* 0x00000000080492ca */ /* 0x000fe400000e0000 */
[----:B------:R-:W-:Y:S02]  /*6370*/  LOP3.LUT R13, R13, R0, RZ, 0x3c, !PT ;  /* 0x000000000d0d7212 */ /* 0x000fe400078e3cff */
[----:B------:R-:W-:Y:S11]  /*6380*/  @!P1 R2UR UR5, R9 ;  /* 0x00000000090592ca */ /* 0x000ff600000e0000 */
[----:B------:R-:W-:Y:S02]  /*6390*/  @!UPT UIADD3 URZ, UPT, UPT, URZ, URZ, URZ ;  /* 0x000000fffffff290 */ /* 0x000fe4000fffe0ff */
[----:B------:R2:W-:Y:S01]  /*63a0*/  @!UP0 UTMALDG.3D [UR8], [UR4], desc[UR6] ;  /* 0x00000608040085b4 */ /* 0x0005e20008011000 */
[----:B------:R3:W-:Y:S01]  /*63b0*/  @!P1 SYNCS.ARRIVE.TRANS64.RED.A0TR RZ, [UR21+0x48], R7 ;  /* 0x00004807ffff99a7 */ /* 0x0007e20008300415 */
[----:B------:R-:W-:Y:S01]  /*63c0*/  SYNCS.ARRIVE.TRANS64.RED.A1T0 RZ, [UR37], RZ ;  /* 0x000000ffffff79a7 */ /* 0x000fe20008100425 */
[----:B--2---:R-:W-:Y:S01]  /*63d0*/  UIADD3 UR12, UPT, UPT, UR13, UR16, URZ ;  /* 0x000000100d0c7290 */ /* 0x004fe2000fffe0ff */
[----:B------:R-:W-:Y:S11]  /*63e0*/  BRA.U UP1, `(.L_x_97) ;  /* 0xfffffff101547547 */ /* 0x000ff6000b83ffff */
[----:B------:R-:W-:-:S04]  /*63f0*/  SHF.L.U32 R3, R15, 0x1f, RZ ;  /* 0x0000001f0f037819 */ /* 0x000fc800000006ff */
[----:B------:R-:W2:Y:S02]  /*6400*/  SYNCS.PHASECHK.TRANS64.TRYWAIT P0, [UR21+0x50], R3 ;  /* 0x00005003ff0075a7 */ /* 0x000ea40008001115 */
[----:B--2---:R-:W-:Y:S05]  /*6410*/  @!P0 BRA `(.L_x_98) ;  /* 0x0000004c00908947 */ /* 0x004fea0003800000 */
.L_x_185:
[----:B------:R-:W4:Y:S02]  /*6420*/  SYNCS.PHASECHK.TRANS64.TRYWAIT P0, [UR21+0x58], R3 ;  /* 0x00005803ff0075a7 */ /* 0x000f240008001115 */
[----:B----4-:R-:W-:Y:S05]  /*6430*/  @!P0 BRA `(.L_x_99) ;  /* 0x0000004c00a08947 */ /* 0x010fea0003800000 */
.L_x_187:
[----:B------:R-:W4:Y:S02]  /*6440*/  SYNCS.PHASECHK.TRANS64.TRYWAIT P0, [UR21+0x60], R3 ;  /* 0x00006003ff0075a7 */ /* 0x000f240008001115 */
[----:B----4-:R-:W-:Y:S05]  /*6450*/  @!P0 BRA `(.L_x_100) ;  /* 0x0000004c00b08947 */ /* 0x010fea0003800000 */
.L_x_189:
[----:B--2---:R-:W-:-:S07]  /*6460*/  MOV R0, UR21 ;  /* 0x0000001500007c02 */ /* 0x004fce0008000f00 */
.L_x_101:
[----:B--2---:R-:W-:-:S04]  /*6470*/  SHF.L.U32 R3, R15, 0x1f, RZ ;  /* 0x0000001f0f037819 */ /* 0x004fc800000006ff */
[----:B------:R2:W4:Y:S03]  /*6480*/  SYNCS.PHASECHK.TRANS64.TRYWAIT P0, [R0+URZ+0x68], R3 ;  /* 0x00006803000075a7 */ /* 0x00052600080011ff */
[----:B----4-:R-:W-:Y:S05]  /*6490*/  @!P0 NANOSLEEP.SYNCS 0x989680 ;  /* 0x009896800000895d */ /* 0x010fea0003900000 */
[----:B------:R-:W4:Y:S02]  /*64a0*/  @!P0 SYNCS.PHASECHK.TRANS64 P0, [R0+URZ+0x68], R3 ;  /* 0x00006803000085a7 */ /* 0x000f2400080010ff */
[----:B-1--4-:R-:W-:Y:S05]  /*64b0*/  @P0 EXIT ;  /* 0x000000000000094d */ /* 0x012fea0003800000 */
[----:B------:R-:W-:Y:S05]  /*64c0*/  BRA `(.L_x_101) ;  /* 0xfffffffc00e87947 */ /* 0x000fea000383ffff */
.L_x_86:
[----:B------:R-:W-:-:S06]  /*64d0*/  UISETP.GE.AND UP0, UPT, UR19, 0x4, UPT ;  /* 0x000000041300788c */ /* 0x000fcc000bf06270 */
[----:B------:R-:W-:-:S13]  /*64e0*/  PLOP3.LUT P0, PT, PT, PT, UP0, 0x80, 0x8 ;  /* 0x000000000008781c */ /* 0x000fda0003f0f008 */
[----:B------:R-:W-:Y:S05]  /*64f0*/  @!P0 EXIT ;  /* 0x000000000000894d */ /* 0x000fea0003800000 */
[----:B------:R-:W-:Y:S01]  /*6500*/  BAR.SYNC.DEFER_BLOCKING 0x6, 0xa0 ;  /* 0x0182800000007b1d */ /* 0x000fe20000010000 */
[----:B------:R-:W-:Y:S01]  /*6510*/  R2UR UR4, R88 ;  /* 0x00000000580472ca */ /* 0x000fe200000e0000 */
[C---:B------:R-:W-:Y:S01]  /*6520*/  IMAD.SHL.U32 R5, R99.reuse, 0x20, RZ ;  /* 0x0000002063057824 */ /* 0x040fe200078e00ff */
[C---:B------:R-:W-:Y:S01]  /*6530*/  SHF.L.U32 R37, R99.reuse, 0x10, RZ ;  /* 0x0000001063257819 */ /* 0x040fe200000006ff */
[C---:B------:R-:W-:Y:S01]  /*6540*/  IMAD.SHL.U32 R98, R99.reuse, 0x4, RZ ;  /* 0x0000000463627824 */ /* 0x040fe200078e00ff */
[----:B------:R-:W-:Y:S01]  /*6550*/  LOP3.LUT R100, R99, 0x60, RZ, 0xc0, !PT ;  /* 0x0000006063647812 */ /* 0x000fe200078ec0ff */
[----:B------:R-:W-:Y:S02]  /*6560*/  UMOV UR43, 0x400 ;  /* 0x00000400002b7882 */ /* 0x000fe40000000000 */
[----:B------:R-:W1:Y:S01]  /*6570*/  LDC.64 R80, c[0x0][0xc88] ;  /* 0x00032200ff507b82 */ /* 0x000e620000000a00 */
[----:B------:R-:W-:Y:S01]  /*6580*/  LOP3.LUT R7, R5, 0xc0, RZ, 0xc0, !PT ;  /* 0x000000c005077812 */ /* 0x000fe200078ec0ff */
[----:B------:R-:W-:Y:S01]  /*6590*/  HFMA2 R95, -RZ, RZ, 0, 5.9604644775390625e-08 ;  /* 0x00000001ff5f7431 */ /* 0x000fe200000001ff */
[----:B------:R-:W-:Y:S01]  /*65a0*/  LOP3.LUT R97, R99, 0x2, RZ, 0xc0, !PT ;  /* 0x0000000263617812 */ /* 0x000fe200078ec0ff */
[----:B------:R-:W-:Y:S01]  /*65b0*/  HFMA2 R93, -RZ, RZ, 0, 0 ;  /* 0x00000000ff5d7431 */ /* 0x000fe200000001ff */
[----:B------:R-:W-:Y:S01]  /*65c0*/  LOP3.LUT R98, R7, 0x18, R98, 0xf8, !PT ;  /* 0x0000001807627812 */ /* 0x000fe200078ef862 */
[----:B------:R-:W-:Y:S01]  /*65d0*/  IMAD.MOV.U32 R36, RZ, RZ, RZ ;  /* 0x000000ffff247224 */ /* 0x000fe200078e00ff */
[----:B------:R-:W-:Y:S01]  /*65e0*/  ULEA UR43, UR4, UR43, 0x18 ;  /* 0x0000002b042b7291 */ /* 0x000fe2000f8ec0ff */
[----:B------:R-:W2:Y:S01]  /*65f0*/  LDC.64 R82, c[0x0][0xc90] ;  /* 0x00032400ff527b82 */ /* 0x000ea20000000a00 */
[----:B------:R-:W-:Y:S01]  /*6600*/  LOP3.LUT R98, R98, 0xf20, R5, 0xf8, !PT ;  /* 0x00000f2062627812 */ /* 0x000fe200078ef805 */
[----:B------:R-:W-:Y:S01]  /*6610*/  IMAD.MOV.U32 R91, RZ, RZ, RZ ;  /* 0x000000ffff5b7224 */ /* 0x000fe200078e00ff */
[----:B------:R-:W-:Y:S01]  /*6620*/  UIADD3 UR4, UPT, UPT, UR43, 0x200, URZ ;  /* 0x000002002b047890 */ /* 0x000fe2000fffe0ff */
[----:B------:R-:W-:Y:S01]  /*6630*/  LOP3.LUT R37, R37, 0x600000, RZ, 0xc0, !PT ;  /* 0x0060000025257812 */ /* 0x000fe200078ec0ff */
[----:B------:R-:W3:Y:S01]  /*6640*/  LDCU UR53, c[0x0][0x370] ;  /* 0x00006e00ff3577ac */ /* 0x000ee20008000800 */
[----:B------:R-:W-:-:S02]  /*6650*/  LOP3.LUT R99, R99, 0x4, RZ, 0xc0, !PT ;  /* 0x0000000463637812 */ /* 0x000fc400078ec0ff */
[----:B------:R-:W4:Y:S01]  /*6660*/  LDC.64 R78, c[0x0][0xcb0] ;  /* 0x00032c00ff4e7b82 */ /* 0x000f220000000a00 */
[----:B------:R-:W3:Y:S01]  /*6670*/  LDS R0, [UR43+0x110] ;  /* 0x0001102bff007984 */ /* 0x000ee20008000800 */
[----:B------:R-:W-:Y:S01]  /*6680*/  IMAD.U32 R89, RZ, RZ, UR4 ;  /* 0x00000004ff597e24 */ /* 0x000fe2000f8e00ff */
[----:B------:R-:W-:Y:S01]  /*6690*/  MOV R94, RZ ;  /* 0x000000ff005e7202 */ /* 0x000fe20000000f00 */
[----:B------:R-:W1:Y:S02]  /*66a0*/  LDCU.64 UR62, c[0x0][0x348] ;  /* 0x00006900ff3e77ac */ /* 0x000e640008000a00 */
[----:B------:R-:W-:Y:S02]  /*66b0*/  IMAD R98, R98, 0x2, R89 ;  /* 0x0000000262627824 */ /* 0x000fe400078e0259 */
[----:B------:R-:W1:Y:S01]  /*66c0*/  LDC.64 R76, c[0x0][0xca8] ;  /* 0x00032a00ff4c7b82 */ /* 0x000e620000000a00 */
[----:B------:R-:W1:Y:S01]  /*66d0*/  LDCU UR42, c[0x0][0xf0c] ;  /* 0x0001e180ff2a77ac */ /* 0x000e620008000800 */
[----:B------:R-:W-:-:S02]  /*66e0*/  IMAD R97, R97, -0x10, R98 ;  /* 0xfffffff061617824 */ /* 0x000fc400078e0262 */
[----:B------:R-:W-:Y:S01]  /*66f0*/  IMAD R96, R99, -0x10, R98 ;  /* 0xfffffff063607824 */ /* 0x000fe200078e0262 */
[----:B------:R-:W1:Y:S01]  /*6700*/  LDCU UR38, c[0x0][0xf30] ;  /* 0x0001e600ff2677ac */ /* 0x000e620008000800 */
[----:B------:R-:W1:Y:S01]  /*6710*/  LDCU.64 UR54, c[0x0][0xc88] ;  /* 0x00019100ff3677ac */ /* 0x000e620008000a00 */
[----:B------:R-:W1:Y:S01]  /*6720*/  LDCU.64 UR40, c[0x0][0xf28] ;  /* 0x0001e500ff2877ac */ /* 0x000e620008000a00 */
[----:B------:R-:W1:Y:S01]  /*6730*/  LDCU.128 UR56, c[0x0][0xf10] ;  /* 0x0001e200ff3877ac */ /* 0x000e620008000c00 */
[----:B------:R-:W1:Y:S01]  /*6740*/  LDCU UR47, c[0x0][0x374] ;  /* 0x00006e80ff2f77ac */ /* 0x000e620008000800 */
[----:B------:R-:W-:Y:S01]  /*6750*/  UMOV UR46, URZ ;  /* 0x000000ff002e7c82 */ /* 0x000fe20008000000 */
[----:B------:R-:W-:Y:S01]  /*6760*/  UMOV UR45, URZ ;  /* 0x000000ff002d7c82 */ /* 0x000fe20008000000 */
[----:B--23--:R-:W-:-:S07]  /*6770*/  IMAD.IADD R37, R0, 0x1, R37 ;  /* 0x0000000100257824 */ /* 0x00cfce00078e0225 */
.L_x_145:
[----:B------:R-:W-:Y:S02]  /*6780*/  LEA R3, R91, UR43, 0x3 ;  /* 0x0000002b5b037c11 */ /* 0x000fe4000f8e18ff */
[----:B------:R-:W-:Y:S02]  /*6790*/  SHF.L.U32 R0, R93, 0x1f, RZ ;  /* 0x0000001f5d007819 */ /* 0x000fe400000006ff */
[----:B------:R-:W-:Y:S02]  /*67a0*/  LEA R5, R91, UR43, 0x4 ;  /* 0x0000002b5b057c11 */ /* 0x000fe4000f8e20ff */
[----:B--2---:R-:W2:Y:S02]  /*67b0*/  SYNCS.PHASECHK.TRANS64.TRYWAIT P0, [R3+URZ+0x80], R0 ;  /* 0x00008000030075a7 */ /* 0x004ea400080011ff */
[----:B-12---:R-:W-:Y:S05]  /*67c0*/  @!P0 BRA `(.L_x_102) ;  /* 0x0000004800ec8947 */ /* 0x006fea0003800000 */
.L_x_190:
[----:B------:R-:W3:Y:S01]  /*67d0*/  LDS.128 R4, [R5+0xf0] ;  /* 0x0000f00005047984 */ /* 0x000ee20000000c00 */
[----:B------:R-:W-:Y:S01]  /*67e0*/  UISETP.GE.AND UP0, UPT, UR39, 0x1, UPT ;  /* 0x000000012700788c */ /* 0x000fe2000bf06270 */
[----:B------:R-:W-:Y:S01]  /*67f0*/  @!PT LDS RZ, [RZ] ;  /* 0x00000000fffff984 */ /* 0x000fe20000000800 */
[----:B------:R-:W-:Y:S01]  /*6800*/  @!PT LDS RZ, [RZ] ;  /* 0x00000000fffff984 */ /* 0x000fe20000000800 */
[----:B------:R-:W-:Y:S01]  /*6810*/  @!PT LDS RZ, [RZ] ;  /* 0x00000000fffff984 */ /* 0x000fe20000000800 */
[----:B------:R-:W-:Y:S01]  /*6820*/  @!PT LDS RZ, [RZ] ;  /* 0x00000000fffff984 */ /* 0x000fe20000000800 */
[----:B------:R1:W-:Y:S06]  /*6830*/  MEMBAR.ALL.CTA ;  /* 0x0000000000007992 */ /* 0x0003ec0000008000 */
[----:B-1----:R-:W1:Y:S01]  /*6840*/  FENCE.VIEW.ASYNC.S ;  /* 0x00000000000073c6 */ /* 0x002e620000000000 */
[----:B---3--:R-:W-:Y:S11]  /*6850*/  LOP3.LUT P0, RZ, R6, 0x1, RZ, 0xc0, !PT ;  /* 0x0000000106ff7812 */ /* 0x008ff6000780c0ff */
[----:B------:R-:W-:Y:S02]  /*6860*/  @!UPT UIADD3 URZ, UPT, UPT, URZ, URZ, URZ ;  /* 0x000000fffffff290 */ /* 0x000fe4000fffe0ff */
[----:B-1----:R-:W-:Y:S01]  /*6870*/  VOTEU.ANY UP1, P0 ;  /* 0x0000000000ff7886 */ /* 0x002fe20000020100 */
[----:B------:R-:W-:Y:S01]  /*6880*/  PLOP3.LUT P0, PT, PT, PT, UP1, 0x80, 0x8 ;  /* 0x000000000008781c */ /* 0x000fe20003f0f018 */
[----:B------:R-:W-:Y:S11]  /*6890*/  UP2UR UR61, UPR, URZ, 0x2 ;  /* 0x00000002ff3d7883 */ /* 0x000ff60008000000 */
[----:B------:R-:W-:Y:S01]  /*68a0*/  @!UPT UIADD3 URZ, UPT, UPT, URZ, URZ, URZ ;  /* 0x000000fffffff290 */ /* 0x000fe2000fffe0ff */
[----:B--2---:R-:W-:Y:S02]  /*68b0*/  @P0 SHF.R.U32.HI R0, RZ, 0x10, R5 ;  /* 0x00000010ff000819 */ /* 0x004fe40000011605 */
        /* <DEDUP_REMOVED lines=12> */
[----:B------:R-:W2:Y:S01]  /*6980*/  LDCU UR13, c[0x0][0xf20] ;  /* 0x0001e400ff0d77ac */ /* 0x000ea20008000800 */
[----:B------:R-:W-:Y:S02]  /*6990*/  UIMAD.WIDE.U32 UR4, UR47, UR59, URZ ;  /* 0x0000003b2f0472a5 */ /* 0x000fe4000f8e00ff */
[----:B------:R-:W-:Y:S02]  /*69a0*/  UIMAD.WIDE.U32 UR6, UR53, UR56, URZ ;  /* 0x00000038350672a5 */ /* 0x000fe4000f8e00ff */
[----:B------:R-:W-:Y:S02]  /*69b0*/  UISETP.NE.AND UP0, UPT, UR58, 0x1, UPT ;  /* 0x000000013a00788c */ /* 0x000fe4000bf05270 */
[----:B------:R-:W-:Y:S02]  /*69c0*/  UIMAD.WIDE.U32 UR8, UR36, UR59, URZ ;  /* 0x0000003b240872a5 */ /* 0x000fe4000f8e00ff */
[----:B------:R-:W-:Y:S02]  /*69d0*/  UIMAD.WIDE.U32 UR10, UR37, UR56, URZ ;  /* 0x00000038250a72a5 */ /* 0x000fe4000f8e00ff */
[----:B------:R-:W-:Y:S02]  /*69e0*/  UISETP.NE.AND UP1, UPT, UR42, 0x1, UPT ;  /* 0x000000012a00788c */ /* 0x000fe4000bf25270 */
[----:B------:R-:W-:Y:S01]  /*69f0*/  UISETP.NE.AND UP2, UPT, UR39, 0x1, UPT ;  /* 0x000000012700788c */ /* 0x000fe2000bf45270 */
[----:B------:R-:W-:Y:S02]  /*6a00*/  UMOV UR4, UR5 ;  /* 0x0000000500047c82 */ /* 0x000fe40008000000 */
[----:B--2---:R-:W-:Y:S03]  /*6a10*/  USHF.R.U32.HI UR5, URZ, UR13, UR4 ;  /* 0x0000000dff057299 */ /* 0x004fe60008011604 */
[----:B------:R-:W-:Y:S02]  /*6a20*/  UMOV UR4, UR7 ;  /* 0x0000000700047c82 */ /* 0x000fe40008000000 */
[----:B------:R-:W-:Y:S02]  /*6a30*/  USHF.R.U32.HI UR7, URZ, UR57, UR4 ;  /* 0x00000039ff077299 */ /* 0x000fe40008011604 */
[----:B------:R-:W-:Y:S02]  /*6a40*/  USEL UR4, UR47, UR5, !UP0 ;  /* 0x000000052f047287 */ /* 0x000fe4000c000000 */
[----:B------:R-:W-:Y:S01]  /*6a50*/  USEL UR7, UR53, UR7, !UP1 ;  /* 0x0000000735077287 */ /* 0x000fe2000c800000 */
[----:B------:R-:W-:Y:S01]  /*6a60*/  UMOV UR5, UR9 ;  /* 0x0000000900057c82 */ /* 0x000fe20008000000 */
[----:B------:R-:W-:Y:S02]  /*6a70*/  UIMAD.WIDE.U32 UR8, UR4, UR40, URZ ;  /* 0x00000028040872a5 */ /* 0x000fe4000f8e00ff */
[----:B------:R-:W-:Y:S03]  /*6a80*/  USHF.R.U32.HI UR6, URZ, UR13, UR5 ;  /* 0x0000000dff067299 */ /* 0x000fe60008011605 */
[----:B------:R-:W-:Y:S01]  /*6a90*/  UMOV UR5, UR11 ;  /* 0x0000000b00057c82 */ /* 0x000fe20008000000 */
[----:B------:R-:W-:Y:S02]  /*6aa0*/  UIMAD.WIDE.U32 UR10, UR7, UR40, URZ ;  /* 0x00000028070a72a5 */ /* 0x000fe4000f8e00ff */
[----:B------:R-:W-:Y:S02]  /*6ab0*/  USHF.R.U32.HI UR13, URZ, UR57, UR5 ;  /* 0x00000039ff0d7299 */ /* 0x000fe40008011605 */
[----:B------:R-:W-:Y:S01]  /*6ac0*/  USEL UR6, UR36, UR6, !UP0 ;  /* 0x0000000624067287 */ /* 0x000fe2000c000000 */
[----:B------:R-:W-:Y:S02]  /*6ad0*/  UMOV UR5, UR9 ;  /* 0x0000000900057c82 */ /* 0x000fe40008000000 */
[----:B------:R-:W-:Y:S01]  /*6ae0*/  UMOV UR10, UR11 ;  /* 0x0000000b000a7c82 */ /* 0x000fe20008000000 */
[----:B------:R-:W-:Y:S02]  /*6af0*/  @UP2 USHF.R.U32.HI UR4, URZ, UR41, UR5 ;  /* 0x00000029ff042299 */ /* 0x000fe40008011605 */
[----:B------:R-:W-:Y:S02]  /*6b00*/  @UP2 USHF.R.U32.HI UR7, URZ, UR41, UR10 ;  /* 0x00000029ff072299 */ /* 0x000fe4000801160a */
[----:B------:R-:W-:Y:S02]  /*6b10*/  UIMAD UR4, UR39, UR4, URZ ;  /* 0x00000004270472a4 */ /* 0x000fe4000f8e02ff */
        /* <DEDUP_REMOVED lines=8> */
[----:B------:R-:W-:Y:S02]  /*6ba0*/  USEL UR11, UR6, UR4, !UP2 ;  /* 0x00000004060b7287 */ /* 0x000fe4000d000000 */
[----:B------:R-:W-:Y:S02]  /*6bb0*/  UIADD3 UR8, UPT, UPT, -UR5, URZ, URZ ;  /* 0x000000ff05087290 */ /* 0x000fe4000fffe1ff */
[----:B------:R-:W-:Y:S01]  /*6bc0*/  UIADD3 UR10, UPT, UPT, -UR11, URZ, URZ ;  /* 0x000000ff0b0a7290 */ /* 0x000fe2000fffe1ff */
[----:B------:R-:W-:Y:S01]  /*6bd0*/  @!UP0 UMOV UR4, UR9 ;  /* 0x0000000900048c82 */ /* 0x000fe20008000000 */
[----:B------:R-:W-:Y:S02]  /*6be0*/  UIADD3 UR9, UPT, UPT, -UR6, URZ, URZ ;  /* 0x000000ff06097290 */ /* 0x000fe4000fffe1ff */
[----:B------:R-:W-:Y:S02]  /*6bf0*/  @!UP0 USHF.R.U32.HI UR4, URZ, UR41, UR4 ;  /* 0x00000029ff048299 */ /* 0x000fe40008011604 */
[----:B------:R-:W-:Y:S02]  /*6c00*/  UIMAD UR10, UR39, UR10, UR6 ;  /* 0x0000000a270a72a4 */ /* 0x000fe4000f8e0206 */
[----:B------:R-:W-:Y:S04]  /*6c10*/  @!UP0 USEL UR4, UR5, UR4, !UP2 ;  /* 0x0000000405048287 */ /* 0x000fe8000d000000 */
[----:B------:R-:W-:Y:S02]  /*6c20*/  @!UP0 UIMAD UR10, UR7, UR10, UR4 ;  /* 0x0000000a070a82a4 */ /* 0x000fe4000f8e0204 */
[----:B------:R-:W-:Y:S02]  /*6c30*/  @!UP0 UIADD3 UR11, UPT, UPT, UR11, -UR4, URZ ;  /* 0x800000040b0b8290 */ /* 0x000fe4000fffe0ff */
[----:B------:R-:W-:Y:S02]  /*6c40*/  UIMAD UR7, UR42, UR8, UR37 ;  /* 0x000000082a0772a4 */ /* 0x000fe4000f8e0225 */
[----:B------:R-:W-:Y:S02]  /*6c50*/  @!UP0 UIMAD UR6, UR11, UR39, UR5 ;  /* 0x000000270b0682a4 */ /* 0x000fe4000f8e0205 */
[----:B------:R-:W-:Y:S01]  /*6c60*/  UIMAD UR4, UR58, UR9, UR36 ;  /* 0x000000093a0472a4 */ /* 0x000fe2000f8e0224 */
[----:B------:R-:W-:Y:S02]  /*6c70*/  @!UP0 UMOV UR5, UR10 ;  /* 0x0000000a00058c82 */ /* 0x000fe40008000000 */
[----:B------:R-:W-:Y:S02]  /*6c80*/  UIMAD UR37, UR5, UR42, UR7 ;  /* 0x0000002a052572a4 */ /* 0x000fe4000f8e0207 */
[----:B------:R-:W-:Y:S11]  /*6c90*/  UIMAD UR36, UR6, UR58, UR4 ;  /* 0x0000003a062472a4 */ /* 0x000ff6000f8e0204 */
[----:B------:R-:W-:Y:S01]  /*6ca0*/  @!UPT UIADD3 URZ, UPT, UPT, URZ, URZ, URZ ;  /* 0x000000fffffff290 */ /* 0x000fe2000fffe0ff */
.L_x_103:
[----:B------:R-:W-:Y:S01]  /*6cb0*/  UISETP.NE.AND UP0, UPT, UR38, 0x1, UPT ;  /* 0x000000012600788c */ /* 0x000fe2000bf05270 */
[----:B------:R-:W-:Y:S01]  /*6cc0*/  LOP3.LUT P0, RZ, R89, 0x1b0, RZ, 0xc0, !PT ;  /* 0x000001b059ff7812 */ /* 0x000fe2000780c0ff */
[----:B------:R-:W-:Y:S01]  /*6cd0*/  USHF.L.U32 UR49, UR12, 0x7, URZ ;  /* 0x000000070c317899 */ /* 0x000fe200080006ff */
[----:B------:R-:W-:Y:S01]  /*6ce0*/  BSSY.RECONVERGENT B6, `(.L_x_104) ;  /* 0x0000034000067945 */ /* 0x000fe20003800200 */
[----:B------:R-:W-:Y:S01]  /*6cf0*/  USHF.L.U32 UR50, UR20, 0x7, URZ ;  /* 0x0000000714327899 */ /* 0x000fe200080006ff */
[----:B------:R-:W-:Y:S06]  /*6d00*/  IADD3 R91, PT, PT, R91, 0x1, RZ ;  /* 0x000000015b5b7810 */ /* 0x000fec0007ffe0ff */
[----:B------:R-:W2:Y:S01]  /*6d10*/  @!UP0 LDCU.128 UR16, c[0x0][0xf10] ;  /* 0x0001e200ff1087ac */ /* 0x000ea20008000c00 */
[----:B------:R-:W3:Y:S01]  /*6d20*/  @!UP0 LDCU UR5, c[0x0][0xf0c] ;  /* 0x0001e180ff0587ac */ /* 0x000ee20008000800 */
[----:B------:R-:W4:Y:S01]  /*6d30*/  @!UP0 LDCU UR10, c[0x0][0xf20] ;  /* 0x0001e400ff0a87ac */ /* 0x000f220008000800 */
[----:B--2---:R-:W-:Y:S02]  /*6d40*/  UIMAD.WIDE.U32 UR8, UR37, UR16, URZ ;  /* 0x00000010250872a5 */ /* 0x004fe4000f8e00ff */
[----:B------:R-:W-:Y:S02]  /*6d50*/  UIMAD.WIDE.U32 UR6, UR36, UR19, URZ ;  /* 0x00000013240672a5 */ /* 0x000fe4000f8e00ff */
[----:B------:R-:W-:Y:S03]  /*6d60*/  @!UP0 UISETP.NE.AND UP1, UPT, UR18, 0x1, UPT ;  /* 0x000000011200888c */ /* 0x000fe6000bf25270 */
[----:B------:R-:W-:Y:S01]  /*6d70*/  @!UP0 UMOV UR4, UR9 ;  /* 0x0000000900048c82 */ /* 0x000fe20008000000 */
[----:B---3--:R-:W-:Y:S02]  /*6d80*/  @!UP0 UISETP.NE.AND UP2, UPT, UR5, 0x1, UPT ;  /* 0x000000010500888c */ /* 0x008fe4000bf45270 */
[----:B------:R-:W-:Y:S01]  /*6d90*/  @!UP0 USHF.R.U32.HI UR4, URZ, UR17, UR4 ;  /* 0x00000011ff048299 */ /* 0x000fe20008011604 */
[----:B------:R-:W-:Y:S02]  /*6da0*/  @!UP0 UMOV UR6, UR7 ;  /* 0x0000000700068c82 */ /* 0x000fe40008000000 */
[----:B----4-:R-:W-:Y:S02]  /*6db0*/  @!UP0 USHF.R.U32.HI UR6, URZ, UR10, UR6 ;  /* 0x0000000aff068299 */ /* 0x010fe40008011606 */
[----:B------:R-:W-:Y:S02]  /*6dc0*/  @!UP0 USEL UR7, UR37, UR4, !UP2 ;  /* 0x0000000425078287 */ /* 0x000fe4000d000000 */
[----:B------:R-:W-:Y:S04]  /*6dd0*/  @!UP0 USEL UR6, UR36, UR6, !UP1 ;  /* 0x0000000624068287 */ /* 0x000fe8000c800000 */
[----:B------:R-:W-:Y:S02]  /*6de0*/  @!UP0 UIADD3 UR4, UPT, UPT, -UR7, UR6, URZ ;  /* 0x0000000607048290 */ /* 0x000fe4000fffe1ff */
[----:B------:R-:W-:Y:S02]  /*6df0*/  @!UP0 UIADD3 UR6, UPT, UPT, UR7, -UR6, URZ ;  /* 0x8000000607068290 */ /* 0x000fe4000fffe0ff */
[----:B------:R-:W-:Y:S02]  /*6e00*/  @!UP0 UIMAD UR37, UR4, UR5, UR37 ;  /* 0x00000005042582a4 */ /* 0x000fe4000f8e0225 */
[----:B------:R-:W-:Y:S01]  /*6e10*/  @!UP0 UIMAD UR36, UR6, UR18, UR36 ;  /* 0x00000012062482a4 */ /* 0x000fe2000f8e0224 */
[----:B------:R-:W-:Y:S11]  /*6e20*/  @!P0 BRA `(.L_x_105) ;  /* 0x00000000007c8947 */ /* 0x000ff60003800000 */
[----:B------:R-:W2:Y:S01]  /*6e30*/  LDCU.64 UR8, c[0x4][0x80] ;  /* 0x01001000ff0877ac */ /* 0x000ea20008000a00 */
[----:B------:R-:W-:Y:S01]  /*6e40*/  MOV R2, 0x0 ;  /* 0x0000000000027802 */ /* 0x000fe20000000f00 */
[----:B------:R-:W-:Y:S02]  /*6e50*/  HFMA2 R12, -RZ, RZ, 0, 5.9604644775390625e-08 ;  /* 0x00000001ff0c7431 */ /* 0x000fe400000001ff */
[----:B------:R-:W-:Y:S01]  /*6e60*/  IMAD.MOV.U32 R8, RZ, RZ, 0x70 ;  /* 0x00000070ff087424 */ /* 0x000fe200078e00ff */
[----:B------:R3:W4:Y:S01]  /*6e70*/  LDC.64 R14, c[0x4][R2] ;  /* 0x01000000020e7b82 */ /* 0x0007220000000a00 */
[----:B------:R-:W1:Y:S01]  /*6e80*/  LDCU.64 UR6, c[0x4][0x88] ;  /* 0x01001100ff0677ac */ /* 0x000e620008000a00 */
[----:B------:R-:W-:Y:S01]  /*6e90*/  IMAD.MOV.U32 R13, RZ, RZ, RZ ;  /* 0x000000ffff0d7224 */ /* 0x000fe200078e00ff */
[----:B------:R-:W1:Y:S01]  /*6ea0*/  LDCU.64 UR4, c[0x4][0x8] ;  /* 0x01000100ff0477ac */ /* 0x000e620008000a00 */
[----:B--2---:R-:W-:Y:S01]  /*6eb0*/  MOV R5, UR9 ;  /* 0x0000000900057c02 */ /* 0x004fe20008000f00 */
[----:B------:R-:W-:Y:S01]  /*6ec0*/  IMAD.U32 R4, RZ, RZ, UR8 ;  /* 0x00000008ff047e24 */ /* 0x000fe2000f8e00ff */
[----:B-1----:R-:W-:Y:S01]  /*6ed0*/  MOV R7, UR7 ;  /* 0x0000000700077c02 */ /* 0x002fe20008000f00 */
[----:B------:R-:W-:Y:S01]  /*6ee0*/  IMAD.U32 R6, RZ, RZ, UR6 ;  /* 0x00000006ff067e24 */ /* 0x000fe2000f8e00ff */
[----:B------:R-:W-:Y:S01]  /*6ef0*/  MOV R11, UR5 ;  /* 0x00000005000b7c02 */ /* 0x000fe20008000f00 */
[----:B------:R-:W-:Y:S02]  /*6f00*/  IMAD.U32 R10, RZ, RZ, UR4 ;  /* 0x00000004ff0a7e24 */ /* 0x000fe4000f8e00ff */
[----:B------:R-:W-:Y:S07]  /*6f10*/  LEPC R20, `(.L_x_106) ;  /* 0x000000001014794e */ /* 0x000fee0000000000 */
[----:B---345:R-:W-:Y:S05]  /*6f20*/  CALL.ABS.NOINC R14 ;  /* 0x000000000e007343 */ /* 0x038fea0003c00000 */
.L_x_106:
[----:B------:R-:W1:Y:S01]  /*6f30*/  LDCU.64 UR8, c[0x4][0x80] ;  /* 0x01001000ff0877ac */ /* 0x000e620008000a00 */
[----:B------:R-:W2:Y:S01]  /*6f40*/  LDC.64 R2, c[0x4][R2] ;  /* 0x0100000002027b82 */ /* 0x000ea20000000a00 */
[----:B------:R-:W-:Y:S02]  /*6f50*/  HFMA2 R12, -RZ, RZ, 0, 5.9604644775390625e-08 ;  /* 0x00000001ff0c7431 */ /* 0x000fe400000001ff */
[----:B------:R-:W-:Y:S02]  /*6f60*/  IMAD.MOV.U32 R8, RZ, RZ, 0x70 ;  /* 0x00000070ff087424 */ /* 0x000fe400078e00ff */
[----:B------:R-:W-:Y:S01]  /*6f70*/  IMAD.MOV.U32 R13, RZ, RZ, RZ ;  /* 0x000000ffff0d7224 */ /* 0x000fe200078e00ff */
[----:B------:R-:W3:Y:S01]  /*6f80*/  LDCU.64 UR6, c[0x4][0x88] ;  /* 0x01001100ff0677ac */ /* 0x000ee20008000a00 */
[----:B------:R-:W4:Y:S01]  /*6f90*/  LDCU.64 UR4, c[0x4][0x8] ;  /* 0x01000100ff0477ac */ /* 0x000f220008000a00 */
[----:B-1----:R-:W-:Y:S02]  /*6fa0*/  MOV R4, UR8 ;  /* 0x0000000800047c02 */ /* 0x002fe40008000f00 */
[----:B------:R-:W-:Y:S02]  /*6fb0*/  MOV R5, UR9 ;  /* 0x0000000900057c02 */ /* 0x000fe40008000f00 */
[----:B---3--:R-:W-:Y:S01]  /*6fc0*/  MOV R7, UR7 ;  /* 0x0000000700077c02 */ /* 0x008fe20008000f00 */
[----:B------:R-:W-:Y:S01]  /*6fd0*/  IMAD.U32 R6, RZ, RZ, UR6 ;  /* 0x00000006ff067e24 */ /* 0x000fe2000f8e00ff */
[----:B----4-:R-:W-:Y:S01]  /*6fe0*/  MOV R11, UR5 ;  /* 0x00000005000b7c02 */ /* 0x010fe20008000f00 */
[----:B------:R-:W-:Y:S02]  /*6ff0*/  IMAD.U32 R10, RZ, RZ, UR4 ;  /* 0x00000004ff0a7e24 */ /* 0x000fe4000f8e00ff */
[----:B------:R-:W-:Y:S07]  /*7000*/  LEPC R20, `(.L_x_105) ;  /* 0x000000001014794e */ /* 0x000fee0000000000 */
[----:B--2---:R-:W-:Y:S05]  /*7010*/  CALL.ABS.NOINC R2 ;  /* 0x0000000002007343 */ /* 0x004fea0003c00000 */
.L_x_105:
[----:B------:R-:W-:Y:S05]  /*7020*/  BSYNC.RECONVERGENT B6 ;  /* 0x0000000000067941 */ /* 0x000fea0003800200 */
.L_x_104:
[----:B------:R-:W-:Y:S02]  /*7030*/  ISETP.NE.U32.AND P0, PT, RZ, UR54, PT ;  /* 0x00000036ff007c0c */ /* 0x000fe4000bf05070 */
[C---:B------:R-:W-:Y:S02]  /*7040*/  ISETP.NE.U32.AND P1, PT, R82.reuse, RZ, PT ;  /* 0x000000ff5200720c */ /* 0x040fe40003f25070 */
[----:B------:R-:W-:Y:S02]  /*7050*/  ISETP.NE.U32.AND P4, PT, R82, RZ, PT ;  /* 0x000000ff5200720c */ /* 0x000fe40003f85070 */
[----:B------:R-:W-:Y:S02]  /*7060*/  ISETP.NE.AND.EX P0, PT, RZ, UR55, PT, P0 ;  /* 0x00000037ff007c0c */ /* 0x000fe4000bf05300 */
[C---:B------:R-:W-:Y:S02]  /*7070*/  ISETP.NE.AND.EX P1, PT, R83.reuse, RZ, PT, P1 ;  /* 0x000000ff5300720c */ /* 0x040fe40003f25310 */
[----:B------:R-:W-:Y:S02]  /*7080*/  ISETP.NE.AND.EX P4, PT, R83, RZ, P0, P4 ;  /* 0x000000ff5300720c */ /* 0x000fe40000785340 */
[----:B------:R-:W-:Y:S02]  /*7090*/  ISETP.NE.U32.AND P5, PT, R78, RZ, PT ;  /* 0x000000ff4e00720c */ /* 0x000fe40003fa5070 */
[----:B------:R-:W-:Y:S02]  /*70a0*/  ISETP.NE.U32.AND P3, PT, RZ, UR54, PT ;  /* 0x00000036ff007c0c */ /* 0x000fe4000bf65070 */
[----:B------:R-:W-:Y:S02]  /*70b0*/  PLOP3.LUT P2, PT, PT, PT, PT, 0x8, 0x80 ;  /* 0x000000000080781c */ /* 0x000fe40003f4e170 */
[----:B------:R-:W-:Y:S02]  /*70c0*/  ISETP.NE.AND.EX P5, PT, R79, RZ, PT, P5 ;  /* 0x000000ff4f00720c */ /* 0x000fe40003fa5350 */
[----:B------:R-:W-:Y:S03]  /*70d0*/  ISETP.NE.AND.EX P3, PT, RZ, UR55, PT, P3 ;  /* 0x00000037ff007c0c */ /* 0x000fe6000bf65330 */
[----:B------:R-:W-:Y:S01]  /*70e0*/  @!P4 PLOP3.LUT P2, PT, P1, PT, PT, 0x80, 0x8 ;  /* 0x000000000008c81c */ /* 0x000fe20000f4f070 */
[----:B------:R-:W-:Y:S01]  /*70f0*/  @!UPT UIADD3 URZ, UPT, UPT, URZ, URZ, URZ ;  /* 0x000000fffffff290 */ /* 0x000fe2000fffe0ff */
[----:B------:R-:W-:Y:S11]  /*7100*/  @!P1 BRA `(.L_x_107) ;  /* 0x0000000000309947 */ /* 0x000ff60003800000 */
[----:B------:R-:W-:Y:S01]  /*7110*/  ISETP.NE.U32.AND P0, PT, R80, RZ, PT ;  /* 0x000000ff5000720c */ /* 0x000fe20003f05070 */
[----:B------:R-:W2:Y:S01]  /*7120*/  LDCU.64 UR4, c[0x0][0x358] ;  /* 0x00006b00ff0477ac */ /* 0x000ea20008000a00 */
[----:B------:R-:W-:Y:S02]  /*7130*/  IMAD.MOV.U32 R84, RZ, RZ, 0x1 ;  /* 0x00000001ff547424 */ /* 0x000fe400078e00ff */
[----:B------:R-:W-:Y:S11]  /*7140*/  ISETP.NE.AND.EX P0, PT, R81, RZ, PT, P0 ;  /* 0x000000ff5100720c */ /* 0x000ff60003f05300 */
[----:B------:R-:W-:Y:S02]  /*7150*/  @!UPT UIADD3 URZ, UPT, UPT, URZ, URZ, URZ ;  /* 0x000000fffffff290 */ /* 0x000fe4000fffe0ff */
[----:B------:R-:W3:Y:S01]  /*7160*/  @P0 LDC.64 R2, c[0x0][0xc88] ;  /* 0x00032200ff020b82 */ /* 0x000ee20000000a00 */
[----:B-1----:R-:W-:Y:S04]  /*7170*/  @P0 IMAD R0, R82, UR52, RZ ;  /* 0x0000003452000c24 */ /* 0x002fe8000f8e02ff */
[----:B---3--:R-:W-:Y:S04]  /*7180*/  @P0 IMAD.WIDE R2, R0, 0x4, R2 ;  /* 0x0000000400020825 */ /* 0x008fe800078e0202 */
[----:B------:R-:W-:Y:S01]  /*7190*/  HFMA2 R0, -RZ, RZ, 0, 5.9604644775390625e-08 ;  /* 0x00000001ff007431 */ /* 0x000fe200000001ff */
[----:B--2--5:R2:W5:Y:S04]  /*71a0*/  @P0 LDG.E R41, desc[UR4][R2.64] ;  /* 0x0000000402290981 */ /* 0x024568000c1e1900 */
[----:B------:R-:W-:Y:S01]  /*71b0*/  @!P0 PRMT R84, R0, 0x7610, R84 ;  /* 0x0000761000548816 */ /* 0x000fe20000000054 */
[----:B--2---:R-:W3:Y:S06]  /*71c0*/  @!P0 LDC R41, c[0x0][0xc80] ;  /* 0x00032000ff298b82 */ /* 0x004eec0000000800 */
.L_x_107:
[----:B------:R-:W-:Y:S05]  /*71d0*/  @!P5 BRA `(.L_x_108) ;  /* 0x000000000024d947 */ /* 0x000fea0003800000 */
[----:B------:R-:W-:Y:S01]  /*71e0*/  ISETP.NE.U32.AND P0, PT, R76, RZ, PT ;  /* 0x000000ff4c00720c */ /* 0x000fe20003f05070 */
[----:B------:R-:W2:Y:S03]  /*71f0*/  LDCU.64 UR4, c[0x0][0x358] ;  /* 0x00006b00ff0477ac */ /* 0x000ea60008000a00 */
[----:B------:R-:W-:Y:S11]  /*7200*/  ISETP.NE.AND.EX P0, PT, R77, RZ, PT, P0 ;  /* 0x000000ff4d00720c */ /* 0x000ff60003f05300 */
[----:B------:R-:W-:Y:S02]  /*7210*/  @!UPT UIADD3 URZ, UPT, UPT, URZ, URZ, URZ ;  /* 0x000000fffffff290 */ /* 0x000fe4000fffe0ff */
[----:B------:R-:W4:Y:S01]  /*7220*/  @P0 LDC.64 R2, c[0x0][0xca8] ;  /* 0x00032a00ff020b82 */ /* 0x000f220000000a00 */
[----:B-1----:R-:W-:Y:S04]  /*7230*/  @P0 IMAD R0, R78, UR52, RZ ;  /* 0x000000344e000c24 */ /* 0x002fe8000f8e02ff */
[----:B----4-:R-:W-:Y:S05]  /*7240*/  @P0 IMAD.WIDE R2, R0, 0x4, R2 ;  /* 0x0000000400020825 */ /* 0x010fea00078e0202 */
[----:B--2--5:R2:W5:Y:S02]  /*7250*/  @P0 LDG.E R38, desc[UR4][R2.64] ;  /* 0x0000000402260981 */ /* 0x024564000c1e1900 */
[----:B--2---:R-:W4:Y:S02]  /*7260*/  @!P0 LDC R38, c[0x0][0xca0] ;  /* 0x00032800ff268b82 */ /* 0x004f240000000800 */
.L_x_108:
[----:B---3-5:R-:W-:Y:S01]  /*7270*/  FSETP.NEU.AND P0, PT, R41, RZ, PT ;  /* 0x000000ff2900720b */ /* 0x028fe20003f0d000 */
[----:B------:R-:W-:Y:S01]  /*7280*/  BSSY B1, `(.L_x_109) ;  /* 0x0000038000017945 */ /* 0x000fe20003800000 */
[----:B------:R-:W-:Y:S01]  /*7290*/  SEL R5, RZ, 0xffffffff, P3 ;  /* 0xffffffffff057807 */ /* 0x000fe20001800000 */
[----:B------:R-:W-:Y:S01]  /*72a0*/  IMAD.MOV.U32 R46, RZ, RZ, 0x1 ;  /* 0x00000001ff2e7424 */ /* 0x000fe200078e00ff */
[----:B------:R-:W-:Y:S01]  /*72b0*/  @!P4 LOP3.LUT P3, RZ, R84, 0xff, RZ, 0xc0, !PT ;  /* 0x000000ff54ffc812 */ /* 0x000fe2000786c0ff */
[C---:B------:R-:W-:Y:S01]  /*72c0*/  IMAD R39, R36.reuse, 0x80, R37 ;  /* 0x0000008024277824 */ /* 0x040fe200078e0225 */
[----:B-1----:R-:W-:Y:S01]  /*72d0*/  @!P4 SEL R0, RZ, 0xffffffff, P0 ;  /* 0xffffffffff00c807 */ /* 0x002fe20000000000 */
[----:B------:R-:W-:Y:S01]  /*72e0*/  IMAD R92, R99, -0x10, R97 ;  /* 0xfffffff0635c7824 */ /* 0x000fe200078e0261 */
[----:B------:R-:W-:Y:S01]  /*72f0*/  LOP3.LUT R95, R95, 0x1, RZ, 0x3c, !PT ;  /* 0x000000015f5f7812 */ /* 0x000fe200078e3cff */
[----:B------:R-:W-:Y:S01]  /*7300*/  IMAD.MOV.U32 R47, RZ, RZ, RZ ;  /* 0x000000ffff2f7224 */ /* 0x000fe200078e00ff */
[C---:B------:R-:W-:Y:S02]  /*7310*/  @P2 SEL R0, R5.reuse, R0, !P3 ;  /* 0x0000000005002207 */ /* 0x040fe40005800000 */
[----:B------:R-:W-:Y:S02]  /*7320*/  CS2R R74, SRZ ;  /* 0x00000000004a7805 */ /* 0x000fe4000001ff00 */
[----:B------:R-:W-:Y:S02]  /*7330*/  LEA R102, R36, UR43, 0x3 ;  /* 0x0000002b24667c11 */ /* 0x000fe4000f8e18ff */
[----:B------:R-:W-:Y:S02]  /*7340*/  CS2R R72, SRZ ;  /* 0x0000000000487805 */ /* 0x000fe4000001ff00 */
[----:B------:R-:W-:Y:S02]  /*7350*/  @!P4 LOP3.LUT R0, R0, 0x1, RZ, 0xc0, !PT ;  /* 0x000000010000c812 */ /* 0x000fe400078ec0ff */
[----:B------:R-:W-:Y:S02]  /*7360*/  CS2R R66, SRZ ;  /* 0x0000000000427805 */ /* 0x000fe4000001ff00 */
[----:B------:R-:W-:Y:S02]  /*7370*/  SHF.L.U32 R3, R94, 0x1f, RZ ;  /* 0x0000001f5e037819 */ /* 0x000fe400000006ff */
[----:B------:R-:W-:Y:S02]  /*7380*/  CS2R R64, SRZ ;  /* 0x0000000000407805 */ /* 0x000fe4000001ff00 */
[----:B------:R-:W-:Y:S02]  /*7390*/  ISETP.NE.U32.OR P5, PT, R0, 0x1, P4 ;  /* 0x000000010000780c */ /* 0x000fe400027a5470 */
[----:B------:R-:W-:Y:S02]  /*73a0*/  CS2R R58, SRZ ;  /* 0x00000000003a7805 */ /* 0x000fe4000001ff00 */
[----:B------:R-:W-:Y:S02]  /*73b0*/  LOP3.LUT P4, R90, R84, 0xff, RZ, 0xc0, !PT ;  /* 0x000000ff545a7812 */ /* 0x000fe4000788c0ff */
[----:B------:R-:W-:Y:S02]  /*73c0*/  CS2R R56, SRZ ;  /* 0x0000000000387805 */ /* 0x000fe4000001ff00 */
[----:B------:R-:W-:Y:S02]  /*73d0*/  SEL R0, RZ, 0xffffffff, P0 ;  /* 0xffffffffff007807 */ /* 0x000fe40000000000 */
[----:B------:R-:W-:Y:S02]  /*73e0*/  CS2R R50, SRZ ;  /* 0x0000000000327805 */ /* 0x000fe4000001ff00 */
[----:B------:R-:W-:Y:S02]  /*73f0*/  P2R R101, PR, RZ, 0x20 ;  /* 0x00000020ff657803 */ /* 0x000fe40000000000 */
[----:B------:R-:W-:Y:S02]  /*7400*/  CS2R R48, SRZ ;  /* 0x0000000000307805 */ /* 0x000fe4000001ff00 */
[----:B------:R-:W-:Y:S04]  /*7410*/  @P1 SEL R0, R5, R0, !P4 ;  /* 0x0000000005001207 */ /* 0x000fe80006000000 */
[----:B------:R-:W-:Y:S02]  /*7420*/  LOP3.LUT R0, R0, 0x1, RZ, 0xc0, !PT ;  /* 0x0000000100007812 */ /* 0x000fe400078ec0ff */
[----:B------:R-:W-:Y:S02]  /*7430*/  @P5 SHF.L.U32 R2, R95, 0x1f, RZ ;  /* 0x0000001f5f025819 */ /* 0x000fe400000006ff */
[----:B------:R-:W-:Y:S02]  /*7440*/  ISETP.NE.U32.AND P0, PT, R0, 0x1, PT ;  /* 0x000000010000780c */ /* 0x000fe40003f05070 */
[----:B------:R-:W1:Y:S02]  /*7450*/  @P5 SYNCS.PHASECHK.TRANS64.TRYWAIT P3, [UR43+0x30], R2 ;  /* 0x00003002ff0055a7 */ /* 0x000e64000806112b */
[----:B------:R-:W-:Y:S01]  /*7460*/  P2R R60, PR, RZ, 0x1 ;  /* 0x00000001ff3c7803 */ /* 0x000fe20000000000 */
[----:B------:R2:W3:Y:S01]  /*7470*/  SYNCS.PHASECHK.TRANS64.TRYWAIT P2, [R102+URZ+0xa0], R3 ;  /* 0x0000a003660075a7 */ /* 0x0004e200080411ff */
[----:B-1----:R-:W-:Y:S01]  /*7480*/  @P5 SEL R46, RZ, 0x1, !P3 ;  /* 0x00000001ff2e5807 */ /* 0x002fe20005800000 */
[----:B--2---:R-:W-:Y:S06]  /*7490*/  @!P5 BRA `(.L_x_110) ;  /* 0x000000000058d947 */ /* 0x004fec0003800000 */
[----:B------:R-:W-:Y:S01]  /*74a0*/  IMAD.MOV.U32 R75, RZ, RZ, RZ ;  /* 0x000000ffff4b7224 */ /* 0x000fe200078e00ff */
[----:B------:R-:W-:Y:S01]  /*74b0*/  ISETP.NE.AND P0, PT, R46, RZ, PT ;  /* 0x000000ff2e00720c */ /* 0x000fe20003f05270 */
[----:B------:R-:W-:Y:S01]  /*74c0*/  BSSY B0, `(.L_x_111) ;  /* 0x000000c000007945 */ /* 0x000fe20003800000 */
[----:B------:R-:W-:Y:S02]  /*74d0*/  CS2R R50, SRZ ;  /* 0x0000000000327805 */ /* 0x000fe4000001ff00 */
[----:B------:R-:W-:Y:S02]  /*74e0*/  CS2R R48, SRZ ;  /* 0x0000000000307805 */ /* 0x000fe4000001ff00 */
[----:B------:R-:W-:Y:S02]  /*74f0*/  CS2R R58, SRZ ;  /* 0x00000000003a7805 */ /* 0x000fe4000001ff00 */
[----:B------:R-:W-:Y:S02]  /*7500*/  CS2R R56, SRZ ;  /* 0x0000000000387805 */ /* 0x000fe4000001ff00 */
[----:B------:R-:W-:Y:S02]  /*7510*/  CS2R R66, SRZ ;  /* 0x0000000000427805 */ /* 0x000fe4000001ff00 */
[----:B------:R-:W-:Y:S02]  /*7520*/  CS2R R64, SRZ ;  /* 0x0000000000407805 */ /* 0x000fe4000001ff00 */
[----:B------:R-:W-:Y:S01]  /*7530*/  CS2R R72, SRZ ;  /* 0x0000000000487805 */ /* 0x000fe2000001ff00 */
[----:B------:R-:W-:Y:S06]  /*7540*/  @P0 BRA `(.L_x_112) ;  /* 0x00000000000c0947 */ /* 0x000fec0003800000 */
[----:B------:R-:W-:Y:S04]  /*7550*/  SHF.L.U32 R5, R95, 0x1f, RZ ;  /* 0x0000001f5f057819 */ /* 0x000fe800000006ff */
[----:B------:R-:W1:Y:S02]  /*7560*/  SYNCS.PHASECHK.TRANS64.TRYWAIT P0, [UR43+0x30], R5 ;  /* 0x00003005ff0075a7 */ /* 0x000e64000800112b */
[----:B-1----:R-:W-:Y:S05]  /*7570*/  @!P0 BRA `(.L_x_113) ;  /* 0x0000003c00948947 */ /* 0x002fea0003800000 */
.L_x_112:
[----:B------:R-:W-:Y:S05]  /*7580*/  BSYNC B0 ;  /* 0x0000000000007941 */ /* 0x000fea0003800000 */
.L_x_111:
[----:B------:R-:W-:Y:S01]  /*7590*/  ISETP.NE.AND P0, PT, R60, RZ, PT ;  /* 0x000000ff3c00720c */ /* 0x000fe20003f05270 */
[----:B------:R-:W-:Y:S11]  /*75a0*/  HFMA2 R47, -RZ, RZ, 0, 5.9604644775390625e-08 ;  /* 0x00000001ff2f7431 */ /* 0x000ff600000001ff */
[----:B------:R-:W-:Y:S01]  /*75b0*/  @!UPT UIADD3 URZ, UPT, UPT, URZ, URZ, URZ ;  /* 0x000000fffffff290 */ /* 0x000fe2000fffe0ff */
[----:B------:R2:W1:Y:S04]  /*75c0*/  @P0 LDS.128 R48, [R98] ;  /* 0x0000000062300984 */ /* 0x0004680000000c00 */
[----:B------:R2:W1:Y:S04]  /*75d0*/  @P0 LDS.128 R56, [R97+0x10] ;  /* 0x0000100061380984 */ /* 0x0004680000000c00 */
[----:B------:R2:W1:Y:S04]  /*75e0*/  @P0 LDS.128 R64, [R96+0x20] ;  /* 0x0000200060400984 */ /* 0x0004680000000c00 */
[----:B------:R2:W1:Y:S02]  /*75f0*/  @P0 LDS.128 R72, [R92+0x30] ;  /* 0x000030005c480984 */ /* 0x0004640000000c00 */
.L_x_110:
[----:B------:R-:W-:Y:S05]  /*7600*/  BSYNC B1 ;  /* 0x0000000000017941 */ /* 0x000fea0003800000 */
.L_x_109:
[----:B-1----:R-:W-:Y:S04]  /*7610*/  SHF.R.U32.HI R0, RZ, 0x15, R39 ;  /* 0x00000015ff007819 */ /* 0x002fe80000011627 */
[----:B------:R-:W-:Y:S01]  /*7620*/  LOP3.LUT P0, RZ, R0, 0x3, R85, 0x48, !PT ;  /* 0x0000000300ff7812 */ /* 0x000fe20007804855 */
[----:B------:R-:W-:Y:S01]  /*7630*/  @!UPT UIADD3 URZ, UPT, UPT, URZ, URZ, URZ ;  /* 0x000000fffffff290 */ /* 0x000fe2000fffe0ff */
[----:B---3--:R-:W-:Y:S11]  /*7640*/  @P2 BRA `(.L_x_114) ;  /* 0x0000000000082947 */ /* 0x008ff60003800000 */
[----:B------:R-:W1:Y:S02]  /*7650*/  SYNCS.PHASECHK.TRANS64.TRYWAIT P1, [R102+URZ+0xa0], R3 ;  /* 0x0000a003660075a7 */ /* 0x000e6400080211ff */
[----:B-1----:R-:W-:Y:S05]  /*7660*/  @!P1 BRA `(.L_x_115) ;  /* 0x0000003c00709947 */ /* 0x002fea0003800000 */
.L_x_114:
[----:B------:R-:W-:Y:S05]  /*7670*/  @!P0 BRA `(.L_x_116) ;  /* 0x0000000000408947 */ /* 0x000fea0003800000 */
[----:B------:R-:W3:Y:S01]  /*7680*/  LDCU.64 UR8, c[0x4][0x70] ;  /* 0x01000e00ff0877ac */ /* 0x000ee20008000a00 */
[----:B-1----:R-:W-:Y:S01]  /*7690*/  MOV R3, 0x0 ;  /* 0x0000000000037802 */ /* 0x002fe20000000f00 */
[----:B------:R-:W-:Y:S02]  /*76a0*/  HFMA2 R12, -RZ, RZ, 0, 5.9604644775390625e-08 ;  /* 0x00000001ff0c7431 */ /* 0x000fe400000001ff */
[----:B------:R-:W-:Y:S02]  /*76b0*/  IMAD.MOV.U32 R8, RZ, RZ, 0x192 ;  /* 0x00000192ff087424 */ /* 0x000fe400078e00ff */
[----:B------:R-:W-:Y:S01]  /*76c0*/  IMAD.MOV.U32 R13, RZ, RZ, RZ ;  /* 0x000000ffff0d7224 */ /* 0x000fe200078e00ff */
[----:B------:R-:W1:Y:S01]  /*76d0*/  LDCU.64 UR6, c[0x4][0x78] ;  /* 0x01000f00ff0677ac */ /* 0x000e620008000a00 */
[----:B------:R-:W2:Y:S01]  /*76e0*/  LDC.64 R2, c[0x4][R3] ;  /* 0x0100000003027b82 */ /* 0x000ea20000000a00 */
[----:B------:R-:W5:Y:S01]  /*76f0*/  LDCU.64 UR4, c[0x4][0x10] ;  /* 0x01000200ff0477ac */ /* 0x000f620008000a00 */
[----:B---3--:R-:W-:Y:S01]  /*7700*/  MOV R5, UR9 ;  /* 0x0000000900057c02 */ /* 0x008fe20008000f00 */
[----:B------:R-:W-:Y:S01]  /*7710*/  IMAD.U32 R4, RZ, RZ, UR8 ;  /* 0x00000008ff047e24 */ /* 0x000fe2000f8e00ff */
[----:B-1----:R-:W-:Y:S01]  /*7720*/  MOV R7, UR7 ;  /* 0x0000000700077c02 */ /* 0x002fe20008000f00 */
[----:B------:R-:W-:Y:S01]  /*7730*/  IMAD.U32 R6, RZ, RZ, UR6 ;  /* 0x00000006ff067e24 */ /* 0x000fe2000f8e00ff */
[----:B-----5:R-:W-:Y:S01]  /*7740*/  MOV R11, UR5 ;  /* 0x00000005000b7c02 */ /* 0x020fe20008000f00 */
[----:B------:R-:W-:Y:S02]  /*7750*/  IMAD.U32 R10, RZ, RZ, UR4 ;  /* 0x00000004ff0a7e24 */ /* 0x000fe4000f8e00ff */
[----:B------:R-:W-:Y:S07]  /*7760*/  LEPC R20, `(.L_x_116) ;  /* 0x000000001014794e */ /* 0x000fee0000000000 */
[----:B--2-4-:R-:W-:Y:S05]  /*7770*/  CALL.ABS.NOINC R2 ;  /* 0x0000000002007343 */ /* 0x014fea0003c00000 */
.L_x_116:
[C---:B------:R-:W-:Y:S01]  /*7780*/  SHF.L.U32 R40, R48.reuse, 0x10, RZ ;  /* 0x0000001030287819 */ /* 0x040fe200000006ff */
[----:B------:R-:W-:Y:S05]  /*7790*/  WARPSYNC.ALL ;  /* 0x0000000000007948 */ /* 0x000fea0003800000 */
[----:B------:R-:W-:Y:S01]  /*77a0*/  R2UR UR4, R39 ;  /* 0x00000000270472ca */ /* 0x000fe200000e0000 */
[----:B------:R-:W-:Y:S01]  /*77b0*/  BSSY.RECONVERGENT B0, `(.L_x_117) ;  /* 0x0000088000007945 */ /* 0x000fe20003800200 */
[----:B------:R-:W-:Y:S02]  /*77c0*/  LOP3.LUT R43, R48, 0xffff0000, RZ, 0xc0, !PT ;  /* 0xffff0000302b7812 */ /* 0x000fe400078ec0ff */
[----:B------:R-:W-:Y:S02]  /*77d0*/  SHF.L.U32 R42, R49, 0x10, RZ ;  /* 0x00000010312a7819 */ /* 0x000fe400000006ff */
[----:B------:R-:W-:Y:S02]  /*77e0*/  SHF.L.U32 R45, R51, 0x10, RZ ;  /* 0x00000010332d7819 */ /* 0x000fe400000006ff */
[----:B------:R-:W-:Y:S02]  /*77f0*/  LOP3.LUT R44, R75, 0xffff0000, RZ, 0xc0, !PT ;  /* 0xffff00004b2c7812 */ /* 0x000fe400078ec0ff */
[----:B------:R-:W-:Y:S03]  /*7800*/  ISETP.NE.AND P0, PT, R100, RZ, PT ;  /* 0x000000ff6400720c */ /* 0x000fe60003f05270 */
[----:B------:R-:W4:Y:S02]  /*7810*/  LDTM.x32 R4, tmem[UR4] ;  /* 0x00000004000479ee */ /* 0x000f2400082c0000 */
[C---:B----4-:R-:W-:Y:S01]  /*7820*/  FMUL R0, R38.reuse, R4 ;  /* 0x0000000426007220 */ /* 0x050fe20000400000 */
[C---:B------:R-:W-:Y:S01]  /*7830*/  FMUL R2, R38.reuse, R5 ;  /* 0x0000000526027220 */ /* 0x040fe20000400000 */
[C---:B-1----:R-:W-:Y:S01]  /*7840*/  FMUL R3, R38.reuse, R6 ;  /* 0x0000000626037220 */ /* 0x042fe20000400000 */
[----:B------:R-:W-:Y:S01]  /*7850*/  FMUL R7, R38, R7 ;  /* 0x0000000726077220 */ /* 0x000fe20000400000 */
[----:B------:R-:W-:Y:S01]  /*7860*/  FFMA R0, R41, R40, R0 ;  /* 0x0000002829007223 */ /* 0x000fe20000000000 */
[----:B------:R-:W-:Y:S01]  /*7870*/  LOP3.LUT R40, R49, 0xffff0000, RZ, 0xc0, !PT ;  /* 0xffff000031287812 */ /* 0x000fe200078ec0ff */
[C---:B------:R-:W-:Y:S01]  /*7880*/  FFMA R2, R41.reuse, R43, R2 ;  /* 0x0000002b29027223 */ /* 0x040fe20000000002 */
[C---:B------:R-:W-:Y:S01]  /*7890*/  SHF.L.U32 R43, R50.reuse, 0x10, RZ ;  /* 0x00000010322b7819 */ /* 0x040fe200000006ff */
[C---:B------:R-:W-:Y:S01]  /*78a0*/  FFMA R3, R41.reuse, R42, R3 ;  /* 0x0000002a29037223 */ /* 0x040fe20000000003 */
[----:B------:R-:W-:Y:S01]  /*78b0*/  LOP3.LUT R42, R50, 0xffff0000, RZ, 0xc0, !PT ;  /* 0xffff0000322a7812 */ /* 0x000fe200078ec0ff */
[----:B------:R-:W-:Y:S01]  /*78c0*/  FMUL R4, R38, R8 ;  /* 0x0000000826047220 */ /* 0x000fe20000400000 */
[----:B------:R-:W-:Y:S01]  /*78d0*/  F2FP.BF16.F32.PACK_AB R52, R2, R0 ;  /* 0x000000000234723e */ /* 0x000fe200000010ff */
[----:B------:R-:W-:Y:S01]  /*78e0*/  FFMA R7, R41, R40, R7 ;  /* 0x0000002829077223 */ /* 0x000fe20000000007 */
[----:B------:R-:W-:Y:S01]  /*78f0*/  LOP3.LUT R40, R51, 0xffff0000, RZ, 0xc0, !PT ;  /* 0xffff000033287812 */ /* 0x000fe200078ec0ff */
[C---:B------:R-:W-:Y:S01]  /*7900*/  FMUL R5, R38.reuse, R9 ;  /* 0x0000000926057220 */ /* 0x040fe20000400000 */
[C---:B------:R-:W-:Y:S01]  /*7910*/  FMUL R6, R38.reuse, R10 ;  /* 0x0000000a26067220 */ /* 0x040fe20000400000 */
[----:B------:R-:W-:Y:S01]  /*7920*/  FMUL R11, R38, R11 ;  /* 0x0000000b260b7220 */ /* 0x000fe20000400000 */
[----:B------:R-:W-:Y:S01]  /*7930*/  F2FP.BF16.F32.PACK_AB R53, R7, R3 ;  /* 0x000000030735723e */ /* 0x000fe200000010ff */
[C---:B------:R-:W-:Y:S01]  /*7940*/  FFMA R4, R41.reuse, R43, R4 ;  /* 0x0000002b29047223 */ /* 0x040fe20000000004 */
[C---:B------:R-:W-:Y:S01]  /*7950*/  SHF.L.U32 R43, R56.reuse, 0x10, RZ ;  /* 0x00000010382b7819 */ /* 0x040fe200000006ff */
[----:B------:R-:W-:Y:S01]  /*7960*/  FFMA R5, R41, R42, R5 ;  /* 0x0000002a29057223 */ /* 0x000fe20000000005 */
[----:B------:R-:W-:Y:S01]  /*7970*/  LOP3.LUT R42, R57, 0xffff0000, RZ, 0xc0, !PT ;  /* 0xffff0000392a7812 */ /* 0x000fe200078ec0ff */
[----:B------:R-:W-:Y:S01]  /*7980*/  FFMA R6, R41, R45, R6 ;  /* 0x0000002d29067223 */ /* 0x000fe20000000006 */
[----:B------:R-:W-:Y:S01]  /*7990*/  SHF.L.U32 R45, R57, 0x10, RZ ;  /* 0x00000010392d7819 */ /* 0x000fe200000006ff */
[----:B------:R-:W-:Y:S01]  /*79a0*/  FFMA R11, R41, R40, R11 ;  /* 0x00000028290b7223 */ /* 0x000fe2000000000b */
[----:B------:R-:W-:Y:S01]  /*79b0*/  LOP3.LUT R40, R56, 0xffff0000, RZ, 0xc0, !PT ;  /* 0xffff000038287812 */ /* 0x000fe200078ec0ff */
[C---:B------:R-:W-:Y:S01]  /*79c0*/  FMUL R8, R38.reuse, R12 ;  /* 0x0000000c26087220 */ /* 0x040fe20000400000 */
[----:B------:R-:W-:Y:S01]  /*79d0*/  F2FP.BF16.F32.PACK_AB R54, R5, R4 ;  /* 0x000000040536723e */ /* 0x000fe200000010ff */
[C---:B------:R-:W-:Y:S01]  /*79e0*/  FMUL R9, R38.reuse, R13 ;  /* 0x0000000d26097220 */ /* 0x040fe20000400000 */
[----:B------:R-:W-:Y:S01]  /*79f0*/  F2FP.BF16.F32.PACK_AB R55, R11, R6 ;  /* 0x000000060b37723e */ /* 0x000fe200000010ff */
[C---:B------:R-:W-:Y:S01]  /*7a00*/  FMUL R10, R38.reuse, R14 ;  /* 0x0000000e260a7220 */ /* 0x040fe20000400000 */
[----:B------:R-:W-:Y:S01]  /*7a10*/  FMUL R15, R38, R15 ;  /* 0x0000000f260f7220 */ /* 0x000fe20000400000 */
[----:B------:R-:W-:Y:S01]  /*7a20*/  FFMA R8, R41, R43, R8 ;  /* 0x0000002b29087223 */ /* 0x000fe20000000008 */
[----:B------:R-:W-:Y:S01]  /*7a30*/  SHF.L.U32 R43, R59, 0x10, RZ ;  /* 0x000000103b2b7819 */ /* 0x000fe200000006ff */
[C---:B------:R-:W-:Y:S01]  /*7a40*/  FFMA R9, R41.reuse, R40, R9 ;  /* 0x0000002829097223 */ /* 0x040fe20000000009 */
[C---:B------:R-:W-:Y:S01]  /*7a50*/  SHF.L.U32 R40, R58.reuse, 0x10, RZ ;  /* 0x000000103a287819 */ /* 0x040fe200000006ff */
        /* <DEDUP_REMOVED lines=8> */
[----:B------:R-:W-:Y:S01]  /*7ae0*/  FMUL R14, R38, R18 ;  /* 0x00000012260e7220 */ /* 0x000fe20000400000 */
[----:B------:R-:W-:Y:S01]  /*7af0*/  FFMA R12, R41, R40, R12 ;  /* 0x00000028290c7223 */ /* 0x000fe2000000000c */
[----:B------:R-:W-:Y:S01]  /*7b00*/  LOP3.LUT R40, R59, 0xffff0000, RZ, 0xc0, !PT ;  /* 0xffff00003b287812 */ /* 0x000fe200078ec0ff */
[C---:B------:R-:W-:Y:S01]  /*7b10*/  FFMA R13, R41.reuse, R42, R13 ;  /* 0x0000002a290d7223 */ /* 0x040fe2000000000d */
[----:B------:R-:W-:Y:S01]  /*7b20*/  LOP3.LUT R42, R64, 0xffff0000, RZ, 0xc0, !PT ;  /* 0xffff0000402a7812 */ /* 0x000fe200078ec0ff */
[----:B------:R-:W-:Y:S01]  /*7b30*/  FMUL R19, R38, R19 ;  /* 0x0000001326137220 */ /* 0x000fe20000400000 */
[----:B------:R-:W-:Y:S01]  /*7b40*/  FFMA R14, R41, R43, R14 ;  /* 0x0000002b290e7223 */ /* 0x000fe2000000000e */
[----:B------:R-:W-:Y:S01]  /*7b50*/  SHF.L.U32 R43, R64, 0x10, RZ ;  /* 0x00000010402b7819 */ /* 0x000fe200000006ff */
[----:B------:R1:W-:Y:S01]  /*7b60*/  STS.128 [R98], R52 ;  /* 0x0000003462007388 */ /* 0x0003e20000000c00 */
[----:B------:R-:W-:Y:S01]  /*7b70*/  F2FP.BF16.F32.PACK_AB R70, R13, R12 ;  /* 0x0000000c0d46723e */ /* 0x000fe200000010ff */
[C---:B------:R-:W-:Y:S01]  /*7b80*/  FMUL R16, R38.reuse, R20 ;  /* 0x0000001426107220 */ /* 0x040fe20000400000 */
        /* <DEDUP_REMOVED lines=8> */
[C---:B------:R-:W-:Y:S01]  /*7c10*/  FFMA R17, R41.reuse, R42, R17 ;  /* 0x0000002a29117223 */ /* 0x040fe20000000011 */
[----:B------:R-:W-:Y:S01]  /*7c20*/  FFMA R18, R41, R45, R18 ;  /* 0x0000002d29127223 */ /* 0x000fe20000000012 */
[----:B------:R1:W-:Y:S01]  /*7c30*/  STS.128 [R97+0x10], R68 ;  /* 0x0000104461007388 */ /* 0x0003e20000000c00 */
[----:B------:R-:W-:Y:S01]  /*7c40*/  SHF.L.U32 R45, R67, 0x10, RZ ;  /* 0x00000010432d7819 */ /* 0x000fe200000006ff */
[----:B------:R-:W-:Y:S01]  /*7c50*/  FFMA R23, R41, R40, R23 ;  /* 0x0000002829177223 */ /* 0x000fe20000000017 */
[----:B------:R-:W-:Y:S01]  /*7c60*/  LOP3.LUT R40, R66, 0xffff0000, RZ, 0xc0, !PT ;  /* 0xffff000042287812 */ /* 0x000fe200078ec0ff */
[C---:B------:R-:W-:Y:S01]  /*7c70*/  FMUL R20, R38.reuse, R24 ;  /* 0x0000001826147220 */ /* 0x040fe20000400000 */
[----:B------:R-:W-:Y:S01]  /*7c80*/  LOP3.LUT R42, R67, 0xffff0000, RZ, 0xc0, !PT ;  /* 0xffff0000432a7812 */ /* 0x000fe200078ec0ff */
[C---:B------:R-:W-:Y:S01]  /*7c90*/  FMUL R21, R38.reuse, R25 ;  /* 0x0000001926157220 */ /* 0x040fe20000400000 */
[----:B------:R-:W-:Y:S01]  /*7ca0*/  F2FP.BF16.F32.PACK_AB R104, R17, R16 ;  /* 0x000000101168723e */ /* 0x000fe200000010ff */
[C---:B------:R-:W-:Y:S01]  /*7cb0*/  FMUL R22, R38.reuse, R26 ;  /* 0x0000001a26167220 */ /* 0x040fe20000400000 */
[----:B------:R-:W-:Y:S01]  /*7cc0*/  FMUL R27, R38, R27 ;  /* 0x0000001b261b7220 */ /* 0x000fe20000400000 */
[C---:B------:R-:W-:Y:S01]  /*7cd0*/  FFMA R20, R41.reuse, R43, R20 ;  /* 0x0000002b29147223 */ /* 0x040fe20000000014 */
[C---:B------:R-:W-:Y:S01]  /*7ce0*/  FFMA R21, R41.reuse, R40, R21 ;  /* 0x0000002829157223 */ /* 0x040fe20000000015 */
[C---:B------:R-:W-:Y:S01]  /*7cf0*/  FFMA R22, R41.reuse, R45, R22 ;  /* 0x0000002d29167223 */ /* 0x040fe20000000016 */
[----:B------:R-:W-:Y:S01]  /*7d00*/  FFMA R27, R41, R42, R27 ;  /* 0x0000002a291b7223 */ /* 0x000fe2000000001b */
[----:B------:R-:W-:Y:S01]  /*7d10*/  SHF.L.U32 R40, R72, 0x10, RZ ;  /* 0x0000001048287819 */ /* 0x000fe200000006ff */
[----:B------:R-:W-:Y:S01]  /*7d20*/  FMUL R24, R38, R28 ;  /* 0x0000001c26187220 */ /* 0x000fe20000400000 */
[----:B------:R-:W-:Y:S01]  /*7d30*/  LOP3.LUT R42, R72, 0xffff0000, RZ, 0xc0, !PT ;  /* 0xffff0000482a7812 */ /* 0x000fe200078ec0ff */
[C---:B------:R-:W-:Y:S01]  /*7d40*/  FMUL R25, R38.reuse, R29 ;  /* 0x0000001d26197220 */ /* 0x040fe20000400000 */
[----:B------:R-:W-:Y:S01]  /*7d50*/  SHF.L.U32 R43, R73, 0x10, RZ ;  /* 0x00000010492b7819 */ /* 0x000fe200000006ff */
[C---:B------:R-:W-:Y:S01]  /*7d60*/  FMUL R26, R38.reuse, R30 ;  /* 0x0000001e261a7220 */ /* 0x040fe20000400000 */
[C---:B------:R-:W-:Y:S01]  /*7d70*/  FFMA R24, R41.reuse, R40, R24 ;  /* 0x0000002829187223 */ /* 0x040fe20000000018 */
[----:B------:R-:W-:Y:S01]  /*7d80*/  FFMA R25, R41, R42, R25 ;  /* 0x0000002a29197223 */ /* 0x000fe20000000019 */
[----:B------:R-:W-:Y:S01]  /*7d90*/  LOP3.LUT R40, R73, 0xffff0000, RZ, 0xc0, !PT ;  /* 0xffff000049287812 */ /* 0x000fe200078ec0ff */
[----:B------:R-:W-:Y:S01]  /*7da0*/  FFMA R26, R41, R43, R26 ;  /* 0x0000002b291a7223 */ /* 0x000fe2000000001a */
[----:B------:R-:W-:Y:S01]  /*7db0*/  FMUL R31, R38, R31 ;  /* 0x0000001f261f7220 */ /* 0x000fe20000400000 */
[----:B------:R-:W-:Y:S01]  /*7dc0*/  SHF.L.U32 R43, R74, 0x10, RZ ;  /* 0x000000104a2b7819 */ /* 0x000fe200000006ff */
[----:B------:R-:W-:Y:S01]  /*7dd0*/  FMUL R28, R38, R32 ;  /* 0x00000020261c7220 */ /* 0x000fe20000400000 */
[----:B------:R-:W-:Y:S01]  /*7de0*/  LOP3.LUT R42, R74, 0xffff0000, RZ, 0xc0, !PT ;  /* 0xffff00004a2a7812 */ /* 0x000fe200078ec0ff */
[C---:B------:R-:W-:Y:S01]  /*7df0*/  FMUL R29, R38.reuse, R33 ;  /* 0x00000021261d7220 */ /* 0x040fe20000400000 */
[----:B------:R-:W-:Y:S01]  /*7e00*/  SHF.L.U32 R45, R75, 0x10, RZ ;  /* 0x000000104b2d7819 */ /* 0x000fe200000006ff */
[C---:B------:R-:W-:Y:S01]  /*7e10*/  FMUL R30, R38.reuse, R34 ;  /* 0x00000022261e7220 */ /* 0x040fe20000400000 */
[----:B------:R-:W-:Y:S01]  /*7e20*/  FFMA R31, R41, R40, R31 ;  /* 0x00000028291f7223 */ /* 0x000fe2000000001f */
[----:B------:R-:W-:Y:S01]  /*7e30*/  FMUL R35, R38, R35 ;  /* 0x0000002326237220 */ /* 0x000fe20000400000 */
[----:B------:R-:W-:Y:S01]  /*7e40*/  F2FP.BF16.F32.PACK_AB R105, R23, R18 ;  /* 0x000000121769723e */ /* 0x000fe200000010ff */
[----:B------:R-:W-:Y:S01]  /*7e50*/  FFMA R28, R41, R43, R28 ;  /* 0x0000002b291c7223 */ /* 0x000fe2000000001c */
[----:B------:R-:W-:Y:S01]  /*7e60*/  F2FP.BF16.F32.PACK_AB R106, R21, R20 ;  /* 0x00000014156a723e */ /* 0x000fe200000010ff */
[----:B------:R-:W-:Y:S01]  /*7e70*/  FFMA R29, R41, R42, R29 ;  /* 0x0000002a291d7223 */ /* 0x000fe2000000001d */
[----:B------:R-:W-:Y:S01]  /*7e80*/  F2FP.BF16.F32.PACK_AB R107, R27, R22 ;  /* 0x000000161b6b723e */ /* 0x000fe200000010ff */
[C---:B------:R-:W-:Y:S01]  /*7e90*/  FFMA R30, R41.reuse, R45, R30 ;  /* 0x0000002d291e7223 */ /* 0x040fe2000000001e */
[----:B------:R-:W-:Y:S01]  /*7ea0*/  FFMA R35, R41, R44, R35 ;  /* 0x0000002c29237223 */ /* 0x000fe20000000023 */
[----:B------:R-:W-:Y:S02]  /*7eb0*/  F2FP.BF16.F32.PACK_AB R108, R25, R24 ;  /* 0x00000018196c723e */ /* 0x000fe400000010ff */
[----:B------:R1:W-:Y:S01]  /*7ec0*/  STS.128 [R96+0x20], R104 ;  /* 0x0000206860007388 */ /* 0x0003e20000000c00 */
[----:B------:R-:W-:Y:S02]  /*7ed0*/  F2FP.BF16.F32.PACK_AB R109, R31, R26 ;  /* 0x0000001a1f6d723e */ /* 0x000fe400000010ff */
[----:B------:R-:W-:Y:S02]  /*7ee0*/  F2FP.BF16.F32.PACK_AB R110, R29, R28 ;  /* 0x0000001c1d6e723e */ /* 0x000fe400000010ff */
[----:B------:R-:W-:Y:S05]  /*7ef0*/  F2FP.BF16.F32.PACK_AB R111, R35, R30 ;  /* 0x0000001e236f723e */ /* 0x000fea00000010ff */
[----:B------:R1:W-:Y:S01]  /*7f00*/  STS.128 [R92+0x30], R108 ;  /* 0x0000306c5c007388 */ /* 0x0003e20000000c00 */
[----:B------:R-:W-:Y:S01]  /*7f10*/  @!PT LDS RZ, [RZ] ;  /* 0x00000000fffff984 */ /* 0x000fe20000000800 */
[----:B------:R-:W-:Y:S01]  /*7f20*/  @!PT LDS RZ, [RZ] ;  /* 0x00000000fffff984 */ /* 0x000fe20000000800 */
[----:B------:R-:W-:Y:S01]  /*7f30*/  @!PT LDS RZ, [RZ] ;  /* 0x00000000fffff984 */ /* 0x000fe20000000800 */
[----:B------:R-:W-:Y:S01]  /*7f40*/  @!PT LDS RZ, [RZ] ;  /* 0x00000000fffff984 */ /* 0x000fe20000000800 */
[----:B------:R3:W-:Y:S07]  /*7f50*/  MEMBAR.ALL.CTA ;  /* 0x0000000000007992 */ /* 0x0007ee0000008000 */
[----:B---3--:R-:W3:Y:S02]  /*7f60*/  FENCE.VIEW.ASYNC.S ;  /* 0x00000000000073c6 */ /* 0x008ee40000000000 */
[----:B---3--:R-:W-:Y:S06]  /*7f70*/  BAR.SYNC.DEFER_BLOCKING 0x1, 0x80 ;  /* 0x0042000000007b1d */ /* 0x008fec0000010000 */
[----:B------:R-:W-:Y:S05]  /*7f80*/  @P0 BRA `(.L_x_118) ;  /* 0x0000000000280947 */ /* 0x000fea0003800000 */
[----:B------:R-:W-:Y:S01]  /*7f90*/  UIADD3 UR4, UPT, UPT, UR43, 0x200, URZ ;  /* 0x000002002b047890 */ /* 0x000fe2000fffe0ff */
[----:B------:R-:W-:Y:S05]  /*7fa0*/  UMOV UR51, UR52 ;  /* 0x0000003400337c82 */ /* 0x000fea0008000000 */
[----:B------:R-:W-:Y:S01]  /*7fb0*/  MOV R89, UR4 ;  /* 0x0000000400597c02 */ /* 0x000fe20008000f00 */
[----:B------:R-:W-:Y:S03]  /*7fc0*/  UIADD3 UR4, UP0, UPT, UR62, 0xa80, URZ ;  /* 0x00000a803e047890 */ /* 0x000fe6000ff1e0ff */
[----:B------:R-:W-:Y:S01]  /*7fd0*/  R2UR UR48, R89 ;  /* 0x00000000593072ca */ /* 0x000fe200000e0000 */
[----:B------:R-:W-:Y:S11]  /*7fe0*/  UIADD3.X UR5, UPT, UPT, URZ, UR63, URZ, UP0, !UPT ;  /* 0x0000003fff057290 */ /* 0x000ff600087fe4ff */
[----:B------:R-:W-:Y:S01]  /*7ff0*/  @!UPT UIADD3 URZ, UPT, UPT, URZ, URZ, URZ ;  /* 0x000000fffffff290 */ /* 0x000fe2000fffe0ff */
[----:B------:R3:W-:Y:S01]  /*8000*/  UTMASTG.3D [UR48], [UR4] ;  /* 0x00000030040073b5 */ /* 0x0007e20008010000 */
[----:B------:R0:W-:Y:S01]  /*8010*/  UTMACMDFLUSH ;  /* 0x00000000000079b7 */ /* 0x0001e20000000000 */
[----:B---3--:R-:W-:Y:S04]  /*8020*/  DEPBAR.LE SB0, 0x1 ;  /* 0x000080400000791a */ /* 0x008fe80000000000 */
.L_x_118:
[----:B------:R-:W-:Y:S05]  /*8030*/  BSYNC.RECONVERGENT B0 ;  /* 0x0000000000007941 */ /* 0x000fea0003800200 */
.L_x_117:
[----:B------:R-:W-:Y:S01]  /*8040*/  BAR.SYNC.DEFER_BLOCKING 0x1, 0x80 ;  /* 0x0042000000007b1d */ /* 0x000fe20000010000 */
[----:B------:R-:W-:Y:S01]  /*8050*/  ISETP.NE.AND P1, PT, R101, RZ, PT ;  /* 0x000000ff6500720c */ /* 0x000fe20003f25270 */
[----:B------:R-:W-:Y:S01]  /*8060*/  UISETP.NE.AND UP0, UPT, UR46, URZ, UPT ;  /* 0x000000ff2e00728c */ /* 0x000fe2000bf05270 */
[----:B------:R-:W-:Y:S11]  /*8070*/  LEA R3, R47, UR43, 0x3 ;  /* 0x0000002b2f037c11 */ /* 0x000ff6000f8e18ff */
[----:B------:R-:W-:Y:S01]  /*8080*/  @P1 SHF.L.U32 R2, R95, 0x1f, RZ ;  /* 0x0000001f5f021819 */ /* 0x000fe200000006ff */
[----:B------:R-:W-:Y:S06]  /*8090*/  BRA.U !UP0, `(.L_x_119) ;  /* 0x0000000108287547 */ /* 0x000fec000b800000 */
[----:B------:R-:W-:Y:S01]  /*80a0*/  R2UR UR4, R88 ;  /* 0x00000000580472ca */ /* 0x000fe200000e0000 */
[----:B------:R-:W-:Y:S05]  /*80b0*/  IMAD.U32 R5, RZ, RZ, UR45 ;  /* 0x0000002dff057e24 */ /* 0x000fea000f8e00ff */
[----:B------:R-:W-:Y:S05]  /*80c0*/  @P1 LEA R5, R5, UR43, 0x3 ;  /* 0x0000002b05051c11 */ /* 0x000fea000f8e18ff */
[----:B------:R-:W-:Y:S02]  /*80d0*/  @P1 VIADD R5, R5, 0x50 ;  /* 0x0000005005051836 */ /* 0x000fe40000000000 */
[----:B------:R-:W-:Y:S01]  /*80e0*/  IMAD.U32 R0, RZ, RZ, UR4 ;  /* 0x00000004ff007e24 */ /* 0x000fe2000f8e00ff */
[----:B------:R-:W-:Y:S04]  /*80f0*/  UIADD3 UR4, UPT, UPT, UR45, 0x1, URZ ;  /* 0x000000012d047890 */ /* 0x000fe8000fffe0ff */
[----:B------:R-:W-:Y:S01]  /*8100*/  @P1 PRMT R0, R0, 0x654, R5 ;  /* 0x0000065400001816 */ /* 0x000fe20000000005 */
[----:B------:R-:W-:Y:S03]  /*8110*/  UISETP.NE.AND UP0, UPT, UR4, 0x4, UPT ;  /* 0x000000040400788c */ /* 0x000fe6000bf05270 */
[----:B------:R3:W-:Y:S01]  /*8120*/  @P1 SYNCS.ARRIVE.TRANS64.RED.A1T0 RZ, [R0+URZ], RZ ;  /* 0x000000ff00ff19a7 */ /* 0x0007e200081004ff */
[----:B------:R-:W-:Y:S07]  /*8130*/  USEL UR45, UR4, URZ, UP0 ;  /* 0x000000ff042d7287 */ /* 0x000fee0008000000 */
.L_x_119:
[----:B------:R-:W4:Y:S01]  /*8140*/  @P1 SYNCS.PHASECHK.TRANS64.TRYWAIT P0, [R3+URZ+0x30], R2 ;  /* 0x00003002030015a7 */ /* 0x000f2200080011ff */
[----:B------:R-:W-:Y:S01]  /*8150*/  BSSY B1, `(.L_x_120) ;  /* 0x0000016000017945 */ /* 0x000fe20003800000 */
[----:B----4-:R-:W-:Y:S03]  /*8160*/  @P1 SEL R46, RZ, 0x1, !P0 ;  /* 0x00000001ff2e1807 */ /* 0x010fe60004000000 */
[----:B------:R-:W-:Y:S05]  /*8170*/  @!P1 BRA `(.L_x_121) ;  /* 0x00000000004c9947 */ /* 0x000fea0003800000 */
[----:B------:R-:W-:Y:S01]  /*8180*/  ISETP.NE.AND P0, PT, R46, RZ, PT ;  /* 0x000000ff2e00720c */ /* 0x000fe20003f05270 */
[----:B------:R-:W-:Y:S01]  /*8190*/  BSSY B0, `(.L_x_122) ;  /* 0x000000b000007945 */ /* 0x000fe20003800000 */
[----:B------:R-:W-:Y:S11]  /*81a0*/  ISETP.NE.AND P1, PT, R60, RZ, PT ;  /* 0x000000ff3c00720c */ /* 0x000ff60003f25270 */
[----:B------:R-:W-:Y:S02]  /*81b0*/  @!UPT UIADD3 URZ, UPT, UPT, URZ, URZ, URZ ;  /* 0x000000fffffff290 */ /* 0x000fe4000fffe0ff */
[C---:B------:R-:W-:Y:S01]  /*81c0*/  @P1 IMAD R6, R47.reuse, 0x2000, R98 ;  /* 0x000020002f061824 */ /* 0x040fe200078e0262 */
[C---:B------:R-:W-:Y:S01]  /*81d0*/  @P1 LEA R4, R47.reuse, R96, 0xd ;  /* 0x000000602f041211 */ /* 0x040fe200078e68ff */
[C---:B------:R-:W-:Y:S02]  /*81e0*/  @P1 IMAD R5, R47.reuse, 0x2000, R97 ;  /* 0x000020002f051824 */ /* 0x040fe400078e0261 */
[----:B------:R-:W-:Y:S01]  /*81f0*/  @P1 IMAD R2, R47, 0x2000, R92 ;  /* 0x000020002f021824 */ /* 0x000fe200078e025c */
[----:B------:R-:W-:Y:S06]  /*8200*/  @P0 BRA `(.L_x_123) ;  /* 0x00000000000c0947 */ /* 0x000fec0003800000 */
[----:B---3--:R-:W-:Y:S04]  /*8210*/  SHF.L.U32 R0, R95, 0x1f, RZ ;  /* 0x0000001f5f007819 */ /* 0x008fe800000006ff */
[----:B------:R-:W3:Y:S02]  /*8220*/  SYNCS.PHASECHK.TRANS64.TRYWAIT P0, [R3+URZ+0x30], R0 ;  /* 0x00003000030075a7 */ /* 0x000ee400080011ff */
[----:B---3--:R-:W-:Y:S05]  /*8230*/  @!P0 BRA `(.L_x_124) ;  /* 0x0000003000908947 */ /* 0x008fea0003800000 */
.L_x_123:
[----:B------:R-:W-:Y:S05]  /*8240*/  BSYNC B0 ;  /* 0x0000000000007941 */ /* 0x000fea0003800000 */
.L_x_122:
[----:B------:R-:W-:Y:S02]  /*8250*/  ISETP.NE.AND P0, PT, R60, RZ, PT ;  /* 0x000000ff3c00720c */ /* 0x000fe40003f05270 */
[----:B------:R-:W-:Y:S11]  /*8260*/  IADD3 R47, PT, PT, R47, 0x1, RZ ;  /* 0x000000012f2f7810 */ /* 0x000ff60007ffe0ff */
[----:B------:R4:W1:Y:S04]  /*8270*/  @P0 LDS.128 R48, [R6] ;  /* 0x0000000006300984 */ /* 0x0008680000000c00 */
[----:B------:R4:W1:Y:S04]  /*8280*/  @P0 LDS.128 R56, [R5+0x10] ;  /* 0x0000100005380984 */ /* 0x0008680000000c00 */
[----:B------:R4:W1:Y:S04]  /*8290*/  @P0 LDS.128 R64, [R4+0x20] ;  /* 0x0000200004400984 */ /* 0x0008680000000c00 */
[----:B------:R4:W1:Y:S02]  /*82a0*/  @P0 LDS.128 R72, [R2+0x30] ;  /* 0x0000300002480984 */ /* 0x0008640000000c00 */
.L_x_121:
[----:B------:R-:W-:Y:S05]  /*82b0*/  BSYNC B1 ;  /* 0x0000000000017941 */ /* 0x000fea0003800000 */
.L_x_120:
[----:B---3--:R-:W-:Y:S05]  /*82c0*/  VIADD R0, R39, 0x20 ;  /* 0x0000002027007836 */ /* 0x008fea0000000000 */
[----:B------:R-:W-:Y:S04]  /*82d0*/  SHF.R.U32.HI R0, RZ, 0x15, R0 ;  /* 0x00000015ff007819 */ /* 0x000fe80000011600 */
[----:B------:R-:W-:Y:S11]  /*82e0*/  LOP3.LUT P0, RZ, R0, 0x3, R85, 0x48, !PT ;  /* 0x0000000300ff7812 */ /* 0x000ff60007804855 */
[----:B------:R-:W-:Y:S02]  /*82f0*/  @!UPT UIADD3 URZ, UPT, UPT, URZ, URZ, URZ ;  /* 0x000000fffffff290 */ /* 0x000fe4000fffe0ff */
[----:B------:R-:W-:Y:S05]  /*8300*/  @!P0 BRA `(.L_x_125) ;  /* 0x0000000000408947 */ /* 0x000fea0003800000 */
[----:B------:R-:W3:Y:S01]  /*8310*/  LDCU.64 UR8, c[0x4][0x70] ;  /* 0x01000e00ff0877ac */ /* 0x000ee20008000a00 */
[----:B------:R-:W-:Y:S01]  /*8320*/  MOV R3, 0x0 ;  /* 0x0000000000037802 */ /* 0x000fe20000000f00 */
[----:B------:R-:W-:Y:S02]  /*8330*/  HFMA2 R12, -RZ, RZ, 0, 5.9604644775390625e-08 ;  /* 0x00000001ff0c7431 */ /* 0x000fe400000001ff */
[----:B------:R-:W-:Y:S02]  /*8340*/  IMAD.MOV.U32 R8, RZ, RZ, 0x192 ;  /* 0x00000192ff087424 */ /* 0x000fe400078e00ff */
[----:B------:R-:W-:Y:S01]  /*8350*/  IMAD.MOV.U32 R13, RZ, RZ, RZ ;  /* 0x000000ffff0d7224 */ /* 0x000fe200078e00ff */
[----:B------:R-:W5:Y:S01]  /*8360*/  LDCU.64 UR6, c[0x4][0x78] ;  /* 0x01000f00ff0677ac */ /* 0x000f620008000a00 */
[----:B----4-:R-:W4:Y:S01]  /*8370*/  LDC.64 R2, c[0x4][R3] ;  /* 0x0100000003027b82 */ /* 0x010f220000000a00 */
[----:B------:R-:W2:Y:S01]  /*8380*/  LDCU.64 UR4, c[0x4][0x10] ;  /* 0x01000200ff0477ac */ /* 0x000ea20008000a00 */
[----:B---3--:R-:W-:Y:S01]  /*8390*/  MOV R5, UR9 ;  /* 0x0000000900057c02 */ /* 0x008fe20008000f00 */
[----:B------:R-:W-:Y:S01]  /*83a0*/  IMAD.U32 R4, RZ, RZ, UR8 ;  /* 0x00000008ff047e24 */ /* 0x000fe2000f8e00ff */
[----:B-----5:R-:W-:Y:S01]  /*83b0*/  MOV R7, UR7 ;  /* 0x0000000700077c02 */ /* 0x020fe20008000f00 */
[----:B------:R-:W-:Y:S01]  /*83c0*/  IMAD.U32 R6, RZ, RZ, UR6 ;  /* 0x00000006ff067e24 */ /* 0x000fe2000f8e00ff */
[----:B--2---:R-:W-:Y:S01]  /*83d0*/  MOV R11, UR5 ;  /* 0x00000005000b7c02 */ /* 0x004fe20008000f00 */
[----:B------:R-:W-:Y:S02]  /*83e0*/  IMAD.U32 R10, RZ, RZ, UR4 ;  /* 0x00000004ff0a7e24 */ /* 0x000fe4000f8e00ff */
[----:B------:R-:W-:Y:S07]  /*83f0*/  LEPC R20, `(.L_x_125) ;  /* 0x000000001014794e */ /* 0x000fee0000000000 */
[----:B-1--4-:R-:W-:Y:S05]  /*8400*/  CALL.ABS.NOINC R2 ;  /* 0x0000000002007343 */ /* 0x012fea0003c00000 */
.L_x_125:
[C---:B-1----:R-:W-:Y:S01]  /*8410*/  SHF.L.U32 R40, R48.reuse, 0x10, RZ ;  /* 0x0000001030287819 */ /* 0x042fe200000006ff */
[----:B------:R-:W-:Y:S05]  /*8420*/  WARPSYNC.ALL ;  /* 0x0000000000007948 */ /* 0x000fea0003800000 */
[----:B------:R-:W-:Y:S01]  /*8430*/  R2UR UR4, R39 ;  /* 0x00000000270472ca */ /* 0x000fe200000e0000 */
[----:B------:R-:W-:Y:S01]  /*8440*/  BSSY.RECONVERGENT B0, `(.L_x_126) ;  /* 0x0000090000007945 */ /* 0x000fe20003800200 */
[----:B------:R-:W-:Y:S02]  /*8450*/  LOP3.LUT R43, R48, 0xffff0000, RZ, 0xc0, !PT ;  /* 0xffff0000302b7812 */ /* 0x000fe400078ec0ff */
[----:B------:R-:W-:Y:S02]  /*8460*/  LOP3.LUT R42, R49, 0xffff0000, RZ, 0xc0, !PT ;  /* 0xffff0000312a7812 */ /* 0x000fe400078ec0ff */
[----:B------:R-:W-:Y:S02]  /*8470*/  SHF.L.U32 R45, R51, 0x10, RZ ;  /* 0x00000010332d7819 */ /* 0x000fe400000006ff */
[----:B------:R-:W-:Y:S02]  /*8480*/  ISETP.NE.AND P6, PT, R101, RZ, PT ;  /* 0x000000ff6500720c */ /* 0x000fe40003fc5270 */
[----:B------:R-:W-:Y:S02]  /*8490*/  R2UR UR5, R88 ;  /* 0x00000000580572ca */ /* 0x000fe400000e0000 */
[----:B------:R-:W-:Y:S01]  /*84a0*/  MOV R52, UR45 ;  /* 0x0000002d00347c02 */ /* 0x000fe20008000f00 */
[----:B----4-:R-:W1:Y:S01]  /*84b0*/  LDTM.x32 R4, tmem[UR4+0x20] ;  /* 0x00002004000479ee */ /* 0x010e6200082c0000 */
[----:B------:R-:W-:Y:S02]  /*84c0*/  LOP3.LUT R44, R75, 0xffff0000, RZ, 0xc0, !PT ;  /* 0xffff00004b2c7812 */ /* 0x000fe400078ec0ff */
[----:B------:R-:W-:Y:S02]  /*84d0*/  ISETP.NE.AND P0, PT, R100, RZ, PT ;  /* 0x000000ff6400720c */ /* 0x000fe40003f05270 */
[----:B------:R-:W-:Y:S03]  /*84e0*/  LEA R62, R47, UR43, 0x3 ;  /* 0x0000002b2f3e7c11 */ /* 0x000fe6000f8e18ff */
[----:B------:R-:W-:Y:S02]  /*84f0*/  @P6 LEA R52, R52, UR43, 0x3 ;  /* 0x0000002b34346c11 */ /* 0x000fe4000f8e18ff */
[----:B------:R-:W-:Y:S02]  /*8500*/  MOV R61, UR5 ;  /* 0x00000005003d7c02 */ /* 0x000fe40008000f00 */
[----:B------:R-:W-:Y:S02]  /*8510*/  @P6 IADD3 R52, PT, PT, R52, 0x50, RZ ;  /* 0x0000005034346810 */ /* 0x000fe40007ffe0ff */
[----:B------:R-:W-:Y:S02]  /*8520*/  @P6 SHF.L.U32 R63, R95, 0x1f, RZ ;  /* 0x0000001f5f3f6819 */ /* 0x000fe400000006ff */
[----:B------:R-:W-:Y:S01]  /*8530*/  @P6 PRMT R61, R61, 0x654, R52 ;  /* 0x000006543d3d6816 */ /* 0x000fe20000000034 */
[C---:B-1----:R-:W-:Y:S01]  /*8540*/  FMUL R0, R38.reuse, R4 ;  /* 0x0000000426007220 */ /* 0x042fe20000400000 */
[C---:B------:R-:W-:Y:S01]  /*8550*/  FMUL R2, R38.reuse, R5 ;  /* 0x0000000526027220 */ /* 0x040fe20000400000 */
[C---:B------:R-:W-:Y:S01]  /*8560*/  FMUL R3, R38.reuse, R6 ;  /* 0x0000000626037220 */ /* 0x040fe20000400000 */
[----:B------:R-:W-:Y:S01]  /*8570*/  FMUL R7, R38, R7 ;  /* 0x0000000726077220 */ /* 0x000fe20000400000 */
[----:B------:R-:W-:Y:S01]  /*8580*/  FFMA R0, R41, R40, R0 ;  /* 0x0000002829007223 */ /* 0x000fe20000000000 */
[----:B------:R-:W-:Y:S01]  /*8590*/  SHF.L.U32 R40, R49, 0x10, RZ ;  /* 0x0000001031287819 */ /* 0x000fe200000006ff */
[C---:B------:R-:W-:Y:S01]  /*85a0*/  FFMA R2, R41.reuse, R43, R2 ;  /* 0x0000002b29027223 */ /* 0x040fe20000000002 */
[----:B------:R-:W-:Y:S01]  /*85b0*/  SHF.L.U32 R43, R50, 0x10, RZ ;  /* 0x00000010322b7819 */ /* 0x000fe200000006ff */
[C---:B------:R-:W-:Y:S01]  /*85c0*/  FMUL R4, R38.reuse, R8 ;  /* 0x0000000826047220 */ /* 0x040fe20000400000 */
[----:B------:R-:W-:Y:S01]  /*85d0*/  FMUL R5, R38, R9 ;  /* 0x0000000926057220 */ /* 0x000fe20000400000 */
[C---:B------:R-:W-:Y:S01]  /*85e0*/  FFMA R3, R41.reuse, R40, R3 ;  /* 0x0000002829037223 */ /* 0x040fe20000000003 */
[----:B------:R-:W-:Y:S01]  /*85f0*/  LOP3.LUT R40, R50, 0xffff0000, RZ, 0xc0, !PT ;  /* 0xffff000032287812 */ /* 0x000fe200078ec0ff */
[----:B------:R-:W-:Y:S01]  /*8600*/  FFMA R7, R41, R42, R7 ;  /* 0x0000002a29077223 */ /* 0x000fe20000000007 */
[----:B------:R-:W-:Y:S01]  /*8610*/  LOP3.LUT R42, R51, 0xffff0000, RZ, 0xc0, !PT ;  /* 0xffff0000332a7812 */ /* 0x000fe200078ec0ff */
[----:B------:R-:W-:Y:S01]  /*8620*/  FMUL R6, R38, R10 ;  /* 0x0000000a26067220 */ /* 0x000fe20000400000 */
[----:B------:R-:W-:Y:S01]  /*8630*/  F2FP.BF16.F32.PACK_AB R52, R2, R0 ;  /* 0x000000000234723e */ /* 0x000fe200000010ff */
[----:B------:R-:W-:Y:S01]  /*8640*/  FMUL R11, R38, R11 ;  /* 0x0000000b260b7220 */ /* 0x000fe20000400000 */
[----:B------:R-:W-:Y:S01]  /*8650*/  F2FP.BF16.F32.PACK_AB R53, R7, R3 ;  /* 0x000000030735723e */ /* 0x000fe200000010ff */
        /* <DEDUP_REMOVED lines=20> */
[C---:B------:R-:W-:Y:S01]  /*87a0*/  FMUL R12, R38.reuse, R16 ;  /* 0x00000010260c7220 */ /* 0x040fe20000400000 */
        /* <DEDUP_REMOVED lines=13> */
[----:B------:R1:W-:Y:S01]  /*8880*/  STS.128 [R98+0x2000], R52 ;  /* 0x0020003462007388 */ /* 0x0003e20000000c00 */
[----:B------:R-:W-:Y:S01]  /*8890*/  F2FP.BF16.F32.PACK_AB R70, R13, R12 ;  /* 0x0000000c0d46723e */ /* 0x000fe200000010ff */
[----:B------:R-:W-:Y:S01]  /*88a0*/  FFMA R19, R41, R40, R19 ;  /* 0x0000002829137223 */ /* 0x000fe20000000013 */
[----:B------:R-:W-:Y:S01]  /*88b0*/  LOP3.LUT R40, R64, 0xffff0000, RZ, 0xc0, !PT ;  /* 0xffff000040287812 */ /* 0x000fe200078ec0ff */
[C---:B------:R-:W-:Y:S01]  /*88c0*/  FMUL R16, R38.reuse, R20 ;  /* 0x0000001426107220 */ /* 0x040fe20000400000 */
[C---:B------:R-:W-:Y:S01]  /*88d0*/  FMUL R17, R38.reuse, R21 ;  /* 0x0000001526117220 */ /* 0x040fe20000400000 */
[C---:B------:R-:W-:Y:S01]  /*88e0*/  FMUL R18, R38.reuse, R22 ;  /* 0x0000001626127220 */ /* 0x040fe20000400000 */
[----:B------:R-:W-:Y:S01]  /*88f0*/  F2FP.BF16.F32.PACK_AB R71, R19, R14 ;  /* 0x0000000e1347723e */ /* 0x000fe200000010ff */
[----:B------:R-:W-:Y:S01]  /*8900*/  FMUL R23, R38, R23 ;  /* 0x0000001726177220 */ /* 0x000fe20000400000 */
[----:B------:R-:W-:Y:S01]  /*8910*/  FFMA R16, R41, R43, R16 ;  /* 0x0000002b29107223 */ /* 0x000fe20000000010 */
[----:B------:R-:W-:Y:S01]  /*8920*/  SHF.L.U32 R43, R67, 0x10, RZ ;  /* 0x00000010432b7819 */ /* 0x000fe200000006ff */
[C---:B------:R-:W-:Y:S01]  /*8930*/  FFMA R17, R41.reuse, R40, R17 ;  /* 0x0000002829117223 */ /* 0x040fe20000000011 */
[----:B------:R1:W-:Y:S01]  /*8940*/  STS.128 [R97+0x2010], R68 ;  /* 0x0020104461007388 */ /* 0x0003e20000000c00 */
        /* <DEDUP_REMOVED lines=8> */
[C---:B------:R-:W-:Y:S01]  /*89d0*/  FMUL R22, R38.reuse, R26 ;  /* 0x0000001a26167220 */ /* 0x040fe20000400000 */
[----:B------:R-:W-:Y:S01]  /*89e0*/  FFMA R20, R41, R40, R20 ;  /* 0x0000002829147223 */ /* 0x000fe20000000014 */
[----:B------:R-:W-:Y:S01]  /*89f0*/  LOP3.LUT R40, R67, 0xffff0000, RZ, 0xc0, !PT ;  /* 0xffff000043287812 */ /* 0x000fe200078ec0ff */
[C---:B------:R-:W-:Y:S01]  /*8a00*/  FFMA R21, R41.reuse, R42, R21 ;  /* 0x0000002a29157223 */ /* 0x040fe20000000015 */
[C---:B------:R-:W-:Y:S01]  /*8a10*/  FFMA R22, R41.reuse, R43, R22 ;  /* 0x0000002b29167223 */ /* 0x040fe20000000016 */
[----:B------:R-:W-:Y:S01]  /*8a20*/  FMUL R27, R38, R27 ;  /* 0x0000001b261b7220 */ /* 0x000fe20000400000 */
[----:B------:R-:W-:Y:S01]  /*8a30*/  SHF.L.U32 R43, R72, 0x10, RZ ;  /* 0x00000010482b7819 */ /* 0x000fe200000006ff */
[----:B------:R-:W-:Y:S01]  /*8a40*/  FMUL R24, R38, R28 ;  /* 0x0000001c26187220 */ /* 0x000fe20000400000 */
[----:B------:R-:W-:Y:S01]  /*8a50*/  LOP3.LUT R42, R72, 0xffff0000, RZ, 0xc0, !PT ;  /* 0xffff0000482a7812 */ /* 0x000fe200078ec0ff */
[C---:B------:R-:W-:Y:S01]  /*8a60*/  FMUL R25, R38.reuse, R29 ;  /* 0x0000001d26197220 */ /* 0x040fe20000400000 */
[C---:B------:R-:W-:Y:S01]  /*8a70*/  FMUL R26, R38.reuse, R30 ;  /* 0x0000001e261a7220 */ /* 0x040fe20000400000 */
[C---:B------:R-:W-:Y:S01]  /*8a80*/  FFMA R27, R41.reuse, R40, R27 ;  /* 0x00000028291b7223 */ /* 0x040fe2000000001b */
[----:B------:R-:W-:Y:S01]  /*8a90*/  FFMA R24, R41, R43, R24 ;  /* 0x0000002b29187223 */ /* 0x000fe20000000018 */
[----:B------:R-:W-:Y:S01]  /*8aa0*/  LOP3.LUT R40, R73, 0xffff0000, RZ, 0xc0, !PT ;  /* 0xffff000049287812 */ /* 0x000fe200078ec0ff */
[C---:B------:R-:W-:Y:S01]  /*8ab0*/  FFMA R25, R41.reuse, R42, R25 ;  /* 0x0000002a29197223 */ /* 0x040fe20000000019 */
[----:B------:R-:W-:Y:S01]  /*8ac0*/  FMUL R31, R38, R31 ;  /* 0x0000001f261f7220 */ /* 0x000fe20000400000 */
[----:B------:R-:W-:Y:S01]  /*8ad0*/  SHF.L.U32 R43, R74, 0x10, RZ ;  /* 0x000000104a2b7819 */ /* 0x000fe200000006ff */
[----:B------:R-:W-:Y:S01]  /*8ae0*/  FFMA R26, R41, R45, R26 ;  /* 0x0000002d291a7223 */ /* 0x000fe2000000001a */
        /* <DEDUP_REMOVED lines=28> */
[----:B------:R-:W-:Y:S02]  /*8cb0*/  UIADD3 UR4, UP0, UPT, UR62, 0xa80, URZ ;  /* 0x00000a803e047890 */ /* 0x000fe4000ff1e0ff */
[----:B------:R-:W-:Y:S02]  /*8cc0*/  UIADD3 UR9, UPT, UPT, UR49, 0x20, URZ ;  /* 0x0000002031097890 */ /* 0x000fe4000fffe0ff */
[----:B------:R-:W-:Y:S02]  /*8cd0*/  UIADD3 UR8, UPT, UPT, UR43, 0x2200, URZ ;  /* 0x000022002b087890 */ /* 0x000fe4000fffe0ff */
[----:B------:R-:W-:Y:S01]  /*8ce0*/  UIADD3.X UR5, UPT, UPT, URZ, UR63, URZ, UP0, !UPT ;  /* 0x0000003fff057290 */ /* 0x000fe200087fe4ff */
[----:B------:R-:W-:Y:S01]  /*8cf0*/  UMOV UR10, UR50 ;  /* 0x00000032000a7c82 */ /* 0x000fe20008000000 */
[----:B------:R-:W-:Y:S07]  /*8d00*/  UMOV UR11, UR52 ;  /* 0x00000034000b7c82 */ /* 0x000fee0008000000 */
[----:B------:R3:W-:Y:S01]  /*8d10*/  UTMASTG.3D [UR8], [UR4] ;  /* 0x00000008040073b5 */ /* 0x0007e20008010000 */
[----:B------:R0:W-:Y:S01]  /*8d20*/  UTMACMDFLUSH ;  /* 0x00000000000079b7 */ /* 0x0001e20000000000 */
[----:B---3--:R-:W-:Y:S04]  /*8d30*/  DEPBAR.LE SB0, 0x1 ;  /* 0x000080400000791a */ /* 0x008fe80000000000 */
.L_x_127:
[----:B------:R-:W-:Y:S05]  /*8d40*/  BSYNC.RECONVERGENT B0 ;  /* 0x0000000000007941 */ /* 0x000fea0003800200 */
.L_x_126:
[----:B------:R-:W-:Y:S01]  /*8d50*/  BAR.SYNC.DEFER_BLOCKING 0x1, 0x80 ;  /* 0x0042000000007b1d */ /* 0x000fe20000010000 */
[----:B------:R-:W-:Y:S04]  /*8d60*/  UIADD3 UR4, UPT, UPT, UR45, 0x1, URZ ;  /* 0x000000012d047890 */ /* 0x000fe8000fffe0ff */
[----:B------:R-:W-:Y:S04]  /*8d70*/  UISETP.NE.AND UP0, UPT, UR4, 0x4, UPT ;  /* 0x000000040400788c */ /* 0x000fe8000bf05270 */
[----:B------:R-:W-:Y:S01]  /*8d80*/  USEL UR44, UR4, URZ, UP0 ;  /* 0x000000ff042c7287 */ /* 0x000fe20008000000 */
[----:B------:R3:W-:Y:S01]  /*8d90*/  @P6 SYNCS.ARRIVE.TRANS64.RED.A1T0 RZ, [R61+URZ], RZ ;  /* 0x000000ff3dff69a7 */ /* 0x0007e200081004ff */
[----:B------:R-:W-:Y:S01]  /*8da0*/  BSSY B1, `(.L_x_128) ;  /* 0x0000017000017945 */ /* 0x000fe20003800000 */
[----:B------:R-:W4:Y:S02]  /*8db0*/  @P6 SYNCS.PHASECHK.TRANS64.TRYWAIT P0, [R62+URZ+0x30], R63 ;  /* 0x0000303f3e0065a7 */ /* 0x000f2400080011ff */
[----:B----4-:R-:W-:Y:S01]  /*8dc0*/  @P6 SEL R46, RZ, 0x1, !P0 ;  /* 0x00000001ff2e6807 */ /* 0x010fe20004000000 */
[----:B---3--:R-:W-:Y:S06]  /*8dd0*/  @!P6 BRA `(.L_x_129) ;  /* 0x00000000004ce947 */ /* 0x008fec0003800000 */
        /* <DEDUP_REMOVED lines=9> */
[----:B------:R-:W-:Y:S04]  /*8e70*/  SHF.L.U32 R5, R95, 0x1f, RZ ;  /* 0x0000001f5f057819 */ /* 0x000fe800000006ff */
[----:B------:R-:W3:Y:S02]  /*8e80*/  SYNCS.PHASECHK.TRANS64.TRYWAIT P0, [R62+URZ+0x30], R5 ;  /* 0x000030053e0075a7 */ /* 0x000ee400080011ff */
[----:B---3--:R-:W-:Y:S05]  /*8e90*/  @!P0 BRA `(.L_x_132) ;  /* 0x00000024008c8947 */ /* 0x008fea0003800000 */
.L_x_131:
[----:B------:R-:W-:Y:S05]  /*8ea0*/  BSYNC B0 ;  /* 0x0000000000007941 */ /* 0x000fea0003800000 */
.L_x_130:
[----:B------:R-:W-:Y:S02]  /*8eb0*/  ISETP.NE.AND P0, PT, R60, RZ, PT ;  /* 0x000000ff3c00720c */ /* 0x000fe40003f05270 */
[----:B------:R-:W-:Y:S11]  /*8ec0*/  IADD3 R47, PT, PT, R47, 0x1, RZ ;  /* 0x000000012f2f7810 */ /* 0x000ff60007ffe0ff */
[----:B------:R4:W1:Y:S04]  /*8ed0*/  @P0 LDS.128 R48, [R4] ;  /* 0x0000000004300984 */ /* 0x0008680000000c00 */
[----:B------:R4:W1:Y:S04]  /*8ee0*/  @P0 LDS.128 R56, [R3+0x10] ;  /* 0x0000100003380984 */ /* 0x0008680000000c00 */
[----:B------:R4:W1:Y:S04]  /*8ef0*/  @P0 LDS.128 R64, [R2+0x20] ;  /* 0x0000200002400984 */ /* 0x0008680000000c00 */
[----:B------:R4:W1:Y:S02]  /*8f00*/  @P0 LDS.128 R72, [R0+0x30] ;  /* 0x0000300000480984 */ /* 0x0008640000000c00 */
.L_x_129:
[----:B------:R-:W-:Y:S05]  /*8f10*/  BSYNC B1 ;  /* 0x0000000000017941 */ /* 0x000fea0003800000 */
.L_x_128:
[----:B----4-:R-:W-:Y:S05]  /*8f20*/  VIADD R0, R39, 0x40 ;  /* 0x0000004027007836 */ /* 0x010fea0000000000 */
        /* <DEDUP_REMOVED lines=9> */
[----:B------:R-:W4:Y:S01]  /*8fc0*/  LDCU.64 UR6, c[0x4][0x78] ;  /* 0x01000f00ff0677ac */ /* 0x000f220008000a00 */
[----:B------:R-:W1:Y:S01]  /*8fd0*/  LDC.64 R2, c[0x4][R3] ;  /* 0x0100000003027b82 */ /* 0x000e620000000a00 */
[----:B------:R-:W5:Y:S01]  /*8fe0*/  LDCU.64 UR4, c[0x4][0x10] ;  /* 0x01000200ff0477ac */ /* 0x000f620008000a00 */
[----:B---3--:R-:W-:Y:S01]  /*8ff0*/  MOV R5, UR9 ;  /* 0x0000000900057c02 */ /* 0x008fe20008000f00 */
[----:B------:R-:W-:Y:S01]  /*9000*/  IMAD.U32 R4, RZ, RZ, UR8 ;  /* 0x00000008ff047e24 */ /* 0x000fe2000f8e00ff */
[----:B----4-:R-:W-:Y:S01]  /*9010*/  MOV R7, UR7 ;  /* 0x0000000700077c02 */ /* 0x010fe20008000f00 */
[----:B------:R-:W-:Y:S01]  /*9020*/  IMAD.U32 R6, RZ, RZ, UR6 ;  /* 0x00000006ff067e24 */ /* 0x000fe2000f8e00ff */
[----:B-----5:R-:W-:Y:S01]  /*9030*/  MOV R11, UR5 ;  /* 0x00000005000b7c02 */ /* 0x020fe20008000f00 */
[----:B------:R-:W-:Y:S02]  /*9040*/  IMAD.U32 R10, RZ, RZ, UR4 ;  /* 0x00000004ff0a7e24 */ /* 0x000fe4000f8e00ff */
[----:B------:R-:W-:Y:S07]  /*9050*/  LEPC R20, `(.L_x_133) ;  /* 0x000000001014794e */ /* 0x000fee0000000000 */
[----:B-12---:R-:W-:Y:S05]  /*9060*/  CALL.ABS.NOINC R2 ;  /* 0x0000000002007343 */ /* 0x006fea0003c00000 */
.L_x_133:
        /* <DEDUP_REMOVED lines=10> */
[----:B---3--:R-:W1:Y:S01]  /*9110*/  LDTM.x32 R4, tmem[UR4+0x40] ;  /* 0x00004004000479ee */ /* 0x008e6200082c0000 */
        /* <DEDUP_REMOVED lines=136> */
.L_x_135:
[----:B------:R-:W-:Y:S05]  /*99a0*/  BSYNC.RECONVERGENT B0 ;  /* 0x0000000000007941 */ /* 0x000fea0003800200 */
.L_x_134:
        /* <DEDUP_REMOVED lines=21> */
.L_x_139:
[----:B------:R-:W-:Y:S05]  /*9b00*/  BSYNC B0 ;  /* 0x0000000000007941 */ /* 0x000fea0003800000 */
.L_x_138:
[----:B------:R-:W-:Y:S11]  /*9b10*/  ISETP.NE.AND P0, PT, R60, RZ, PT ;  /* 0x000000ff3c00720c */ /* 0x000ff60003f05270 */
[----:B------:R-:W-:Y:S02]  /*9b20*/  @!UPT UIADD3 URZ, UPT, UPT, URZ, URZ, URZ ;  /* 0x000000fffffff290 */ /* 0x000fe4000fffe0ff */
[----:B------:R4:W1:Y:S04]  /*9b30*/  @P0 LDS.128 R48, [R3] ;  /* 0x0000000003300984 */ /* 0x0008680000000c00 */
[----:B------:R4:W1:Y:S04]  /*9b40*/  @P0 LDS.128 R56, [R2+0x10] ;  /* 0x0000100002380984 */ /* 0x0008680000000c00 */
[----:B------:R4:W1:Y:S04]  /*9b50*/  @P0 LDS.128 R64, [R0+0x20] ;  /* 0x0000200000400984 */ /* 0x0008680000000c00 */
[----:B------:R4:W1:Y:S02]  /*9b60*/  @P0 LDS.128 R72, [R47+0x30] ;  /* 0x000030002f480984 */ /* 0x0008640000000c00 */
.L_x_137:
[----:B------:R-:W-:Y:S05]  /*9b70*/  BSYNC B1 ;  /* 0x0000000000017941 */ /* 0x000fea0003800000 */
.L_x_136:
        /* <DEDUP_REMOVED lines=21> */
.L_x_141:
[----:B------:R-:W-:Y:S01]  /*9cd0*/  ISETP.NE.AND P0, PT, R100, RZ, PT ;  /* 0x000000ff6400720c */ /* 0x000fe20003f05270 */
[----:B------:R-:W-:Y:S05]  /*9ce0*/  WARPSYNC.ALL ;  /* 0x0000000000007948 */ /* 0x000fea0003800000 */
[----:B------:R-:W-:Y:S01]  /*9cf0*/  R2UR UR4, R39 ;  /* 0x00000000270472ca */ /* 0x000fe200000e0000 */
[----:B------:R-:W-:Y:S01]  /*9d00*/  BSSY.RECONVERGENT B0, `(.L_x_142) ;  /* 0x000008b000007945 */ /* 0x000fe20003800200 */
[C---:B-1----:R-:W-:Y:S02]  /*9d10*/  SHF.L.U32 R40, R48.reuse, 0x10, RZ ;  /* 0x0000001030287819 */ /* 0x042fe400000006ff */
[----:B------:R-:W-:Y:S02]  /*9d20*/  LOP3.LUT R42, R48, 0xffff0000, RZ, 0xc0, !PT ;  /* 0xffff0000302a7812 */ /* 0x000fe400078ec0ff */
[C---:B------:R-:W-:Y:S02]  /*9d30*/  SHF.L.U32 R43, R49.reuse, 0x10, RZ ;  /* 0x00000010312b7819 */ /* 0x040fe400000006ff */
[----:B------:R-:W-:Y:S02]  /*9d40*/  LOP3.LUT R44, R49, 0xffff0000, RZ, 0xc0, !PT ;  /* 0xffff0000312c7812 */ /* 0x000fe400078ec0ff */
[C---:B------:R-:W-:Y:S02]  /*9d50*/  SHF.L.U32 R45, R50.reuse, 0x10, RZ ;  /* 0x00000010322d7819 */ /* 0x040fe400000006ff */
[----:B------:R-:W-:Y:S01]  /*9d60*/  LOP3.LUT R46, R50, 0xffff0000, RZ, 0xc0, !PT ;  /* 0xffff0000322e7812 */ /* 0x000fe200078ec0ff */
[----:B---3--:R-:W1:Y:S01]  /*9d70*/  LDTM.x32 R4, tmem[UR4+0x60] ;  /* 0x00006004000479ee */ /* 0x008e6200082c0000 */
[C---:B------:R-:W-:Y:S01]  /*9d80*/  SHF.L.U32 R47, R51.reuse, 0x10, RZ ;  /* 0x00000010332f7819 */ /* 0x040fe200000006ff */
[----:B------:R-:W-:Y:S01]  /*9d90*/  NOP ;  /* 0x0000000000007918 */ /* 0x000fe20000000000 */
[----:B------:R-:W-:Y:S02]  /*9da0*/  LOP3.LUT R48, R51, 0xffff0000, RZ, 0xc0, !PT ;  /* 0xffff000033307812 */ /* 0x000fe400078ec0ff */
[C---:B------:R-:W-:Y:S02]  /*9db0*/  SHF.L.U32 R49, R56.reuse, 0x10, RZ ;  /* 0x0000001038317819 */ /* 0x040fe400000006ff */
[----:B------:R-:W-:Y:S02]  /*9dc0*/  LOP3.LUT R51, R56, 0xffff0000, RZ, 0xc0, !PT ;  /* 0xffff000038337812 */ /* 0x000fe400078ec0ff */
[C---:B------:R-:W-:Y:S02]  /*9dd0*/  SHF.L.U32 R50, R57.reuse, 0x10, RZ ;  /* 0x0000001039327819 */ /* 0x040fe400000006ff */
[----:B------:R-:W-:Y:S02]  /*9de0*/  LOP3.LUT R52, R57, 0xffff0000, RZ, 0xc0, !PT ;  /* 0xffff000039347812 */ /* 0x000fe400078ec0ff */
[C---:B------:R-:W-:Y:S02]  /*9df0*/  SHF.L.U32 R53, R58.reuse, 0x10, RZ ;  /* 0x000000103a357819 */ /* 0x040fe400000006ff */
[----:B------:R-:W-:Y:S02]  /*9e00*/  LOP3.LUT R54, R58, 0xffff0000, RZ, 0xc0, !PT ;  /* 0xffff00003a367812 */ /* 0x000fe400078ec0ff */
[C---:B------:R-:W-:Y:S02]  /*9e10*/  SHF.L.U32 R55, R59.reuse, 0x10, RZ ;  /* 0x000000103b377819 */ /* 0x040fe400000006ff */
[----:B------:R-:W-:Y:S02]  /*9e20*/  IADD3 R102, PT, PT, R102, 0xb0, RZ ;  /* 0x000000b066667810 */ /* 0x000fe40007ffe0ff */
[----:B------:R-:W-:Y:S02]  /*9e30*/  LOP3.LUT R56, R59, 0xffff0000, RZ, 0xc0, !PT ;  /* 0xffff00003b387812 */ /* 0x000fe400078ec0ff */
[----:B------:R-:W-:Y:S01]  /*9e40*/  SHF.L.U32 R57, R64, 0x10, RZ ;  /* 0x0000001040397819 */ /* 0x000fe200000006ff */
[----:B-1----:R-:W-:Y:S01]  /*9e50*/  FMUL R4, R38, R4 ;  /* 0x0000000426047220 */ /* 0x002fe20000400000 */
[----:B------:R-:W-:Y:S01]  /*9e60*/  LOP3.LUT R58, R64, 0xffff0000, RZ, 0xc0, !PT ;  /* 0xffff0000403a7812 */ /* 0x000fe200078ec0ff */
[----:B------:R-:W-:Y:S01]  /*9e70*/  FMUL R5, R38, R5 ;  /* 0x0000000526057220 */ /* 0x000fe20000400000 */
[----:B------:R-:W-:Y:S01]  /*9e80*/  LOP3.LUT R102, R102, 0xfefffff8, RZ, 0xc0, !PT ;  /* 0xfefffff866667812 */ /* 0x000fe200078ec0ff */
[C---:B------:R-:W-:Y:S01]  /*9e90*/  FFMA R4, R41.reuse, R40, R4 ;  /* 0x0000002829047223 */ /* 0x040fe20000000004 */
[C---:B------:R-:W-:Y:S01]  /*9ea0*/  FMUL R6, R38.reuse, R6 ;  /* 0x0000000626067220 */ /* 0x040fe20000400000 */
[----:B------:R-:W-:Y:S01]  /*9eb0*/  FFMA R5, R41, R42, R5 ;  /* 0x0000002a29057223 */ /* 0x000fe20000000005 */
[----:B------:R-:W-:Y:S01]  /*9ec0*/  SHF.L.U32 R59, R65, 0x10, RZ ;  /* 0x00000010413b7819 */ /* 0x000fe200000006ff */
[----:B------:R1:W-:Y:S01]  /*9ed0*/  SYNCS.ARRIVE.TRANS64.RED.A1T0 RZ, [R102+URZ], RZ ;  /* 0x000000ff66ff79a7 */ /* 0x0003e200081004ff */
[----:B------:R-:W-:Y:S01]  /*9ee0*/  FFMA R6, R41, R43, R6 ;  /* 0x0000002b29067223 */ /* 0x000fe20000000006 */
[C---:B------:R-:W-:Y:S01]  /*9ef0*/  FMUL R7, R38.reuse, R7 ;  /* 0x0000000726077220 */ /* 0x040fe20000400000 */
[----:B------:R-:W-:Y:S01]  /*9f00*/  F2FP.BF16.F32.PACK_AB R104, R5, R4 ;  /* 0x000000040568723e */ /* 0x000fe200000010ff */
[C---:B------:R-:W-:Y:S01]  /*9f10*/  FMUL R8, R38.reuse, R8 ;  /* 0x0000000826087220 */ /* 0x040fe20000400000 */
[----:B------:R-:W-:Y:S01]  /*9f20*/  FMUL R9, R38, R9 ;  /* 0x0000000926097220 */ /* 0x000fe20000400000 */
[----:B------:R-:W-:Y:S01]  /*9f30*/  LOP3.LUT R60, R65, 0xffff0000, RZ, 0xc0, !PT ;  /* 0xffff0000413c7812 */ /* 0x000fe200078ec0ff */
[C---:B------:R-:W-:Y:S01]  /*9f40*/  FFMA R7, R41.reuse, R44, R7 ;  /* 0x0000002c29077223 */ /* 0x040fe20000000007 */
[C---:B------:R-:W-:Y:S01]  /*9f50*/  FFMA R8, R41.reuse, R45, R8 ;  /* 0x0000002d29087223 */ /* 0x040fe20000000008 */
[----:B------:R-:W-:Y:S01]  /*9f60*/  SHF.L.U32 R61, R66, 0x10, RZ ;  /* 0x00000010423d7819 */ /* 0x000fe200000006ff */
[----:B------:R-:W-:Y:S01]  /*9f70*/  FFMA R9, R41, R46, R9 ;  /* 0x0000002e29097223 */ /* 0x000fe20000000009 */
[C---:B------:R-:W-:Y:S01]  /*9f80*/  FMUL R10, R38.reuse, R10 ;  /* 0x0000000a260a7220 */ /* 0x040fe20000400000 */
[----:B------:R-:W-:Y:S01]  /*9f90*/  F2FP.BF16.F32.PACK_AB R105, R7, R6 ;  /* 0x000000060769723e */ /* 0x000fe200000010ff */
[C---:B------:R-:W-:Y:S01]  /*9fa0*/  FMUL R11, R38.reuse, R11 ;  /* 0x0000000b260b7220 */ /* 0x040fe20000400000 */
[----:B------:R-:W-:Y:S01]  /*9fb0*/  FMUL R0, R38, R12 ;  /* 0x0000000c26007220 */ /* 0x000fe20000400000 */
[----:B------:R-:W-:Y:S01]  /*9fc0*/  F2FP.BF16.F32.PACK_AB R106, R9, R8 ;  /* 0x00000008096a723e */ /* 0x000fe200000010ff */
[C---:B------:R-:W-:Y:S01]  /*9fd0*/  FFMA R10, R41.reuse, R47, R10 ;  /* 0x0000002f290a7223 */ /* 0x040fe2000000000a */
[C---:B------:R-:W-:Y:S01]  /*9fe0*/  FFMA R11, R41.reuse, R48, R11 ;  /* 0x00000030290b7223 */ /* 0x040fe2000000000b */
[----:B------:R-:W-:Y:S01]  /*9ff0*/  LOP3.LUT R62, R66, 0xffff0000, RZ, 0xc0, !PT ;  /* 0xffff0000423e7812 */ /* 0x000fe200078ec0ff */
[----:B------:R-:W-:Y:S01]  /*a000*/  FFMA R0, R41, R49, R0 ;  /* 0x0000003129007223 */ /* 0x000fe20000000000 */
[C---:B------:R-:W-:Y:S01]  /*a010*/  FMUL R2, R38.reuse, R13 ;  /* 0x0000000d26027220 */ /* 0x040fe20000400000 */
[----:B------:R-:W-:Y:S01]  /*a020*/  SHF.L.U32 R63, R67, 0x10, RZ ;  /* 0x00000010433f7819 */ /* 0x000fe200000006ff */
[C---:B------:R-:W-:Y:S01]  /*a030*/  FMUL R3, R38.reuse, R14 ;  /* 0x0000000e26037220 */ /* 0x040fe20000400000 */
[----:B------:R-:W-:Y:S01]  /*a040*/  F2FP.BF16.F32.PACK_AB R107, R11, R10 ;  /* 0x0000000a0b6b723e */ /* 0x000fe200000010ff */
[----:B------:R-:W-:Y:S01]  /*a050*/  FFMA R2, R41, R51, R2 ;  /* 0x0000003329027223 */ /* 0x000fe20000000002 */
[C---:B------:R-:W-:Y:S01]  /*a060*/  FMUL R15, R38.reuse, R15 ;  /* 0x0000000f260f7220 */ /* 0x040fe20000400000 */
[C---:B------:R-:W-:Y:S01]  /*a070*/  FMUL R12, R38.reuse, R16 ;  /* 0x00000010260c7220 */ /* 0x040fe20000400000 */
[----:B------:R-:W-:Y:S01]  /*a080*/  FMUL R13, R38, R17 ;  /* 0x00000011260d7220 */ /* 0x000fe20000400000 */
[----:B------:R1:W-:Y:S01]  /*a090*/  STS.128 [R98+0x6000], R104 ;  /* 0x0060006862007388 */ /* 0x0003e20000000c00 */
[----:B------:R-:W-:Y:S01]  /*a0a0*/  LOP3.LUT R64, R67, 0xffff0000, RZ, 0xc0, !PT ;  /* 0xffff000043407812 */ /* 0x000fe200078ec0ff */
[C---:B------:R-:W-:Y:S01]  /*a0b0*/  FFMA R3, R41.reuse, R50, R3 ;  /* 0x0000003229037223 */ /* 0x040fe20000000003 */
[----:B------:R-:W-:Y:S01]  /*a0c0*/  SHF.L.U32 R65, R72, 0x10, RZ ;  /* 0x0000001048417819 */ /* 0x000fe200000006ff */
[C---:B------:R-:W-:Y:S01]  /*a0d0*/  FFMA R15, R41.reuse, R52, R15 ;  /* 0x00000034290f7223 */ /* 0x040fe2000000000f */
[----:B------:R-:W-:Y:S01]  /*a0e0*/  F2FP.BF16.F32.PACK_AB R108, R2, R0 ;  /* 0x00000000026c723e */ /* 0x000fe200000010ff */
[C---:B------:R-:W-:Y:S01]  /*a0f0*/  FFMA R12, R41.reuse, R53, R12 ;  /* 0x00000035290c7223 */ /* 0x040fe2000000000c */
[C---:B------:R-:W-:Y:S01]  /*a100*/  FFMA R13, R41.reuse, R54, R13 ;  /* 0x00000036290d7223 */ /* 0x040fe2000000000d */
[C---:B------:R-:W-:Y:S01]  /*a110*/  FMUL R14, R38.reuse, R18 ;  /* 0x00000012260e7220 */ /* 0x040fe20000400000 */
[C---:B------:R-:W-:Y:S01]  /*a120*/  FMUL R19, R38.reuse, R19 ;  /* 0x0000001326137220 */ /* 0x040fe20000400000 */
[C---:B------:R-:W-:Y:S01]  /*a130*/  FMUL R16, R38.reuse, R20 ;  /* 0x0000001426107220 */ /* 0x040fe20000400000 */
[C---:B------:R-:W-:Y:S01]  /*a140*/  FMUL R17, R38.reuse, R21 ;  /* 0x0000001526117220 */ /* 0x040fe20000400000 */
[C---:B------:R-:W-:Y:S01]  /*a150*/  FFMA R14, R41.reuse, R55, R14 ;  /* 0x00000037290e7223 */ /* 0x040fe2000000000e */
        /* <DEDUP_REMOVED lines=9> */
[----:B------:R-:W-:Y:S01]  /*a1f0*/  FFMA R23, R41, R60, R23 ;  /* 0x0000003c29177223 */ /* 0x000fe20000000017 */
[C---:B------:R-:W-:Y:S01]  /*a200*/  FMUL R27, R38.reuse, R27 ;  /* 0x0000001b261b7220 */ /* 0x040fe20000400000 */
[----:B------:R-:W-:Y:S01]  /*a210*/  F2FP.BF16.F32.PACK_AB R109, R15, R3 ;  /* 0x000000030f6d723e */ /* 0x000fe200000010ff */
[----:B------:R-:W-:Y:S01]  /*a220*/  FFMA R20, R41, R61, R20 ;  /* 0x0000003d29147223 */ /* 0x000fe20000000014 */
[----:B------:R-:W-:Y:S01]  /*a230*/  F2FP.BF16.F32.PACK_AB R110, R13, R12 ;  /* 0x0000000c0d6e723e */ /* 0x000fe200000010ff */
[----:B------:R-:W-:Y:S01]  /*a240*/  FMUL R24, R38, R28 ;  /* 0x0000001c26187220 */ /* 0x000fe20000400000 */
[----:B------:R-:W-:Y:S01]  /*a250*/  F2FP.BF16.F32.PACK_AB R111, R19, R14 ;  /* 0x0000000e136f723e */ /* 0x000fe200000010ff */
[----:B------:R-:W-:Y:S01]  /*a260*/  FFMA R21, R41, R62, R21 ;  /* 0x0000003e29157223 */ /* 0x000fe20000000015 */
[----:B------:R-:W-:Y:S01]  /*a270*/  LOP3.LUT R66, R72, 0xffff0000, RZ, 0xc0, !PT ;  /* 0xffff000048427812 */ /* 0x000fe200078ec0ff */
[C---:B------:R-:W-:Y:S01]  /*a280*/  FMUL R25, R38.reuse, R29 ;  /* 0x0000001d26197220 */ /* 0x040fe20000400000 */
[----:B------:R-:W-:Y:S01]  /*a290*/  SHF.L.U32 R67, R73, 0x10, RZ ;  /* 0x0000001049437819 */ /* 0x000fe200000006ff */
[----:B------:R1:W-:Y:S01]  /*a2a0*/  STS.128 [R97+0x6010], R108 ;  /* 0x0060106c61007388 */ /* 0x0003e20000000c00 */
[----:B------:R-:W-:Y:S01]  /*a2b0*/  FFMA R22, R41, R63, R22 ;  /* 0x0000003f29167223 */ /* 0x000fe20000000016 */
[----:B------:R-:W-:Y:S01]  /*a2c0*/  LOP3.LUT R68, R73, 0xffff0000, RZ, 0xc0, !PT ;  /* 0xffff000049447812 */ /* 0x000fe200078ec0ff */
[----:B------:R-:W-:Y:S01]  /*a2d0*/  FMUL R26, R38, R30 ;  /* 0x0000001e261a7220 */ /* 0x000fe20000400000 */
[C---:B------:R-:W-:Y:S01]  /*a2e0*/  FFMA R27, R41.reuse, R64, R27 ;  /* 0x00000040291b7223 */ /* 0x040fe2000000001b */
[----:B------:R-:W-:Y:S01]  /*a2f0*/  SHF.L.U32 R69, R74, 0x10, RZ ;  /* 0x000000104a457819 */ /* 0x000fe200000006ff */
[----:B------:R-:W-:Y:S01]  /*a300*/  FMUL R31, R38, R31 ;  /* 0x0000001f261f7220 */ /* 0x000fe20000400000 */
[C---:B------:R-:W-:Y:S01]  /*a310*/  FFMA R24, R41.reuse, R65, R24 ;  /* 0x0000004129187223 */ /* 0x040fe20000000018 */
[----:B------:R-:W-:Y:S01]  /*a320*/  LOP3.LUT R70, R74, 0xffff0000, RZ, 0xc0, !PT ;  /* 0xffff00004a467812 */ /* 0x000fe200078ec0ff */
[C---:B------:R-:W-:Y:S01]  /*a330*/  FMUL R28, R38.reuse, R32 ;  /* 0x00000020261c7220 */ /* 0x040fe20000400000 */
[----:B------:R-:W-:Y:S01]  /*a340*/  FFMA R25, R41, R66, R25 ;  /* 0x0000004229197223 */ /* 0x000fe20000000019 */
[----:B------:R-:W-:Y:S01]  /*a350*/  SHF.L.U32 R71, R75, 0x10, RZ ;  /* 0x000000104b477819 */ /* 0x000fe200000006ff */
[C---:B------:R-:W-:Y:S01]  /*a360*/  FMUL R29, R38.reuse, R33 ;  /* 0x00000021261d7220 */ /* 0x040fe20000400000 */
[----:B------:R-:W-:Y:S01]  /*a370*/  FFMA R26, R41, R67, R26 ;  /* 0x00000043291a7223 */ /* 0x000fe2000000001a */
[----:B------:R-:W-:Y:S01]  /*a380*/  LOP3.LUT R72, R75, 0xffff0000, RZ, 0xc0, !PT ;  /* 0xffff00004b487812 */ /* 0x000fe200078ec0ff */
        /* <DEDUP_REMOVED lines=8> */
[----:B------:R-:W-:Y:S01]  /*a410*/  FFMA R30, R41, R71, R30 ;  /* 0x00000047291e7223 */ /* 0x000fe2000000001e */
[----:B------:R-:W-:Y:S01]  /*a420*/  F2FP.BF16.F32.PACK_AB R115, R27, R22 ;  /* 0x000000161b73723e */ /* 0x000fe200000010ff */
[----:B------:R-:W-:Y:S01]  /*a430*/  FFMA R35, R41, R72, R35 ;  /* 0x0000004829237223 */ /* 0x000fe20000000023 */
[----:B------:R-:W-:Y:S02]  /*a440*/  F2FP.BF16.F32.PACK_AB R116, R25, R24 ;  /* 0x000000181974723e */ /* 0x000fe400000010ff */
[----:B------:R-:W-:Y:S01]  /*a450*/  F2FP.BF16.F32.PACK_AB R117, R31, R26 ;  /* 0x0000001a1f75723e */ /* 0x000fe200000010ff */
[----:B------:R1:W-:Y:S01]  /*a460*/  STS.128 [R96+0x6020], R112 ;  /* 0x0060207060007388 */ /* 0x0003e20000000c00 */
        /* <DEDUP_REMOVED lines=20> */
.L_x_143:
[----:B------:R-:W-:Y:S05]  /*a5b0*/  BSYNC.RECONVERGENT B0 ;  /* 0x0000000000007941 */ /* 0x000fea0003800200 */
.L_x_142:
[----:B------:R-:W-:Y:S01]  /*a5c0*/  BAR.SYNC.DEFER_BLOCKING 0x1, 0x80 ;  /* 0x0042000000007b1d */ /* 0x000fe20000010000 */
[----:B------:R-:W-:Y:S01]  /*a5d0*/  UISETP.NE.AND UP0, UPT, UR46, -0x4, UPT ;  /* 0xfffffffc2e00788c */ /* 0x000fe2000bf05270 */
[----:B------:R-:W-:Y:S08]  /*a5e0*/  IADD3 R0, PT, PT, R36, 0x1, RZ ;  /* 0x0000000124007810 */ /* 0x000ff00007ffe0ff */
[----:B------:R-:W-:Y:S05]  /*a5f0*/  BRA.U !UP0, `(.L_x_144) ;  /* 0x00000001082c7547 */ /* 0x000fea000b800000 */
[----:B------:R-:W-:Y:S01]  /*a600*/  ISETP.NE.AND P0, PT, R101, RZ, PT ;  /* 0x000000ff6500720c */ /* 0x000fe20003f05270 */
[----:B------:R-:W-:Y:S01]  /*a610*/  IMAD.U32 R3, RZ, RZ, UR45 ;  /* 0x0000002dff037e24 */ /* 0x000fe2000f8e00ff */
[----:B------:R-:W-:Y:S11]  /*a620*/  R2UR UR4, R88 ;  /* 0x00000000580472ca */ /* 0x000ff600000e0000 */
[----:B------:R-:W-:Y:S02]  /*a630*/  @P0 LEA R3, R3, UR43, 0x3 ;  /* 0x0000002b03030c11 */ /* 0x000fe4000f8e18ff */
[----:B------:R-:W-:Y:S01]  /*a640*/  IMAD.U32 R2, RZ, RZ, UR4 ;  /* 0x00000004ff027e24 */ /* 0x000fe2000f8e00ff */
[----:B------:R-:W-:Y:S02]  /*a650*/  UIADD3 UR4, UPT, UPT, UR45, 0x1, URZ ;  /* 0x000000012d047890 */ /* 0x000fe4000fffe0ff */
[----:B------:R-:W-:Y:S02]  /*a660*/  @P0 VIADD R3, R3, 0x50 ;  /* 0x0000005003030836 */ /* 0x000fe40000000000 */
[----:B------:R-:W-:Y:S03]  /*a670*/  UISETP.NE.AND UP0, UPT, UR4, 0x4, UPT ;  /* 0x000000040400788c */ /* 0x000fe6000bf05270 */
[----:B------:R-:W-:Y:S01]  /*a680*/  @P0 PRMT R2, R2, 0x654, R3 ;  /* 0x0000065402020816 */ /* 0x000fe20000000003 */
[----:B------:R-:W-:Y:S03]  /*a690*/  USEL UR45, UR4, URZ, UP0 ;  /* 0x000000ff042d7287 */ /* 0x000fe60008000000 */
[----:B------:R3:W-:Y:S09]  /*a6a0*/  @P0 SYNCS.ARRIVE.TRANS64.RED.A1T0 RZ, [R2+URZ], RZ ;  /* 0x000000ff02ff09a7 */ /* 0x0007f200081004ff */
.L_x_144:
[----:B------:R-:W-:Y:S01]  /*a6b0*/  R2UR UR5, R87 ;  /* 0x00000000570572ca */ /* 0x000fe200000e0000 */
[----:B------:R-:W-:Y:S01]  /*a6c0*/  UISETP.NE.AND UP0, UPT, UR61, URZ, UPT ;  /* 0x000000ff3d00728c */ /* 0x000fe2000bf05270 */
[----:B------:R-:W-:Y:S01]  /*a6d0*/  R2UR UR4, R86 ;  /* 0x00000000560472ca */ /* 0x000fe200000e0000 */
[----:B------:R-:W-:Y:S01]  /*a6e0*/  UIADD3 UR46, UPT, UPT, UR46, 0x4, URZ ;  /* 0x000000042e2e7890 */ /* 0x000fe2000fffe0ff */
[----:B------:R-:W-:Y:S01]  /*a6f0*/  ISETP.NE.AND P0, PT, R91, 0x2, PT ;  /* 0x000000025b00780c */ /* 0x000fe20003f05270 */
[----:B------:R-:W-:Y:S01]  /*a700*/  UMOV UR52, UR60 ;  /* 0x0000003c00347c82 */ /* 0x000fe20008000000 */
[----:B------:R-:W-:Y:S02]  /*a710*/  ISETP.NE.AND P1, PT, R0, 0x2, PT ;  /* 0x000000020000780c */ /* 0x000fe40003f25270 */
[----:B---3--:R-:W-:Y:S02]  /*a720*/  SEL R2, RZ, 0x1, P0 ;  /* 0x00000001ff027807 */ /* 0x008fe40000000000 */
[----:B------:R-:W-:Y:S02]  /*a730*/  SEL R3, RZ, 0x1, P1 ;  /* 0x00000001ff037807 */ /* 0x000fe40000800000 */
[----:B------:R-:W-:Y:S01]  /*a740*/  LOP3.LUT R93, R93, R2, RZ, 0x3c, !PT ;  /* 0x000000025d5d7212 */ /* 0x000fe200078e3cff */
[----:B------:R-:W-:Y:S01]  /*a750*/  UIADD3 UR20, UPT, UPT, UR37, UR5, URZ ;  /* 0x0000000525147290 */ /* 0x000fe2000fffe0ff */
[----:B------:R-:W-:Y:S01]  /*a760*/  LOP3.LUT R94, R94, R3, RZ, 0x3c, !PT ;  /* 0x000000035e5e7212 */ /* 0x000fe200078e3cff */
[----:B------:R-:W-:Y:S01]  /*a770*/  UIADD3 UR12, UPT, UPT, UR36, UR4, URZ ;  /* 0x00000004240c7290 */ /* 0x000fe2000fffe0ff */
[----:B------:R-:W-:Y:S02]  /*a780*/  SEL R91, R91, RZ, P0 ;  /* 0x000000ff5b5b7207 */ /* 0x000fe40000000000 */
[----:B------:R-:W-:Y:S01]  /*a790*/  SEL R36, R0, RZ, P1 ;  /* 0x000000ff00247207 */ /* 0x000fe20000800000 */
[----:B------:R-:W-:Y:S08]  /*a7a0*/  BRA.U UP0, `(.L_x_145) ;  /* 0xffffffbd00f47547 */ /* 0x000ff0000b83ffff */
[----:B------:R-:W3:Y:S01]  /*a7b0*/  LDCU.64 UR4, c[0x0][0xc88] ;  /* 0x00019100ff0477ac */ /* 0x000ee20008000a00 */
[----:B------:R-:W4:Y:S01]  /*a7c0*/  LDCU.64 UR6, c[0x0][0xc90] ;  /* 0x00019200ff0677ac */ /* 0x000f220008000a00 */
[----:B---3--:R-:W-:Y:S02]  /*a7d0*/  ISETP.NE.U32.AND P2, PT, RZ, UR4, PT ;  /* 0x00000004ff007c0c */ /* 0x008fe4000bf45070 */
[----:B----4-:R-:W-:Y:S02]  /*a7e0*/  ISETP.NE.U32.AND P1, PT, RZ, UR6, PT ;  /* 0x00000006ff007c0c */ /* 0x010fe4000bf25070 */
[----:B------:R-:W-:Y:S02]  /*a7f0*/  ISETP.NE.AND.EX P2, PT, RZ, UR5, PT, P2 ;  /* 0x00000005ff007c0c */ /* 0x000fe4000bf45320 */
[----:B------:R-:W-:-:S13]  /*a800*/  ISETP.NE.AND.EX P0, PT, RZ, UR7, PT, P1 ;  /* 0x00000007ff007c0c */ /* 0x000fda000bf05310 */
[----:B------:R-:W-:Y:S05]  /*a810*/  @P2 BRA P0, `(.L_x_146) ;  /* 0x00000000003c2947 */ /* 0x000fea0000000000 */
[----:B------:R-:W-:-:S13]  /*a820*/  ISETP.NE.AND.EX P1, PT, RZ, UR7, PT, P1 ;  /* 0x00000007ff007c0c */ /* 0x000fda000bf25310 */
[----:B------:R-:W-:Y:S05]  /*a830*/  @P1 BRA `(.L_x_147) ;  /* 0x00000000000c1947 */ /* 0x000fea0003800000 */
[----:B------:R-:W-:-:S13]  /*a840*/  FSETP.NEU.AND P0, PT, R41, RZ, PT ;  /* 0x000000ff2900720b */ /* 0x000fda0003f0d000 */
[----:B------:R-:W-:Y:S05]  /*a850*/  @!P0 EXIT ;  /* 0x000000000000894d */ /* 0x000fea0003800000 */
[----:B------:R-:W-:Y:S05]  /*a860*/  BRA `(.L_x_146) ;  /* 0x0000000000287947 */ /* 0x000fea0003800000 */
.L_x_147:
[----:B------:R-:W-:Y:S01]  /*a870*/  ISETP.NE.AND P0, PT, R90, RZ, PT ;  /* 0x000000ff5a00720c */ /* 0x000fe20003f05270 */
[----:B------:R-:W-:-:S12]  /*a880*/  BSSY.RECONVERGENT B0, `(.L_x_146) ;  /* 0x0000008000007945 */ /* 0x000fd80003800200 */
[----:B------:R-:W-:Y:S05]  /*a890*/  @P0 BRA `(.L_x_148) ;  /* 0x0000000000100947 */ /* 0x000fea0003800000 */
[----:B------:R-:W-:-:S04]  /*a8a0*/  ISETP.NE.U32.AND P0, PT, RZ, UR4, PT ;  /* 0x00000004ff007c0c */ /* 0x000fc8000bf05070 */
[----:B------:R-:W-:-:S13]  /*a8b0*/  ISETP.NE.AND.EX P0, PT, RZ, UR5, PT, P0 ;  /* 0x00000005ff007c0c */ /* 0x000fda000bf05300 */
[----:B------:R-:W-:Y:S05]  /*a8c0*/  @!P0 EXIT ;  /* 0x000000000000894d */ /* 0x000fea0003800000 */
[----:B------:R-:W-:Y:S05]  /*a8d0*/  BRA `(.L_x_149) ;  /* 0x0000000000087947 */ /* 0x000fea0003800000 */
.L_x_148:
[----:B------:R-:W-:-:S13]  /*a8e0*/  FSETP.NEU.AND P0, PT, R41, RZ, PT ;  /* 0x000000ff2900720b */ /* 0x000fda0003f0d000 */
[----:B------:R-:W-:Y:S05]  /*a8f0*/  @!P0 EXIT ;  /* 0x000000000000894d */ /* 0x000fea0003800000 */
.L_x_149:
[----:B------:R-:W-:Y:S05]  /*a900*/  BSYNC.RECONVERGENT B0 ;  /* 0x0000000000007941 */ /* 0x000fea0003800200 */
.L_x_146:
[----:B------:R-:W-:Y:S01]  /*a910*/  R2UR UR7, R88 ;  /* 0x00000000580772ca */ /* 0x000fe200000e0000 */
[----:B------:R-:W-:Y:S01]  /*a920*/  ULEA UR6, UR45, UR43, 0x3 ;  /* 0x0000002b2d067291 */ /* 0x000fe2000f8e18ff */
[----:B------:R-:W-:-:S04]  /*a930*/  DEPBAR.LE SB0, 0x0 ;  /* 0x000080000000791a */ /* 0x000fc80000000000 */
[----:B------:R-:W-:-:S07]  /*a940*/  UIADD3 UR6, UPT, UPT, UR6, 0x50, URZ ;  /* 0x0000005006067890 */ /* 0x000fce000fffe0ff */
[----:B------:R-:W-:-:S09]  /*a950*/  UPRMT UR6, UR7, 0x654, UR6 ;  /* 0x0000065407067896 */ /* 0x000fd20008000006 */
[----:B------:R-:W-:Y:S01]  /*a960*/  SYNCS.ARRIVE.TRANS64.RED.A1T0 RZ, [UR6], RZ ;  /* 0x000000ffffff79a7 */ /* 0x000fe20008100406 */
[----:B------:R-:W-:Y:S05]  /*a970*/  EXIT ;  /* 0x000000000000794d */ /* 0x000fea0003800000 */
.L_x_24:
[----:B-1----:R1:W2:Y:S02]  /*a980*/  SYNCS.PHASECHK.TRANS64.TRYWAIT P0, [R3+URZ+0xd0], R2 ;  /* 0x0000d002030075a7 */ /* 0x0022a400080011ff */
[----:B--2---:R-:W-:Y:S05]  /*a990*/  @!P0 NANOSLEEP.SYNCS 0x989680 ;  /* 0x009896800000895d */ /* 0x004fea0003900000 */
[----:B------:R-:W2:Y:S02]  /*a9a0*/  @!P0 SYNCS.PHASECHK.TRANS64 P0, [R3+URZ+0xd0], R2 ;  /* 0x0000d002030085a7 */ /* 0x000ea400080010ff */
[----:B--2---:R-:W-:Y:S05]  /*a9b0*/  @!P0 BRA `(.L_x_24) ;  /* 0xfffffffc00f08947 */ /* 0x004fea000383ffff */
[----:B------:R-:W-:Y:S05]  /*a9c0*/  BRA `(.L_x_150) ;  /* 0xffffff7000ac7947 */ /* 0x000fea000383ffff */
.L_x_27:
[----:B-1----:R-:W-:-:S07]  /*a9d0*/  MOV R0, UR6 ;  /* 0x0000000600007c02 */ /* 0x002fce0008000f00 */
.L_x_151:
[----:B-1----:R1:W2:Y:S02]  /*a9e0*/  SYNCS.PHASECHK.TRANS64.TRYWAIT P0, [R0+URZ+0x18], R3 ;  /* 0x00001803000075a7 */ /* 0x0022a400080011ff */
[----:B--2---:R-:W-:Y:S05]  /*a9f0*/  @!P0 NANOSLEEP.SYNCS 0x989680 ;  /* 0x009896800000895d */ /* 0x004fea0003900000 */
[----:B------:R-:W2:Y:S02]  /*aa00*/  @!P0 SYNCS.PHASECHK.TRANS64 P0, [R0+URZ+0x18], R3 ;  /* 0x00001803000085a7 */ /* 0x000ea400080010ff */
[----:B--2---:R-:W-:Y:S05]  /*aa10*/  @!P0 BRA `(.L_x_151) ;  /* 0xfffffffc00f08947 */ /* 0x004fea000383ffff */
[----:B------:R-:W-:Y:S05]  /*aa20*/  BRA `(.L_x_26) ;  /* 0xffffff74001c7947 */ /* 0x000fea000383ffff */
.L_x_36:
[----:B-1----:R-:W-:-:S07]  /*aa30*/  MOV R0, UR14 ;  /* 0x0000000e00007c02 */ /* 0x002fce0008000f00 */
.L_x_152:
[----:B-1----:R1:W2:Y:S02]  /*aa40*/  SYNCS.PHASECHK.TRANS64.TRYWAIT P0, [R0+URZ+0x18], R3 ;  /* 0x00001803000075a7 */ /* 0x0022a400080011ff */
[----:B--2---:R-:W-:Y:S05]  /*aa50*/  @!P0 NANOSLEEP.SYNCS 0x989680 ;  /* 0x009896800000895d */ /* 0x004fea0003900000 */
[----:B------:R-:W2:Y:S02]  /*aa60*/  @!P0 SYNCS.PHASECHK.TRANS64 P0, [R0+URZ+0x18], R3 ;  /* 0x00001803000085a7 */ /* 0x000ea400080010ff */
[----:B--2---:R-:W-:Y:S05]  /*aa70*/  @!P0 BRA `(.L_x_152) ;  /* 0xfffffffc00f08947 */ /* 0x004fea000383ffff */
[----:B------:R-:W-:Y:S05]  /*aa80*/  BRA `(.L_x_35) ;  /* 0xffffff7800707947 */ /* 0x000fea000383ffff */
.L_x_43:
[----:B-1----:R1:W4:Y:S02]  /*aa90*/  SYNCS.PHASECHK.TRANS64.TRYWAIT P0, [R3+URZ+0x80], R0 ;  /* 0x00008000030075a7 */ /* 0x00232400080011ff */
[----:B----4-:R-:W-:Y:S05]  /*aaa0*/  @!P0 NANOSLEEP.SYNCS 0x989680 ;  /* 0x009896800000895d */ /* 0x010fea0003900000 */
[----:B------:R-:W4:Y:S02]  /*aab0*/  @!P0 SYNCS.PHASECHK.TRANS64 P0, [R3+URZ+0x80], R0 ;  /* 0x00008000030085a7 */ /* 0x000f2400080010ff */
[----:B----4-:R-:W-:Y:S05]  /*aac0*/  @!P0 BRA `(.L_x_43) ;  /* 0xfffffffc00f08947 */ /* 0x010fea000383ffff */
[----:B------:R-:W-:Y:S05]  /*aad0*/  BRA `(.L_x_153) ;  /* 0xffffff7c00a47947 */ /* 0x000fea000383ffff */
.L_x_47:
[----:B-1----:R-:W-:-:S07]  /*aae0*/  MOV R0, UR4 ;  /* 0x0000000400007c02 */ /* 0x002fce0008000f00 */
.L_x_154:
[----:B-1----:R1:W2:Y:S02]  /*aaf0*/  SYNCS.PHASECHK.TRANS64.TRYWAIT P0, [R0+URZ], R3 ;  /* 0x00000003000075a7 */ /* 0x0022a400080011ff */
[----:B--2---:R-:W-:Y:S05]  /*ab00*/  @!P0 NANOSLEEP.SYNCS 0x989680 ;  /* 0x009896800000895d */ /* 0x004fea0003900000 */
[----:B------:R-:W2:Y:S02]  /*ab10*/  @!P0 SYNCS.PHASECHK.TRANS64 P0, [R0+URZ], R3 ;  /* 0x00000003000085a7 */ /* 0x000ea400080010ff */
[----:B--2---:R-:W-:Y:S05]  /*ab20*/  @!P0 BRA `(.L_x_154) ;  /* 0xfffffffc00f08947 */ /* 0x004fea000383ffff */
[----:B------:R-:W-:Y:S05]  /*ab30*/  BRA `(.L_x_155) ;  /* 0xffffff8400507947 */ /* 0x000fea000383ffff */
.L_x_48:
[----:B------:R-:W-:-:S07]  /*ab40*/  MOV R0, UR5 ;  /* 0x0000000500007c02 */ /* 0x000fce0008000f00 */
.L_x_156:
[----:B-1----:R1:W2:Y:S02]  /*ab50*/  SYNCS.PHASECHK.TRANS64.TRYWAIT P0, [R0+URZ], R3 ;  /* 0x00000003000075a7 */ /* 0x0022a400080011ff */
[----:B--2---:R-:W-:Y:S05]  /*ab60*/  @!P0 NANOSLEEP.SYNCS 0x989680 ;  /* 0x009896800000895d */ /* 0x004fea0003900000 */
[----:B------:R-:W2:Y:S02]  /*ab70*/  @!P0 SYNCS.PHASECHK.TRANS64 P0, [R0+URZ], R3 ;  /* 0x00000003000085a7 */ /* 0x000ea400080010ff */
[----:B--2---:R-:W-:Y:S05]  /*ab80*/  @!P0 BRA `(.L_x_156) ;  /* 0xfffffffc00f08947 */ /* 0x004fea000383ffff */
[----:B------:R-:W-:Y:S05]  /*ab90*/  BRA `(.L_x_157) ;  /* 0xffffff84005c7947 */ /* 0x000fea000383ffff */
.L_x_51:
[----:B-1----:R1:W2:Y:S02]  /*aba0*/  SYNCS.PHASECHK.TRANS64.TRYWAIT P0, [R0+URZ+0xc0], R9 ;  /* 0x0000c009000075a7 */ /* 0x0022a400080011ff */
[----:B--2---:R-:W-:Y:S05]  /*abb0*/  @!P0 NANOSLEEP.SYNCS 0x989680 ;  /* 0x009896800000895d */ /* 0x004fea0003900000 */
[----:B------:R-:W2:Y:S02]  /*abc0*/  @!P0 SYNCS.PHASECHK.TRANS64 P0, [R0+URZ+0xc0], R9 ;  /* 0x0000c009000085a7 */ /* 0x000ea400080010ff */
[----:B--2---:R-:W-:Y:S05]  /*abd0*/  @!P0 BRA `(.L_x_51) ;  /* 0xfffffffc00f08947 */ /* 0x004fea000383ffff */
[----:B------:R-:W-:Y:S05]  /*abe0*/  BRA `(.L_x_158) ;  /* 0xffffff8400c47947 */ /* 0x000fea000383ffff */
.L_x_52:
[----:B------:R-:W-:-:S07]  /*abf0*/  MOV R0, UR4 ;  /* 0x0000000400007c02 */ /* 0x000fce0008000f00 */
.L_x_159:
[----:B-1----:R1:W2:Y:S02]  /*ac00*/  SYNCS.PHASECHK.TRANS64.TRYWAIT P0, [R0+URZ+0x90], R11 ;  /* 0x0000900b000075a7 */ /* 0x0022a400080011ff */
[----:B--2---:R-:W-:Y:S05]  /*ac10*/  @!P0 NANOSLEEP.SYNCS 0x989680 ;  /* 0x009896800000895d */ /* 0x004fea0003900000 */
[----:B------:R-:W2:Y:S02]  /*ac20*/  @!P0 SYNCS.PHASECHK.TRANS64 P0, [R0+URZ+0x90], R11 ;  /* 0x0000900b000085a7 */ /* 0x000ea400080010ff */
[----:B--2---:R-:W-:Y:S05]  /*ac30*/  @!P0 BRA `(.L_x_159) ;  /* 0xfffffffc00f08947 */ /* 0x004fea000383ffff */
[----:B------:R-:W-:Y:S05]  /*ac40*/  BRA `(.L_x_160) ;  /* 0xffffff8400d47947 */ /* 0x000fea000383ffff */
.L_x_53:
[----:B-1----:R1:W2:Y:S02]  /*ac50*/  SYNCS.PHASECHK.TRANS64.TRYWAIT P1, [R0+URZ+0x80], R9 ;  /* 0x00008009000075a7 */ /* 0x0022a400080211ff */
[----:B--2---:R-:W-:Y:S05]  /*ac60*/  @!P1 NANOSLEEP.SYNCS 0x989680 ;  /* 0x009896800000995d */ /* 0x004fea0003900000 */
[----:B------:R-:W2:Y:S02]  /*ac70*/  @!P1 SYNCS.PHASECHK.TRANS64 P1, [R0+URZ+0x80], R9 ;  /* 0x00008009000095a7 */ /* 0x000ea400080210ff */
[----:B--2---:R-:W-:Y:S05]  /*ac80*/  @!P1 BRA `(.L_x_53) ;  /* 0xfffffffc00f09947 */ /* 0x004fea000383ffff */
[----:B------:R-:W-:Y:S05]  /*ac90*/  BRA `(.L_x_161) ;  /* 0xffffff8800047947 */ /* 0x000fea000383ffff */
.L_x_56:
[----:B------:R-:W-:-:S07]  /*aca0*/  MOV R0, UR4 ;  /* 0x0000000400007c02 */ /* 0x000fce0008000f00 */
.L_x_162:
[----:B-1----:R1:W2:Y:S02]  /*acb0*/  SYNCS.PHASECHK.TRANS64.TRYWAIT P0, [R0+URZ+0x90], R3 ;  /* 0x00009003000075a7 */ /* 0x0022a400080011ff */
[----:B--2---:R-:W-:Y:S05]  /*acc0*/  @!P0 NANOSLEEP.SYNCS 0x989680 ;  /* 0x009896800000895d */ /* 0x004fea0003900000 */
[----:B------:R-:W2:Y:S02]  /*acd0*/  @!P0 SYNCS.PHASECHK.TRANS64 P0, [R0+URZ+0x90], R3 ;  /* 0x00009003000085a7 */ /* 0x000ea400080010ff */
[----:B--2---:R-:W-:Y:S05]  /*ace0*/  @!P0 BRA `(.L_x_162) ;  /* 0xfffffffc00f08947 */ /* 0x004fea000383ffff */
[----:B------:R-:W-:Y:S05]  /*acf0*/  BRA `(.L_x_55) ;  /* 0xffffff8800587947 */ /* 0x000fea000383ffff */
.L_x_65:
[----:B-1----:R-:W-:-:S04]  /*ad00*/  MOV R7, UR5 ;  /* 0x0000000500077c02 */ /* 0x002fc80008000f00 */
[----:B------:R1:W2:Y:S03]  /*ad10*/  SYNCS.PHASECHK.TRANS64.TRYWAIT P0, [R7+URZ+0x8], R8 ;  /* 0x00000808070075a7 */ /* 0x0002a600080011ff */
[----:B--2---:R-:W-:Y:S05]  /*ad20*/  @!P0 NANOSLEEP.SYNCS 0x989680 ;  /* 0x009896800000895d */ /* 0x004fea0003900000 */
[----:B------:R-:W2:Y:S02]  /*ad30*/  @!P0 SYNCS.PHASECHK.TRANS64 P0, [R7+URZ+0x8], R8 ;  /* 0x00000808070085a7 */ /* 0x000ea400080010ff */
[----:B--2---:R-:W-:Y:S05]  /*ad40*/  @!P0 BRA `(.L_x_65) ;  /* 0xfffffffc00ec8947 */ /* 0x004fea000383ffff */
[----:B------:R-:W-:Y:S05]  /*ad50*/  BRA `(.L_x_64) ;  /* 0xffffff8c00187947 */ /* 0x000fea000383ffff */
.L_x_67:
[----:B------:R-:W-:Y:S01]  /*ad60*/  BSSY B0, `(.L_x_163) ;  /* 0x0000006000007945 */ /* 0x000fe20003800000 */
[----:B------:R-:W-:-:S07]  /*ad70*/  MOV R15, 0xffffffff ;  /* 0xffffffff000f7802 */ /* 0x000fce0000000f00 */
[----:B-1---5:R-:W-:Y:S05]  /*ad80*/  WARPSYNC.COLLECTIVE R15, `(.L_x_164) ;  /* 0x000000000f0c7348 */ /* 0x022fea0003c00000 */
[----:B------:R-:W-:Y:S02]  /*ad90*/  ELECT P6, UR79, PT ;  /* 0x00000000004f782f */ /* 0x000fe400038c0000 */
[----:B------:R-:W-:Y:S01]  /*ada0*/  MOV R14, UR79 ;  /* 0x0000004f000e7c02 */ /* 0x000fe20008000f00 */
[----:B-1---5:R-:W-:Y:S10]  /*adb0*/  ENDCOLLECTIVE ;  /* 0x000000000000791b */ /* 0x022ff40003800000 */
.L_x_164:
[----:B------:R-:W-:Y:S05]  /*adc0*/  BSYNC B0 ;  /* 0x0000000000007941 */ /* 0x000fea0003800000 */
.L_x_163:
[----:B------:R-:W-:Y:S01]  /*add0*/  PLOP3.LUT P0, PT, P6, PT, PT, 0x80, 0x8 ;  /* 0x000000000008781c */ /* 0x000fe2000370f070 */
[----:B------:R-:W-:-:S12]  /*ade0*/  BRA `(.L_x_165) ;  /* 0xffffff8c00487947 */ /* 0x000fd8000383ffff */
.L_x_69:
[----:B-1----:R-:W-:-:S04]  /*adf0*/  MOV R5, UR5 ;  /* 0x0000000500057c02 */ /* 0x002fc80008000f00 */
[----:B------:R1:W2:Y:S03]  /*ae00*/  SYNCS.PHASECHK.TRANS64.TRYWAIT P0, [R5+URZ+0x8], R6 ;  /* 0x00000806050075a7 */ /* 0x0002a600080011ff */
[----:B--2---:R-:W-:Y:S05]  /*ae10*/  @!P0 NANOSLEEP.SYNCS 0x989680 ;  /* 0x009896800000895d */ /* 0x004fea0003900000 */
[----:B------:R-:W2:Y:S02]  /*ae20*/  @!P0 SYNCS.PHASECHK.TRANS64 P0, [R5+URZ+0x8], R6 ;  /* 0x00000806050085a7 */ /* 0x000ea400080010ff */
[----:B--2---:R-:W-:Y:S05]  /*ae30*/  @!P0 BRA `(.L_x_69) ;  /* 0xfffffffc00ec8947 */ /* 0x004fea000383ffff */
[----:B------:R-:W-:Y:S05]  /*ae40*/  BRA `(.L_x_68) ;  /* 0xffffff8c004c7947 */ /* 0x000fea000383ffff */
.L_x_70:
[----:B-1----:R1:W2:Y:S02]  /*ae50*/  SYNCS.PHASECHK.TRANS64.TRYWAIT P0, [R0+URZ+0x80], R9 ;  /* 0x00008009000075a7 */ /* 0x0022a400080011ff */
[----:B--2---:R-:W-:Y:S05]  /*ae60*/  @!P0 NANOSLEEP.SYNCS 0x989680 ;  /* 0x009896800000895d */ /* 0x004fea0003900000 */
[----:B------:R-:W2:Y:S02]  /*ae70*/  @!P0 SYNCS.PHASECHK.TRANS64 P0, [R0+URZ+0x80], R9 ;  /* 0x00008009000085a7 */ /* 0x000ea400080010ff */
[----:B--2---:R-:W-:Y:S05]  /*ae80*/  @!P0 BRA `(.L_x_70) ;  /* 0xfffffffc00f08947 */ /* 0x004fea000383ffff */
[----:B------:R-:W-:Y:S05]  /*ae90*/  BRA `(.L_x_166) ;  /* 0xffffff94009c7947 */ /* 0x000fea000383ffff */
.L_x_72:
[----:B------:R-:W-:-:S13]  /*aea0*/  R2UR UR4, R8 ;  /* 0x00000000080472ca */ /* 0x000fda00000e0000 */
[----:B------:R-:W-:-:S07]  /*aeb0*/  MOV R0, UR4 ;  /* 0x0000000400007c02 */ /* 0x000fce0008000f00 */
.L_x_167:
[----:B-1----:R1:W2:Y:S02]  /*aec0*/  SYNCS.PHASECHK.TRANS64.TRYWAIT P0, [R0+URZ+0xb0], R9 ;  /* 0x0000b009000075a7 */ /* 0x0022a400080011ff */
[----:B--2---:R-:W-:Y:S05]  /*aed0*/  @!P0 NANOSLEEP.SYNCS 0x989680 ;  /* 0x009896800000895d */ /* 0x004fea0003900000 */
[----:B------:R-:W2:Y:S02]  /*aee0*/  @!P0 SYNCS.PHASECHK.TRANS64 P0, [R0+URZ+0xb0], R9 ;  /* 0x0000b009000085a7 */ /* 0x000ea400080010ff */
[----:B--2---:R-:W-:Y:S05]  /*aef0*/  @!P0 BRA `(.L_x_167) ;  /* 0xfffffffc00f08947 */ /* 0x004fea000383ffff */
[----:B------:R-:W-:Y:S05]  /*af00*/  BRA `(.L_x_168) ;  /* 0xffffff9400ec7947 */ /* 0x000fea000383ffff */
.L_x_75:
[----:B------:R-:W-:Y:S07]  /*af10*/  MOV R0, UR7 ;  /* 0x0000000700007c02 */ /* 0x000fee0008000f00 */
.L_x_169:
[----:B-1----:R1:W2:Y:S02]  /*af20*/  SYNCS.PHASECHK.TRANS64.TRYWAIT P0, [R0+URZ], R9 ;  /* 0x00000009000075a7 */ /* 0x0022a400080011ff */
[----:B--2---:R-:W-:Y:S05]  /*af30*/  @!P0 NANOSLEEP.SYNCS 0x989680 ;  /* 0x009896800000895d */ /* 0x004fea0003900000 */
[----:B------:R-:W2:Y:S02]  /*af40*/  @!P0 SYNCS.PHASECHK.TRANS64 P0, [R0+URZ], R9 ;  /* 0x00000009000085a7 */ /* 0x000ea400080010ff */
[----:B--2---:R-:W-:Y:S05]  /*af50*/  @!P0 BRA `(.L_x_169) ;  /* 0xfffffffc00f08947 */ /* 0x004fea000383ffff */
[----:B------:R-:W-:Y:S05]  /*af60*/  BRA `(.L_x_74) ;  /* 0xffffff9800047947 */ /* 0x000fea000383ffff */
.L_x_79:
[----:B-1----:R-:W-:-:S07]  /*af70*/  MOV R0, UR4 ;  /* 0x0000000400007c02 */ /* 0x002fce0008000f00 */
.L_x_170:
[----:B-1----:R1:W2:Y:S02]  /*af80*/  SYNCS.PHASECHK.TRANS64.TRYWAIT P0, [R0+URZ], R5 ;  /* 0x00000005000075a7 */ /* 0x0022a400080011ff */
[----:B--2---:R-:W-:Y:S05]  /*af90*/  @!P0 NANOSLEEP.SYNCS 0x989680 ;  /* 0x009896800000895d */ /* 0x004fea0003900000 */
[----:B------:R-:W2:Y:S02]  /*afa0*/  @!P0 SYNCS.PHASECHK.TRANS64 P0, [R0+URZ], R5 ;  /* 0x00000005000085a7 */ /* 0x000ea400080010ff */
[----:B--2---:R-:W-:Y:S05]  /*afb0*/  @!P0 BRA `(.L_x_170) ;  /* 0xfffffffc00f08947 */ /* 0x004fea000383ffff */
[----:B------:R-:W-:Y:S05]  /*afc0*/  BRA `(.L_x_171) ;  /* 0xffffff9c00c07947 */ /* 0x000fea000383ffff */
.L_x_82:
[----:B------:R-:W-:-:S07]  /*afd0*/  MOV R0, UR49 ;  /* 0x0000003100007c02 */ /* 0x000fce0008000f00 */
.L_x_172:
[----:B-1----:R1:W2:Y:S02]  /*afe0*/  SYNCS.PHASECHK.TRANS64.TRYWAIT P1, [R0+URZ+0xe0], R5 ;  /* 0x0000e005000075a7 */ /* 0x0022a400080211ff */
[----:B--2---:R-:W-:Y:S05]  /*aff0*/  @!P1 NANOSLEEP.SYNCS 0x989680 ;  /* 0x009896800000995d */ /* 0x004fea0003900000 */
[----:B------:R-:W2:Y:S02]  /*b000*/  @!P1 SYNCS.PHASECHK.TRANS64 P1, [R0+URZ+0xe0], R5 ;  /* 0x0000e005000095a7 */ /* 0x000ea400080210ff */
[----:B--2---:R-:W-:Y:S05]  /*b010*/  @!P1 BRA `(.L_x_172) ;  /* 0xfffffffc00f09947 */ /* 0x004fea000383ffff */
[----:B------:R-:W-:Y:S05]  /*b020*/  BRA `(.L_x_173) ;  /* 0xffffffa000147947 */ /* 0x000fea000383ffff */
.L_x_87:
[----:B--2---:R2:W3:Y:S02]  /*b030*/  SYNCS.PHASECHK.TRANS64.TRYWAIT P0, [R12+URZ+0x80], R9 ;  /* 0x000080090c0075a7 */ /* 0x0044e400080011ff */
[----:B---3--:R-:W-:Y:S05]  /*b040*/  @!P0 NANOSLEEP.SYNCS 0x989680 ;  /* 0x009896800000895d */ /* 0x008fea0003900000 */
[----:B------:R-:W3:Y:S02]  /*b050*/  @!P0 SYNCS.PHASECHK.TRANS64 P0, [R12+URZ+0x80], R9 ;  /* 0x000080090c0085a7 */ /* 0x000ee400080010ff */
[----:B---3--:R-:W-:Y:S05]  /*b060*/  @!P0 BRA `(.L_x_87) ;  /* 0xfffffffc00f08947 */ /* 0x008fea000383ffff */
[----:B------:R-:W-:Y:S05]  /*b070*/  BRA `(.L_x_174) ;  /* 0xffffffa400447947 */ /* 0x000fea000383ffff */
.L_x_90:
[----:B------:R-:W-:Y:S07]  /*b080*/  MOV R0, UR21 ;  /* 0x0000001500007c02 */ /* 0x000fee0008000f00 */
.L_x_175:
[----:B--2---:R2:W3:Y:S02]  /*b090*/  SYNCS.PHASECHK.TRANS64.TRYWAIT P2, [R0+URZ+0x78], R11 ;  /* 0x0000780b000075a7 */ /* 0x0044e400080411ff */
[----:B---3--:R-:W-:Y:S05]  /*b0a0*/  @!P2 NANOSLEEP.SYNCS 0x989680 ;  /* 0x009896800000a95d */ /* 0x008fea0003900000 */
[----:B------:R-:W3:Y:S02]  /*b0b0*/  @!P2 SYNCS.PHASECHK.TRANS64 P2, [R0+URZ+0x78], R11 ;  /* 0x0000780b0000a5a7 */ /* 0x000ee400080410ff */
[----:B---3--:R-:W-:Y:S05]  /*b0c0*/  @!P2 BRA `(.L_x_175) ;  /* 0xfffffffc00f0a947 */ /* 0x008fea000383ffff */
[----:B------:R-:W-:Y:S05]  /*b0d0*/  BRA `(.L_x_89) ;  /* 0xffffffa800ac7947 */ /* 0x000fea000383ffff */
.L_x_93:
[----:B--2---:R-:W-:Y:S07]  /*b0e0*/  MOV R0, UR21 ;  /* 0x0000001500007c02 */ /* 0x004fee0008000f00 */
.L_x_176:
[----:B--2---:R2:W3:Y:S02]  /*b0f0*/  SYNCS.PHASECHK.TRANS64.TRYWAIT P0, [R0+URZ+0x50], R9 ;  /* 0x00005009000075a7 */ /* 0x0044e400080011ff */
[----:B---3--:R-:W-:Y:S05]  /*b100*/  @!P0 NANOSLEEP.SYNCS 0x989680 ;  /* 0x009896800000895d */ /* 0x008fea0003900000 */
[----:B------:R-:W3:Y:S02]  /*b110*/  @!P0 SYNCS.PHASECHK.TRANS64 P0, [R0+URZ+0x50], R9 ;  /* 0x00005009000085a7 */ /* 0x000ee400080010ff */
[----:B---3--:R-:W-:Y:S05]  /*b120*/  @!P0 BRA `(.L_x_176) ;  /* 0xfffffffc00f08947 */ /* 0x008fea000383ffff */
[----:B------:R-:W-:Y:S05]  /*b130*/  BRA `(.L_x_177) ;  /* 0xffffffac00087947 */ /* 0x000fea000383ffff */
.L_x_94:
[----:B------:R-:W-:Y:S07]  /*b140*/  MOV R0, UR21 ;  /* 0x0000001500007c02 */ /* 0x000fee0008000f00 */
.L_x_178:
[----:B--2---:R2:W3:Y:S02]  /*b150*/  SYNCS.PHASECHK.TRANS64.TRYWAIT P0, [R0+URZ+0x58], R9 ;  /* 0x00005809000075a7 */ /* 0x0044e400080011ff */
[----:B---3--:R-:W-:Y:S05]  /*b160*/  @!P0 NANOSLEEP.SYNCS 0x989680 ;  /* 0x009896800000895d */ /* 0x008fea0003900000 */
[----:B------:R-:W3:Y:S02]  /*b170*/  @!P0 SYNCS.PHASECHK.TRANS64 P0, [R0+URZ+0x58], R9 ;  /* 0x00005809000085a7 */ /* 0x000ee400080010ff */
[----:B---3--:R-:W-:Y:S05]  /*b180*/  @!P0 BRA `(.L_x_178) ;  /* 0xfffffffc00f08947 */ /* 0x008fea000383ffff */
[----:B------:R-:W-:Y:S05]  /*b190*/  BRA `(.L_x_179) ;  /* 0xffffffac004c7947 */ /* 0x000fea000383ffff */
.L_x_95:
[----:B------:R-:W-:Y:S07]  /*b1a0*/  MOV R0, UR21 ;  /* 0x0000001500007c02 */ /* 0x000fee0008000f00 */
.L_x_180:
[----:B--2---:R2:W3:Y:S02]  /*b1b0*/  SYNCS.PHASECHK.TRANS64.TRYWAIT P0, [R0+URZ+0x60], R9 ;  /* 0x00006009000075a7 */ /* 0x0044e400080011ff */
[----:B---3--:R-:W-:Y:S05]  /*b1c0*/  @!P0 NANOSLEEP.SYNCS 0x989680 ;  /* 0x009896800000895d */ /* 0x008fea0003900000 */
[----:B------:R-:W3:Y:S02]  /*b1d0*/  @!P0 SYNCS.PHASECHK.TRANS64 P0, [R0+URZ+0x60], R9 ;  /* 0x00006009000085a7 */ /* 0x000ee400080010ff */
[----:B---3--:R-:W-:Y:S05]  /*b1e0*/  @!P0 BRA `(.L_x_180) ;  /* 0xfffffffc00f08947 */ /* 0x008fea000383ffff */
[----:B------:R-:W-:Y:S05]  /*b1f0*/  BRA `(.L_x_181) ;  /* 0xffffffac00987947 */ /* 0x000fea000383ffff */
.L_x_96:
[----:B------:R-:W-:Y:S07]  /*b200*/  MOV R0, UR21 ;  /* 0x0000001500007c02 */ /* 0x000fee0008000f00 */
.L_x_182:
[----:B--2---:R2:W3:Y:S02]  /*b210*/  SYNCS.PHASECHK.TRANS64.TRYWAIT P0, [R0+URZ+0x68], R9 ;  /* 0x00006809000075a7 */ /* 0x0044e400080011ff */
[----:B---3--:R-:W-:Y:S05]  /*b220*/  @!P0 NANOSLEEP.SYNCS 0x989680 ;  /* 0x009896800000895d */ /* 0x008fea0003900000 */
[----:B------:R-:W3:Y:S02]  /*b230*/  @!P0 SYNCS.PHASECHK.TRANS64 P0, [R0+URZ+0x68], R9 ;  /* 0x00006809000085a7 */ /* 0x000ee400080010ff */
[----:B---3--:R-:W-:Y:S05]  /*b240*/  @!P0 BRA `(.L_x_182) ;  /* 0xfffffffc00f08947 */ /* 0x008fea000383ffff */
[----:B------:R-:W-:Y:S05]  /*b250*/  BRA `(.L_x_183) ;  /* 0xffffffac00e07947 */ /* 0x000fea000383ffff */
.L_x_98:
[----:B------:R-:W-:-:S07]  /*b260*/  MOV R0, UR21 ;  /* 0x0000001500007c02 */ /* 0x000fce0008000f00 */
.L_x_184:
[----:B--2---:R2:W4:Y:S02]  /*b270*/  SYNCS.PHASECHK.TRANS64.TRYWAIT P0, [R0+URZ+0x50], R3 ;  /* 0x00005003000075a7 */ /* 0x00452400080011ff */
[----:B----4-:R-:W-:Y:S05]  /*b280*/  @!P0 NANOSLEEP.SYNCS 0x989680 ;  /* 0x009896800000895d */ /* 0x010fea0003900000 */
[----:B------:R-:W4:Y:S02]  /*b290*/  @!P0 SYNCS.PHASECHK.TRANS64 P0, [R0+URZ+0x50], R3 ;  /* 0x00005003000085a7 */ /* 0x000f2400080010ff */
[----:B----4-:R-:W-:Y:S05]  /*b2a0*/  @!P0 BRA `(.L_x_184) ;  /* 0xfffffffc00f08947 */ /* 0x010fea000383ffff */
[----:B------:R-:W-:Y:S05]  /*b2b0*/  BRA `(.L_x_185) ;  /* 0xffffffb000587947 */ /* 0x000fea000383ffff */
.L_x_99:
[----:B--2---:R-:W-:-:S07]  /*b2c0*/  MOV R0, UR21 ;  /* 0x0000001500007c02 */ /* 0x004fce0008000f00 */
.L_x_186:
[----:B--2---:R2:W4:Y:S02]  /*b2d0*/  SYNCS.PHASECHK.TRANS64.TRYWAIT P0, [R0+URZ+0x58], R3 ;  /* 0x00005803000075a7 */ /* 0x00452400080011ff */
[----:B----4-:R-:W-:Y:S05]  /*b2e0*/  @!P0 NANOSLEEP.SYNCS 0x989680 ;  /* 0x009896800000895d */ /* 0x010fea0003900000 */
[----:B------:R-:W4:Y:S02]  /*b2f0*/  @!P0 SYNCS.PHASECHK.TRANS64 P0, [R0+URZ+0x58], R3 ;  /* 0x00005803000085a7 */ /* 0x000f2400080010ff */
[----:B----4-:R-:W-:Y:S05]  /*b300*/  @!P0 BRA `(.L_x_186) ;  /* 0xfffffffc00f08947 */ /* 0x010fea000383ffff */
[----:B------:R-:W-:Y:S05]  /*b310*/  BRA `(.L_x_187) ;  /* 0xffffffb000487947 */ /* 0x000fea000383ffff */
.L_x_100:
[----:B--2---:R-:W-:-:S07]  /*b320*/  MOV R0, UR21 ;  /* 0x0000001500007c02 */ /* 0x004fce0008000f00 */
.L_x_188:
[----:B--2---:R2:W4:Y:S02]  /*b330*/  SYNCS.PHASECHK.TRANS64.TRYWAIT P0, [R0+URZ+0x60], R3 ;  /* 0x00006003000075a7 */ /* 0x00452400080011ff */
[----:B----4-:R-:W-:Y:S05]  /*b340*/  @!P0 NANOSLEEP.SYNCS 0x989680 ;  /* 0x009896800000895d */ /* 0x010fea0003900000 */
[----:B------:R-:W4:Y:S02]  /*b350*/  @!P0 SYNCS.PHASECHK.TRANS64 P0, [R0+URZ+0x60], R3 ;  /* 0x00006003000085a7 */ /* 0x000f2400080010ff */
[----:B----4-:R-:W-:Y:S05]  /*b360*/  @!P0 BRA `(.L_x_188) ;  /* 0xfffffffc00f08947 */ /* 0x010fea000383ffff */
[----:B------:R-:W-:Y:S05]  /*b370*/  BRA `(.L_x_189) ;  /* 0xffffffb000387947 */ /* 0x000fea000383ffff */
.L_x_102:
[----:B--2---:R2:W3:Y:S02]  /*b380*/  SYNCS.PHASECHK.TRANS64.TRYWAIT P0, [R3+URZ+0x80], R0 ;  /* 0x00008000030075a7 */ /* 0x0044e400080011ff */
[----:B---3--:R-:W-:Y:S05]  /*b390*/  @!P0 NANOSLEEP.SYNCS 0x989680 ;  /* 0x009896800000895d */ /* 0x008fea0003900000 */
[----:B------:R-:W3:Y:S02]  /*b3a0*/  @!P0 SYNCS.PHASECHK.TRANS64 P0, [R3+URZ+0x80], R0 ;  /* 0x00008000030085a7 */ /* 0x000ee400080010ff */
[----:B---3--:R-:W-:Y:S05]  /*b3b0*/  @!P0 BRA `(.L_x_102) ;  /* 0xfffffffc00f08947 */ /* 0x008fea000383ffff */
[----:B------:R-:W-:Y:S05]  /*b3c0*/  BRA `(.L_x_190) ;  /* 0xffffffb400007947 */ /* 0x000fea000383ffff */
.L_x_113:
[----:B-1----:R-:W-:Y:S04]  /*b3d0*/  MOV R0, UR43 ;  /* 0x0000002b00007c02 */ /* 0x002fe80008000f00 */
[----:B------:R1:W2:Y:S03]  /*b3e0*/  SYNCS.PHASECHK.TRANS64.TRYWAIT P0, [R0+URZ+0x30], R5 ;  /* 0x00003005000075a7 */ /* 0x0002a600080011ff */
[----:B--2---:R-:W-:Y:S05]  /*b3f0*/  @!P0 NANOSLEEP.SYNCS 0x989680 ;  /* 0x009896800000895d */ /* 0x004fea0003900000 */
[----:B------:R-:W2:Y:S02]  /*b400*/  @!P0 SYNCS.PHASECHK.TRANS64 P0, [R0+URZ+0x30], R5 ;  /* 0x00003005000085a7 */ /* 0x000ea400080010ff */
[----:B--2---:R-:W-:Y:S05]  /*b410*/  @!P0 BRA `(.L_x_113) ;  /* 0xfffffffc00ec8947 */ /* 0x004fea000383ffff */
[----:B------:R-:W-:Y:S05]  /*b420*/  BRA `(.L_x_112) ;  /* 0xffffffc000547947 */ /* 0x000fea000383ffff */
.L_x_115:
[----:B-1----:R1:W3:Y:S02]  /*b430*/  SYNCS.PHASECHK.TRANS64.TRYWAIT P1, [R102+URZ+0xa0], R3 ;  /* 0x0000a003660075a7 */ /* 0x0022e400080211ff */
[----:B---3--:R-:W-:Y:S05]  /*b440*/  @!P1 NANOSLEEP.SYNCS 0x989680 ;  /* 0x009896800000995d */ /* 0x008fea0003900000 */
[----:B------:R-:W3:Y:S02]  /*b450*/  @!P1 SYNCS.PHASECHK.TRANS64 P1, [R102+URZ+0xa0], R3 ;  /* 0x0000a003660095a7 */ /* 0x000ee400080210ff */
[----:B---3--:R-:W-:Y:S05]  /*b460*/  @!P1 BRA `(.L_x_115) ;  /* 0xfffffffc00f09947 */ /* 0x008fea000383ffff */
[----:B------:R-:W-:Y:S05]  /*b470*/  BRA `(.L_x_114) ;  /* 0xffffffc0007c7947 */ /* 0x000fea000383ffff */
.L_x_124:
[----:B---3--:R3:W4:Y:S02]  /*b480*/  SYNCS.PHASECHK.TRANS64.TRYWAIT P0, [R3+URZ+0x30], R0 ;  /* 0x00003000030075a7 */ /* 0x00872400080011ff */
[----:B----4-:R-:W-:Y:S05]  /*b490*/  @!P0 NANOSLEEP.SYNCS 0x989680 ;  /* 0x009896800000895d */ /* 0x010fea0003900000 */
[----:B------:R-:W4:Y:S02]  /*b4a0*/  @!P0 SYNCS.PHASECHK.TRANS64 P0, [R3+URZ+0x30], R0 ;  /* 0x00003000030085a7 */ /* 0x000f2400080010ff */
[----:B----4-:R-:W-:Y:S05]  /*b4b0*/  @!P0 BRA `(.L_x_124) ;  /* 0xfffffffc00f08947 */ /* 0x010fea000383ffff */
[----:B------:R-:W-:Y:S05]  /*b4c0*/  BRA `(.L_x_123) ;  /* 0xffffffcc005c7947 */ /* 0x000fea000383ffff */
.L_x_132:
[----:B---3--:R3:W4:Y:S02]  /*b4d0*/  SYNCS.PHASECHK.TRANS64.TRYWAIT P0, [R62+URZ+0x30], R5 ;  /* 0x000030053e0075a7 */ /* 0x00872400080011ff */
[----:B----4-:R-:W-:Y:S05]  /*b4e0*/  @!P0 NANOSLEEP.SYNCS 0x989680 ;  /* 0x009896800000895d */ /* 0x010fea0003900000 */
[----:B------:R-:W4:Y:S02]  /*b4f0*/  @!P0 SYNCS.PHASECHK.TRANS64 P0, [R62+URZ+0x30], R5 ;  /* 0x000030053e0085a7 */ /* 0x000f2400080010ff */
[----:B----4-:R-:W-:Y:S05]  /*b500*/  @!P0 BRA `(.L_x_132) ;  /* 0xfffffffc00f08947 */ /* 0x010fea000383ffff */
[----:B------:R-:W-:Y:S05]  /*b510*/  BRA `(.L_x_131) ;  /* 0xffffffd800607947 */ /* 0x000fea000383ffff */
.L_x_140:
[----:B---3--:R3:W4:Y:S02]  /*b520*/  SYNCS.PHASECHK.TRANS64.TRYWAIT P0, [R62+URZ+0x30], R5 ;  /* 0x000030053e0075a7 */ /* 0x00872400080011ff */
[----:B----4-:R-:W-:Y:S05]  /*b530*/  @!P0 NANOSLEEP.SYNCS 0x989680 ;  /* 0x009896800000895d */ /* 0x010fea0003900000 */
[----:B------:R-:W4:Y:S02]  /*b540*/  @!P0 SYNCS.PHASECHK.TRANS64 P0, [R62+URZ+0x30], R5 ;  /* 0x000030053e0085a7 */ /* 0x000f2400080010ff */
[----:B----4-:R-:W-:Y:S05]  /*b550*/  @!P0 BRA `(.L_x_140) ;  /* 0xfffffffc00f08947 */ /* 0x010fea000383ffff */
[----:B------:R-:W-:Y:S05]  /*b560*/  BRA `(.L_x_139) ;  /* 0xffffffe400647947 */ /* 0x000fea000383ffff */
        .weak           $__internal_0_$__cuda_sm10x_tcgen05_guardrail_trap_col_being_dealloced_not_returned_by_alloc
        .type           $__internal_0_$__cuda_sm10x_tcgen05_guardrail_trap_col_being_dealloced_not_returned_by_alloc,@function
        .size           $__internal_0_$__cuda_sm10x_tcgen05_guardrail_trap_col_being_dealloced_not_returned_by_alloc,($__internal_1_$__cuda_sm10x_tcgen05_guardrail_trap_phase_invalid_during_alloc - $__internal_0_$__cuda_sm10x_tcgen05_guardrail_trap_col_being_dealloced_not_returned_by_alloc)
$__internal_0_$__cuda_sm10x_tcgen05_guardrail_trap_col_being_dealloced_not_returned_by_alloc:
[----:B------:R-:W-:Y:S05]  /*b570*/  BPT.TRAP 0x1 ;  /* 0x000000040000795c */ /* 0x000fea0000300000 */
[----:B------:R-:W-:-:S04]  /*b580*/  HFMA2 R3, -RZ, RZ, 0, 0 ;  /* 0x00000000ff037431 */ /* 0x000fc800000001ff */
[----:B------:R-:W-:Y:S05]  /*b590*/  RET.REL.NODEC R2 `(_ZN7cutlass13device_kernelINS_4gemm6kernel13GemmUniversalIN4cute5tupleIJiiiiEEENS1_10collective13CollectiveMmaINS1_46MainloopSm100TmaUmmaWarpSpecializedBlockScaledILi3ELi2ELi2ENS5_IJNS4_1CILi2EEENSA_ILi4EEENSA_ILi1EEEEEEEENS5_IJNSA_ILi256EEENSA_ILi128EEESG_EEENS5_IJNS_12float_e4m3_tENS_13float_ue8m0_tEEEENS5_IJNS5_IJlSD_lEEENS4_6LayoutINS5_IJNS5_IJNS5_IJNSA_ILi32EEESC_EEEiEEESQ_NS5_IJSD_iEEEEEENS5_IJNS5_IJNS5_IJNSA_ILi16EEESC_EEEiEEENS5_IJNS5_IJNSA_ILi0EEESD_EEENSA_ILi512EEEEEENS5_IJSW_iEEEEEEEEEEESL_S13_NS4_8TiledMMAINS4_8MMA_AtomIJNS4_27SM100_MMA_MXF8F6F4_2x1SM_SSISJ_SJ_fSK_Li256ELi128ELNS4_4UMMA5MajorE0ELS18_0ELNS17_7ScaleInE0ELS19_0EEEEEENSN_INS5_IJSD_SD_SD_EEENS5_IJSW_SW_SW_EEEEENS5_IJNS4_10UnderscoreES1F_S1F_EEEEENS5_IJNS4_28SM100_TMA_2SM_LOAD_MULTICASTES1I_EEENS5_IJNS4_14ComposedLayoutINS4_7SwizzleILi3ELi4ELi3EEENS4_18smem_ptr_flag_bitsILi8EEENSN_INS5_IJNSA_ILi8EEESH_EEENS5_IJSH_SD_EEEEEEENSN_INS5_IJNS5_IJNS5_IJSP_SD_EEENS5_IJSO_SD_EEEEEESD_NS5_IJSC_SB_EEEEEENS5_IJNS5_IJNS5_IJSU_SY_EEESX_EEESW_NS5_IJSD_SY_EEEEEEEEEEEvNS4_8identityENS5_IJNS4_18SM100_TMA_2SM_LOADES1I_EEES24_vS25_EENS_8epilogue10collective18CollectiveEpilogueINS29_23Sm100TmaWarpSpecializedILi4ELi2ELi32ELb1ELb0EEEJNS5_IJSH_SH_SG_EEENS5_IJNSN_ISH_SD_EENSN_ISO_SD_EEEEENS_10bfloat16_tESM_S2I_SM_NS29_6fusion15FusionCallbacksIS2D_NS2J_17LinearCombinationIS2I_fS2I_fLNS_15FloatRoundStyleE2EEES2E_S2H_JEEENS4_5SM1004TMEM4LOAD26SM100_TMEM_LOAD_32dp32b32xENS4_13SM90_TMA_LOADENS1K_INS1L_ILi2ELi4ELi3EEENS1N_ILi16EEENSN_INS5_IJS1P_SO_EEES1V_EEEENS4_39AutoVectorizingCopyWithAssumedAlignmentILi128EEENS4_14SM90_TMA_STOREES2Y_S30_S30_EEEvvEEEEvNT_6ParamsE) ;  /* 0xffffff4802987950 */ /* 0x000fea0003c3ffff */
        .weak           $__internal_1_$__cuda_sm10x_tcgen05_guardrail_trap_phase_invalid_during_alloc
        .type           $__internal_1_$__cuda_sm10x_tcgen05_guardrail_trap_phase_invalid_during_alloc,@function
        .size           $__internal_1_$__cuda_sm10x_tcgen05_guardrail_trap_phase_invalid_during_alloc,($__internal_2_$__cuda_sm10x_tcgen05_guardrail_trap_unallocated_columns_being_dealloced - $__internal_1_$__cuda_sm10x_tcgen05_guardrail_trap_phase_invalid_during_alloc)
$__internal_1_$__cuda_sm10x_tcgen05_guardrail_trap_phase_invalid_during_alloc:
[----:B------:R-:W-:Y:S05]  /*b5a0*/  BPT.TRAP 0x1 ;  /* 0x000000040000795c */ /* 0x000fea0000300000 */
[----:B------:R-:W-:-:S04]  /*b5b0*/  MOV R7, 0x0 ;  /* 0x0000000000077802 */ /* 0x000fc80000000f00 */
[----:B------:R-:W-:Y:S05]  /*b5c0*/  RET.REL.NODEC R6 `(_ZN7cutlass13device_kernelINS_4gemm6kernel13GemmUniversalIN4cute5tupleIJiiiiEEENS1_10collective13CollectiveMmaINS1_46MainloopSm100TmaUmmaWarpSpecializedBlockScaledILi3ELi2ELi2ENS5_IJNS4_1CILi2EEENSA_ILi4EEENSA_ILi1EEEEEEEENS5_IJNSA_ILi256EEENSA_ILi128EEESG_EEENS5_IJNS_12float_e4m3_tENS_13float_ue8m0_tEEEENS5_IJNS5_IJlSD_lEEENS4_6LayoutINS5_IJNS5_IJNS5_IJNSA_ILi32EEESC_EEEiEEESQ_NS5_IJSD_iEEEEEENS5_IJNS5_IJNS5_IJNSA_ILi16EEESC_EEEiEEENS5_IJNS5_IJNSA_ILi0EEESD_EEENSA_ILi512EEEEEENS5_IJSW_iEEEEEEEEEEESL_S13_NS4_8TiledMMAINS4_8MMA_AtomIJNS4_27SM100_MMA_MXF8F6F4_2x1SM_SSISJ_SJ_fSK_Li256ELi128ELNS4_4UMMA5MajorE0ELS18_0ELNS17_7ScaleInE0ELS19_0EEEEEENSN_INS5_IJSD_SD_SD_EEENS5_IJSW_SW_SW_EEEEENS5_IJNS4_10UnderscoreES1F_S1F_EEEEENS5_IJNS4_28SM100_TMA_2SM_LOAD_MULTICASTES1I_EEENS5_IJNS4_14ComposedLayoutINS4_7SwizzleILi3ELi4ELi3EEENS4_18smem_ptr_flag_bitsILi8EEENSN_INS5_IJNSA_ILi8EEESH_EEENS5_IJSH_SD_EEEEEEENSN_INS5_IJNS5_IJNS5_IJSP_SD_EEENS5_IJSO_SD_EEEEEESD_NS5_IJSC_SB_EEEEEENS5_IJNS5_IJNS5_IJSU_SY_EEESX_EEESW_NS5_IJSD_SY_EEEEEEEEEEEvNS4_8identityENS5_IJNS4_18SM100_TMA_2SM_LOADES1I_EEES24_vS25_EENS_8epilogue10collective18CollectiveEpilogueINS29_23Sm100TmaWarpSpecializedILi4ELi2ELi32ELb1ELb0EEEJNS5_IJSH_SH_SG_EEENS5_IJNSN_ISH_SD_EENSN_ISO_SD_EEEEENS_10bfloat16_tESM_S2I_SM_NS29_6fusion15FusionCallbacksIS2D_NS2J_17LinearCombinationIS2I_fS2I_fLNS_15FloatRoundStyleE2EEES2E_S2H_JEEENS4_5SM1004TMEM4LOAD26SM100_TMEM_LOAD_32dp32b32xENS4_13SM90_TMA_LOADENS1K_INS1L_ILi2ELi4ELi3EEENS1N_ILi16EEENSN_INS5_IJS1P_SO_EEES1V_EEEENS4_39AutoVectorizingCopyWithAssumedAlignmentILi128EEENS4_14SM90_TMA_STOREES2Y_S30_S30_EEEvvEEEEvNT_6ParamsE) ;  /* 0xffffff48068c7950 */ /* 0x000fea0003c3ffff */
        .weak           $__internal_2_$__cuda_sm10x_tcgen05_guardrail_trap_unallocated_columns_being_dealloced
        .type           $__internal_2_$__cuda_sm10x_tcgen05_guardrail_trap_unallocated_columns_being_dealloced,@function
        .size           $__internal_2_$__cuda_sm10x_tcgen05_guardrail_trap_unallocated_columns_being_dealloced,(.L_x_192 - $__internal_2_$__cuda_sm10x_tcgen05_guardrail_trap_unallocated_columns_being_dealloced)
$__internal_2_$__cuda_sm10x_tcgen05_guardrail_trap_unallocated_columns_being_dealloced:
[----:B------:R-:W-:Y:S05]  /*b5d0*/  BPT.TRAP 0x1 ;  /* 0x000000040000795c */ /* 0x000fea0000300000 */
[----:B------:R-:W-:-:S04]  /*b5e0*/  HFMA2 R3, -RZ, RZ, 0, 0 ;  /* 0x00000000ff037431 */ /* 0x000fc800000001ff */
[----:B------:R-:W-:Y:S05]  /*b5f0*/  RET.REL.NODEC R2 `(_ZN7cutlass13device_kernelINS_4gemm6kernel13GemmUniversalIN4cute5tupleIJiiiiEEENS1_10collective13CollectiveMmaINS1_46MainloopSm100TmaUmmaWarpSpecializedBlockScaledILi3ELi2ELi2ENS5_IJNS4_1CILi2EEENSA_ILi4EEENSA_ILi1EEEEEEEENS5_IJNSA_ILi256EEENSA_ILi128EEESG_EEENS5_IJNS_12float_e4m3_tENS_13float_ue8m0_tEEEENS5_IJNS5_IJlSD_lEEENS4_6LayoutINS5_IJNS5_IJNS5_IJNSA_ILi32EEESC_EEEiEEESQ_NS5_IJSD_iEEEEEENS5_IJNS5_IJNS5_IJNSA_ILi16EEESC_EEEiEEENS5_IJNS5_IJNSA_ILi0EEESD_EEENSA_ILi512EEEEEENS5_IJSW_iEEEEEEEEEEESL_S13_NS4_8TiledMMAINS4_8MMA_AtomIJNS4_27SM100_MMA_MXF8F6F4_2x1SM_SSISJ_SJ_fSK_Li256ELi128ELNS4_4UMMA5MajorE0ELS18_0ELNS17_7ScaleInE0ELS19_0EEEEEENSN_INS5_IJSD_SD_SD_EEENS5_IJSW_SW_SW_EEEEENS5_IJNS4_10UnderscoreES1F_S1F_EEEEENS5_IJNS4_28SM100_TMA_2SM_LOAD_MULTICASTES1I_EEENS5_IJNS4_14ComposedLayoutINS4_7SwizzleILi3ELi4ELi3EEENS4_18smem_ptr_flag_bitsILi8EEENSN_INS5_IJNSA_ILi8EEESH_EEENS5_IJSH_SD_EEEEEEENSN_INS5_IJNS5_IJNS5_IJSP_SD_EEENS5_IJSO_SD_EEEEEESD_NS5_IJSC_SB_EEEEEENS5_IJNS5_IJNS5_IJSU_SY_EEESX_EEESW_NS5_IJSD_SY_EEEEEEEEEEEvNS4_8identityENS5_IJNS4_18SM100_TMA_2SM_LOADES1I_EEES24_vS25_EENS_8epilogue10collective18CollectiveEpilogueINS29_23Sm100TmaWarpSpecializedILi4ELi2ELi32ELb1ELb0EEEJNS5_IJSH_SH_SG_EEENS5_IJNSN_ISH_SD_EENSN_ISO_SD_EEEEENS_10bfloat16_tESM_S2I_SM_NS29_6fusion15FusionCallbacksIS2D_NS2J_17LinearCombinationIS2I_fS2I_fLNS_15FloatRoundStyleE2EEES2E_S2H_JEEENS4_5SM1004TMEM4LOAD26SM100_TMEM_LOAD_32dp32b32xENS4_13SM90_TMA_LOADENS1K_INS1L_ILi2ELi4ELi3EEENS1N_ILi16EEENSN_INS5_IJS1P_SO_EEES1V_EEEENS4_39AutoVectorizingCopyWithAssumedAlignmentILi128EEENS4_14SM90_TMA_STOREES2Y_S30_S30_EEEvvEEEEvNT_6ParamsE) ;  /* 0xffffff4802807950 */ /* 0x000fea0003c3ffff */
.L_x_191:
[----:B------:R-:W-:-:S00]  /*b600*/  BRA `(.L_x_191) ;  /* 0xfffffffc00fc7947 */ /* 0x000fc0000383ffff */
[----:B------:R-:W-:-:S00]  /*b610*/  NOP ;  /* 0x0000000000007918 */ /* 0x000fc00000000000 */
        /* <DEDUP_REMOVED lines=14> */
.L_x_192:


//--------------------- .nv.global.init           --------------------------
	.section	.nv.global.init,"aw",@progbits
.nv.global.init:
	.type		$str$27,@object
	.size		$str$27,($str$28 - $str$27)
$str$27:
        /*0000*/ 	.byte	0x28, 0x61, 0x64, 0x64, 0x72, 0x65, 0x73, 0x73, 0x20, 0x26, 0x20, 0x6d, 0x61, 0x73, 0x6b, 0x29
        /*0010*/ 	.byte	0x20, 0x3d, 0x3d, 0x20, 0x30, 0x00
	.type		$str$28,@object
	.size		$str$28,($str$26 - $str$28)
$str$28:
        /*0016*/ 	.byte	0x2f, 0x74, 0x6d, 0x70, 0x2f, 0x63, 0x75, 0x74, 0x6c, 0x61, 0x73, 0x73, 0x5f, 0x73, 0x77, 0x65
        /*0026*/ 	.byte	0x65, 0x70, 0x5f, 0x73, 0x72, 0x63, 0x2f, 0x69, 0x6e, 0x63, 0x6c, 0x75, 0x64, 0x65, 0x2f, 0x63
        /*0036*/ 	.byte	0x75, 0x74, 0x65, 0x2f, 0x70, 0x6f, 0x69, 0x6e, 0x74, 0x65, 0x72, 0x5f, 0x66, 0x6c, 0x61, 0x67
        /*0046*/ 	.byte	0x67, 0x65, 0x64, 0x2e, 0x68, 0x70, 0x70, 0x00
	.type		$str$26,@object
	.size		$str$26,($str$25 - $str$26)
$str$26:
        /*004e*/ 	.byte	0x2f, 0x74, 0x6d, 0x70, 0x2f, 0x63, 0x75, 0x74, 0x6c, 0x61, 0x73, 0x73, 0x5f, 0x73, 0x77, 0x65
        /*005e*/ 	.byte	0x65, 0x70, 0x5f, 0x73, 0x72, 0x63, 0x2f, 0x69, 0x6e, 0x63, 0x6c, 0x75, 0x64, 0x65, 0x2f, 0x63
        /*006e*/ 	.byte	0x75, 0x74, 0x65, 0x2f, 0x61, 0x74, 0x6f, 0x6d, 0x2f, 0x63, 0x6f, 0x70, 0x79, 0x5f, 0x74, 0x72
        /*007e*/ 	.byte	0x61, 0x69, 0x74, 0x73, 0x5f, 0x73, 0x6d, 0x31, 0x30, 0x30, 0x2e, 0x68, 0x70, 0x70, 0x00
	.type		$str$25,@object
	.size		$str$25,(__unnamed_1 - $str$25)
$str$25:
        /*008d*/ 	.byte	0x28, 0x28, 0x75, 0x69, 0x6e, 0x74, 0x33, 0x32, 0x5f, 0x74, 0x28, 0x74, 0x68, 0x72, 0x65, 0x61
        /*009d*/ 	.byte	0x64, 0x49, 0x64, 0x78, 0x2e, 0x78, 0x29, 0x20, 0x2f, 0x20, 0x33, 0x32, 0x29, 0x20, 0x25, 0x20
        /*00ad*/ 	.byte	0x34, 0x29, 0x20, 0x3d, 0x3d, 0x20, 0x28, 0x28, 0x28, 0x74, 0x6d, 0x65, 0x6d, 0x5f, 0x61, 0x64
        /*00bd*/ 	.byte	0x64, 0x72, 0x20, 0x3e, 0x3e, 0x20, 0x31, 0x36, 0x29, 0x20, 0x2f, 0x20, 0x33, 0x32, 0x29, 0x20
        /*00cd*/ 	.byte	0x25, 0x20, 0x34, 0x29, 0x00
	.type		__unnamed_1,@object
	.size		__unnamed_1,(__unnamed_2 - __unnamed_1)
__unnamed_1:
        /*00d2*/ 	.byte	0x61, 0x75, 0x74, 0x6f, 0x20, 0x63, 0x75, 0x74, 0x65, 0x3a, 0x3a, 0x61, 0x73, 0x5f, 0x70, 0x6f
        /* <DEDUP_REMOVED lines=24> */
        /*0262*/ 	.byte	0x34, 0x30, 0x39, 0x36, 0x3e, 0x3e, 0x3e, 0x3e, 0x5d, 0x00
	.type		__unnamed_2,@object
	.size		__unnamed_2,(.L_2 - __unnamed_2)
__unnamed_2:
        /* <DEDUP_REMOVED lines=42> */
        /*050c*/ 	.byte	0x3e, 0x3e, 0x5d, 0x00
.L_2:


//--------------------- .nv.shared._ZN7cutlass13device_kernelINS_4gemm6kernel13GemmUniversalIN4cute5tupleIJiiiiEEENS1_10collective13CollectiveMmaINS1_46MainloopSm100TmaUmmaWarpSpecializedBlockScaledILi3ELi2ELi2ENS5_IJNS4_1CILi2EEENSA_ILi4EEENSA_ILi1EEEEEEEENS5_IJNSA_ILi256EEENSA_ILi128EEESG_EEENS5_IJNS_12float_e4m3_tENS_13float_ue8m0_tEEEENS5_IJNS5_IJlSD_lEEENS4_6LayoutINS5_IJNS5_IJNS5_IJNSA_ILi32EEESC_EEEiEEESQ_NS5_IJSD_iEEEEEENS5_IJNS5_IJNS5_IJNSA_ILi16EEESC_EEEiEEENS5_IJNS5_IJNSA_ILi0EEESD_EEENSA_ILi512EEEEEENS5_IJSW_iEEEEEEEEEEESL_S13_NS4_8TiledMMAINS4_8MMA_AtomIJNS4_27SM100_MMA_MXF8F6F4_2x1SM_SSISJ_SJ_fSK_Li256ELi128ELNS4_4UMMA5MajorE0ELS18_0ELNS17_7ScaleInE0ELS19_0EEEEEENSN_INS5_IJSD_SD_SD_EEENS5_IJSW_SW_SW_EEEEENS5_IJNS4_10UnderscoreES1F_S1F_EEEEENS5_IJNS4_28SM100_TMA_2SM_LOAD_MULTICASTES1I_EEENS5_IJNS4_14ComposedLayoutINS4_7SwizzleILi3ELi4ELi3EEENS4_18smem_ptr_flag_bitsILi8EEENSN_INS5_IJNSA_ILi8EEESH_EEENS5_IJSH_SD_EEEEEEENSN_INS5_IJNS5_IJNS5_IJSP_SD_EEENS5_IJSO_SD_EEEEEESD_NS5_IJSC_SB_EEEEEENS5_IJNS5_IJNS5_IJSU_SY_EEESX_EEESW_NS5_IJSD_SY_EEEEEEEEEEEvNS4_8identityENS5_IJNS4_18SM100_TMA_2SM_LOADES1I_EEES24_vS25_EENS_8epilogue10collective18CollectiveEpilogueINS29_23Sm100TmaWarpSpecializedILi4ELi2ELi32ELb1ELb0EEEJNS5_IJSH_SH_SG_EEENS5_IJNSN_ISH_SD_EENSN_ISO_SD_EEEEENS_10bfloat16_tESM_S2I_SM_NS29_6fusion15FusionCallbacksIS2D_NS2J_17LinearCombinationIS2I_fS2I_fLNS_15FloatRoundStyleE2EEES2E_S2H_JEEENS4_5SM1004TMEM4LOAD26SM100_TMEM_LOAD_32dp32b32xENS4_13SM90_TMA_LOADENS1K_INS1L_ILi2ELi4ELi3EEENS1N_ILi16EEENSN_INS5_IJS1P_SO_EEES1V_EEEENS4_39AutoVectorizingCopyWithAssumedAlignmentILi128EEENS4_14SM90_TMA_STOREES2Y_S30_S30_EEEvvEEEEvNT_6ParamsE --------------------------
	.section	.nv.shared._ZN7cutlass13device_kernelINS_4gemm6kernel13GemmUniversalIN4cute5tupleIJiiiiEEENS1_10collective13CollectiveMmaINS1_46MainloopSm100TmaUmmaWarpSpecializedBlockScaledILi3ELi2ELi2ENS5_IJNS4_1CILi2EEENSA_ILi4EEENSA_ILi1EEEEEEEENS5_IJNSA_ILi256EEENSA_ILi128EEESG_EEENS5_IJNS_12float_e4m3_tENS_13float_ue8m0_tEEEENS5_IJNS5_IJlSD_lEEENS4_6LayoutINS5_IJNS5_IJNS5_IJNSA_ILi32EEESC_EEEiEEESQ_NS5_IJSD_iEEEEEENS5_IJNS5_IJNS5_IJNSA_ILi16EEESC_EEEiEEENS5_IJNS5_IJNSA_ILi0EEESD_EEENSA_ILi512EEEEEENS5_IJSW_iEEEEEEEEEEESL_S13_NS4_8TiledMMAINS4_8MMA_AtomIJNS4_27SM100_MMA_MXF8F6F4_2x1SM_SSISJ_SJ_fSK_Li256ELi128ELNS4_4UMMA5MajorE0ELS18_0ELNS17_7ScaleInE0ELS19_0EEEEEENSN_INS5_IJSD_SD_SD_EEENS5_IJSW_SW_SW_EEEEENS5_IJNS4_10UnderscoreES1F_S1F_EEEEENS5_IJNS4_28SM100_TMA_2SM_LOAD_MULTICASTES1I_EEENS5_IJNS4_14ComposedLayoutINS4_7SwizzleILi3ELi4ELi3EEENS4_18smem_ptr_flag_bitsILi8EEENSN_INS5_IJNSA_ILi8EEESH_EEENS5_IJSH_SD_EEEEEEENSN_INS5_IJNS5_IJNS5_IJSP_SD_EEENS5_IJSO_SD_EEEEEESD_NS5_IJSC_SB_EEEEEENS5_IJNS5_IJNS5_IJSU_SY_EEESX_EEESW_NS5_IJSD_SY_EEEEEEEEEEEvNS4_8identityENS5_IJNS4_18SM100_TMA_2SM_LOADES1I_EEES24_vS25_EENS_8epilogue10collective18CollectiveEpilogueINS29_23Sm100TmaWarpSpecializedILi4ELi2ELi32ELb1ELb0EEEJNS5_IJSH_SH_SG_EEENS5_IJNSN_ISH_SD_EENSN_ISO_SD_EEEEENS_10bfloat16_tESM_S2I_SM_NS29_6fusion15FusionCallbacksIS2D_NS2J_17LinearCombinationIS2I_fS2I_fLNS_15FloatRoundStyleE2EEES2E_S2H_JEEENS4_5SM1004TMEM4LOAD26SM100_TMEM_LOAD_32dp32b32xENS4_13SM90_TMA_LOADENS1K_INS1L_ILi2ELi4ELi3EEENS1N_ILi16EEENSN_INS5_IJS1P_SO_EEES1V_EEEENS4_39AutoVectorizingCopyWithAssumedAlignmentILi128EEENS4_14SM90_TMA_STOREES2Y_S30_S30_EEEvvEEEEvNT_6ParamsE,"aw",@nobits
	.sectionflags	@""
	.align	16
	.zero		1024


//--------------------- .nv.shared.reserved.0     --------------------------
	.section	.nv.shared.reserved.0,"aw",@nobits
	.weak		__nv_reservedSMEM_offset_0_alias
	.size		__nv_reservedSMEM_offset_0_alias, 0, 64
	.other		__nv_reservedSMEM_offset_0_alias,@"STO_CUDA_RESERVED_SHARED STV_DEFAULT"
__nv_reservedSMEM_offset_0_alias:
	.zero		0
.nv.shared.reserved.0:
	.zero		64
	.weak		__nv_reservedSMEM_tcgen05_partition
	.type		__nv_reservedSMEM_tcgen05_partition,@object
	.size		__nv_reservedSMEM_tcgen05_partition,(.L_0 - __nv_reservedSMEM_tcgen05_partition)
__nv_reservedSMEM_tcgen05_partition:
	.zero		32
.L_0:


//--------------------- .nv.global                --------------------------
	.section	.nv.global,"aw",@nobits
.nv.global:
	.type		_ZN40_INTERNAL_df4ad018_4_k_cu_8d8c2d17_379404cute1_E,@object
	.size		_ZN40_INTERNAL_df4ad018_4_k_cu_8d8c2d17_379404cute1_E,(_ZN40_INTERNAL_df4ad018_4_k_cu_8d8c2d17_379404cuda3std3__45__cpo6cbeginE - _ZN40_INTERNAL_df4ad018_4_k_cu_8d8c2d17_379404cute1_E)
_ZN40_INTERNAL_df4ad018_4_k_cu_8d8c2d17_379404cute1_E:
	.zero		1
	.type		_ZN40_INTERNAL_df4ad018_4_k_cu_8d8c2d17_379404cuda3std3__45__cpo6cbeginE,@object
	.size		_ZN40_INTERNAL_df4ad018_4_k_cu_8d8c2d17_379404cuda3std3__45__cpo6cbeginE,(_ZN40_INTERNAL_df4ad018_4_k_cu_8d8c2d17_379404cuda3std3__48in_placeE - _ZN40_INTERNAL_df4ad018_4_k_cu_8d8c2d17_379404cuda3std3__45__cpo6cbeginE)
_ZN40_INTERNAL_df4ad018_4_k_cu_8d8c2d17_379404cuda3std3__45__cpo6cbeginE:
	.zero		1
	.type		_ZN40_INTERNAL_df4ad018_4_k_cu_8d8c2d17_379404cuda3std3__48in_placeE,@object
	.size		_ZN40_INTERNAL_df4ad018_4_k_cu_8d8c2d17_379404cuda3std3__48in_placeE,(_ZN40_INTERNAL_df4ad018_4_k_cu_8d8c2d17_379404cuda3std6ranges3__45__cpo9iter_moveE - _ZN40_INTERNAL_df4ad018_4_k_cu_8d8c2d17_379404cuda3std3__48in_placeE)
_ZN40_INTERNAL_df4ad018_4_k_cu_8d8c2d17_379404cuda3std3__48in_placeE:
	.zero		1
	.type		_ZN40_INTERNAL_df4ad018_4_k_cu_8d8c2d17_379404cuda3std6ranges3__45__cpo9iter_moveE,@object
	.size		_ZN40_INTERNAL_df4ad018_4_k_cu_8d8c2d17_379404cuda3std6ranges3__45__cpo9iter_moveE,(_ZN40_INTERNAL_df4ad018_4_k_cu_8d8c2d17_379404cuda3std3__45__cpo5beginE - _ZN40_INTERNAL_df4ad018_4_k_cu_8d8c2d17_379404cuda3std6ranges3__45__cpo9iter_moveE)
_ZN40_INTERNAL_df4ad018_4_k_cu_8d8c2d17_379404cuda3std6ranges3__45__cpo9iter_moveE:
	.zero		1
	.type		_ZN40_INTERNAL_df4ad018_4_k_cu_8d8c2d17_379404cuda3std3__45__cpo5beginE,@object
	.size		_ZN40_INTERNAL_df4ad018_4_k_cu_8d8c2d17_379404cuda3std3__45__cpo5beginE,(_ZN40_INTERNAL_df4ad018_4_k_cu_8d8c2d17_379404cuda3std3__442_GLOBAL__N__df4ad018_4_k_cu_8d8c2d17_379406ignoreE - _ZN40_INTERNAL_df4ad018_4_k_cu_8d8c2d17_379404cuda3std3__45__cpo5beginE)
_ZN40_INTERNAL_df4ad018_4_k_cu_8d8c2d17_379404cuda3std3__45__cpo5beginE:
	.zero		1
	.type		_ZN40_INTERNAL_df4ad018_4_k_cu_8d8c2d17_379404cuda3std3__442_GLOBAL__N__df4ad018_4_k_cu_8d8c2d17_379406ignoreE,@object
	.size		_ZN40_INTERNAL_df4ad018_4_k_cu_8d8c2d17_379404cuda3std3__442_GLOBAL__N__df4ad018_4_k_cu_8d8c2d17_379406ignoreE,(_ZN40_INTERNAL_df4ad018_4_k_cu_8d8c2d17_379404cute7productE - _ZN40_INTERNAL_df4ad018_4_k_cu_8d8c2d17_379404cuda3std3__442_GLOBAL__N__df4ad018_4_k_cu_8d8c2d17_379406ignoreE)
_ZN40_INTERNAL_df4ad018_4_k_cu_8d8c2d17_379404cuda3std3__442_GLOBAL__N__df4ad018_4_k_cu_8d8c2d17_379406ignoreE:
	.zero		1
	.type		_ZN40_INTERNAL_df4ad018_4_k_cu_8d8c2d17_379404cute7productE,@object
	.size		_ZN40_INTERNAL_df4ad018_4_k_cu_8d8c2d17_379404cute7productE,(_ZN40_INTERNAL_df4ad018_4_k_cu_8d8c2d17_379404cuda3std3__45__cpo3endE - _ZN40_INTERNAL_df4ad018_4_k_cu_8d8c2d17_379404cute7productE)
_ZN40_INTERNAL_df4ad018_4_k_cu_8d8c2d17_379404cute7productE:
	.zero		1
	.type		_ZN40_INTERNAL_df4ad018_4_k_cu_8d8c2d17_379404cuda3std3__45__cpo3endE,@object
	.size		_ZN40_INTERNAL_df4ad018_4_k_cu_8d8c2d17_379404cuda3std3__45__cpo3endE,(_ZN40_INTERNAL_df4ad018_4_k_cu_8d8c2d17_379404cuda3std3__419piecewise_constructE - _ZN40_INTERNAL_df4ad018_4_k_cu_8d8c2d17_379404cuda3std3__45__cpo3endE)
_ZN40_INTERNAL_df4ad018_4_k_cu_8d8c2d17_379404cuda3std3__45__cpo3endE:
	.zero		1
	.type		_ZN40_INTERNAL_df4ad018_4_k_cu_8d8c2d17_379404cuda3std3__419piecewise_constructE,@object
	.size		_ZN40_INTERNAL_df4ad018_4_k_cu_8d8c2d17_379404cuda3std3__419piecewise_constructE,(_ZN40_INTERNAL_df4ad018_4_k_cu_8d8c2d17_379404cuda3std3__45__cpo4cendE - _ZN40_INTERNAL_df4ad018_4_k_cu_8d8c2d17_379404cuda3std3__419piecewise_constructE)
_ZN40_INTERNAL_df4ad018_4_k_cu_8d8c2d17_379404cuda3std3__419piecewise_constructE:
	.zero		1
	.type		_ZN40_INTERNAL_df4ad018_4_k_cu_8d8c2d17_379404cuda3std3__45__cpo4cendE,@object
	.size		_ZN40_INTERNAL_df4ad018_4_k_cu_8d8c2d17_379404cuda3std3__45__cpo4cendE,(_ZN40_INTERNAL_df4ad018_4_k_cu_8d8c2d17_379404cuda3std6ranges3__45__cpo4swapE - _ZN40_INTERNAL_df4ad018_4_k_cu_8d8c2d17_379404cuda3std3__45__cpo4cendE)
_ZN40_INTERNAL_df4ad018_4_k_cu_8d8c2d17_379404cuda3std3__45__cpo4cendE:
	.zero		1
	.type		_ZN40_INTERNAL_df4ad018_4_k_cu_8d8c2d17_379404cuda3std6ranges3__45__cpo4swapE,@object
	.size		_ZN40_INTERNAL_df4ad018_4_k_cu_8d8c2d17_379404cuda3std6ranges3__45__cpo4swapE,(.L_10 - _ZN40_INTERNAL_df4ad018_4_k_cu_8d8c2d17_379404cuda3std6ranges3__45__cpo4swapE)
_ZN40_INTERNAL_df4ad018_4_k_cu_8d8c2d17_379404cuda3std6ranges3__45__cpo4swapE:
	.zero		1
.L_10:


//--------------------- .nv.constant0._ZN7cutlass13device_kernelINS_4gemm6kernel13GemmUniversalIN4cute5tupleIJiiiiEEENS1_10collective13CollectiveMmaINS1_46MainloopSm100TmaUmmaWarpSpecializedBlockScaledILi3ELi2ELi2ENS5_IJNS4_1CILi2EEENSA_ILi4EEENSA_ILi1EEEEEEEENS5_IJNSA_ILi256EEENSA_ILi128EEESG_EEENS5_IJNS_12float_e4m3_tENS_13float_ue8m0_tEEEENS5_IJNS5_IJlSD_lEEENS4_6LayoutINS5_IJNS5_IJNS5_IJNSA_ILi32EEESC_EEEiEEESQ_NS5_IJSD_iEEEEEENS5_IJNS5_IJNS5_IJNSA_ILi16EEESC_EEEiEEENS5_IJNS5_IJNSA_ILi0EEESD_EEENSA_ILi512EEEEEENS5_IJSW_iEEEEEEEEEEESL_S13_NS4_8TiledMMAINS4_8MMA_AtomIJNS4_27SM100_MMA_MXF8F6F4_2x1SM_SSISJ_SJ_fSK_Li256ELi128ELNS4_4UMMA5MajorE0ELS18_0ELNS17_7ScaleInE0ELS19_0EEEEEENSN_INS5_IJSD_SD_SD_EEENS5_IJSW_SW_SW_EEEEENS5_IJNS4_10UnderscoreES1F_S1F_EEEEENS5_IJNS4_28SM100_TMA_2SM_LOAD_MULTICASTES1I_EEENS5_IJNS4_14ComposedLayoutINS4_7SwizzleILi3ELi4ELi3EEENS4_18smem_ptr_flag_bitsILi8EEENSN_INS5_IJNSA_ILi8EEESH_EEENS5_IJSH_SD_EEEEEEENSN_INS5_IJNS5_IJNS5_IJSP_SD_EEENS5_IJSO_SD_EEEEEESD_NS5_IJSC_SB_EEEEEENS5_IJNS5_IJNS5_IJSU_SY_EEESX_EEESW_NS5_IJSD_SY_EEEEEEEEEEEvNS4_8identityENS5_IJNS4_18SM100_TMA_2SM_LOADES1I_EEES24_vS25_EENS_8epilogue10collective18CollectiveEpilogueINS29_23Sm100TmaWarpSpecializedILi4ELi2ELi32ELb1ELb0EEEJNS5_IJSH_SH_SG_EEENS5_IJNSN_ISH_SD_EENSN_ISO_SD_EEEEENS_10bfloat16_tESM_S2I_SM_NS29_6fusion15FusionCallbacksIS2D_NS2J_17LinearCombinationIS2I_fS2I_fLNS_15FloatRoundStyleE2EEES2E_S2H_JEEENS4_5SM1004TMEM4LOAD26SM100_TMEM_LOAD_32dp32b32xENS4_13SM90_TMA_LOADENS1K_INS1L_ILi2ELi4ELi3EEENS1N_ILi16EEENSN_INS5_IJS1P_SO_EEES1V_EEEENS4_39AutoVectorizingCopyWithAssumedAlignmentILi128EEENS4_14SM90_TMA_STOREES2Y_S30_S30_EEEvvEEEEvNT_6ParamsE --------------------------
	.section	.nv.constant0._ZN7cutlass13device_kernelINS_4gemm6kernel13GemmUniversalIN4cute5tupleIJiiiiEEENS1_10collective13CollectiveMmaINS1_46MainloopSm100TmaUmmaWarpSpecializedBlockScaledILi3ELi2ELi2ENS5_IJNS4_1CILi2EEENSA_ILi4EEENSA_ILi1EEEEEEEENS5_IJNSA_ILi256EEENSA_ILi128EEESG_EEENS5_IJNS_12float_e4m3_tENS_13float_ue8m0_tEEEENS5_IJNS5_IJlSD_lEEENS4_6LayoutINS5_IJNS5_IJNS5_IJNSA_ILi32EEESC_EEEiEEESQ_NS5_IJSD_iEEEEEENS5_IJNS5_IJNS5_IJNSA_ILi16EEESC_EEEiEEENS5_IJNS5_IJNSA_ILi0EEESD_EEENSA_ILi512EEEEEENS5_IJSW_iEEEEEEEEEEESL_S13_NS4_8TiledMMAINS4_8MMA_AtomIJNS4_27SM100_MMA_MXF8F6F4_2x1SM_SSISJ_SJ_fSK_Li256ELi128ELNS4_4UMMA5MajorE0ELS18_0ELNS17_7ScaleInE0ELS19_0EEEEEENSN_INS5_IJSD_SD_SD_EEENS5_IJSW_SW_SW_EEEEENS5_IJNS4_10UnderscoreES1F_S1F_EEEEENS5_IJNS4_28SM100_TMA_2SM_LOAD_MULTICASTES1I_EEENS5_IJNS4_14ComposedLayoutINS4_7SwizzleILi3ELi4ELi3EEENS4_18smem_ptr_flag_bitsILi8EEENSN_INS5_IJNSA_ILi8EEESH_EEENS5_IJSH_SD_EEEEEEENSN_INS5_IJNS5_IJNS5_IJSP_SD_EEENS5_IJSO_SD_EEEEEESD_NS5_IJSC_SB_EEEEEENS5_IJNS5_IJNS5_IJSU_SY_EEESX_EEESW_NS5_IJSD_SY_EEEEEEEEEEEvNS4_8identityENS5_IJNS4_18SM100_TMA_2SM_LOADES1I_EEES24_vS25_EENS_8epilogue10collective18CollectiveEpilogueINS29_23Sm100TmaWarpSpecializedILi4ELi2ELi32ELb1ELb0EEEJNS5_IJSH_SH_SG_EEENS5_IJNSN_ISH_SD_EENSN_ISO_SD_EEEEENS_10bfloat16_tESM_S2I_SM_NS29_6fusion15FusionCallbacksIS2D_NS2J_17LinearCombinationIS2I_fS2I_fLNS_15FloatRoundStyleE2EEES2E_S2H_JEEENS4_5SM1004TMEM4LOAD26SM100_TMEM_LOAD_32dp32b32xENS4_13SM90_TMA_LOADENS1K_INS1L_ILi2ELi4ELi3EEENS1N_ILi16EEENSN_INS5_IJS1P_SO_EEES1V_EEEENS4_39AutoVectorizingCopyWithAssumedAlignmentILi128EEENS4_14SM90_TMA_STOREES2Y_S30_S30_EEEvvEEEEvNT_6ParamsE,"a",@progbits
	.sectionflags	@""
	.align	4
.nv.constant0._ZN7cutlass13device_kernelINS_4gemm6kernel13GemmUniversalIN4cute5tupleIJiiiiEEENS1_10collective13CollectiveMmaINS1_46MainloopSm100TmaUmmaWarpSpecializedBlockScaledILi3ELi2ELi2ENS5_IJNS4_1CILi2EEENSA_ILi4EEENSA_ILi1EEEEEEEENS5_IJNSA_ILi256EEENSA_ILi128EEESG_EEENS5_IJNS_12float_e4m3_tENS_13float_ue8m0_tEEEENS5_IJNS5_IJlSD_lEEENS4_6LayoutINS5_IJNS5_IJNS5_IJNSA_ILi32EEESC_EEEiEEESQ_NS5_IJSD_iEEEEEENS5_IJNS5_IJNS5_IJNSA_ILi16EEESC_EEEiEEENS5_IJNS5_IJNSA_ILi0EEESD_EEENSA_ILi512EEEEEENS5_IJSW_iEEEEEEEEEEESL_S13_NS4_8TiledMMAINS4_8MMA_AtomIJNS4_27SM100_MMA_MXF8F6F4_2x1SM_SSISJ_SJ_fSK_Li256ELi128ELNS4_4UMMA5MajorE0ELS18_0ELNS17_7ScaleInE0ELS19_0EEEEEENSN_INS5_IJSD_SD_SD_EEENS5_IJSW_SW_SW_EEEEENS5_IJNS4_10UnderscoreES1F_S1F_EEEEENS5_IJNS4_28SM100_TMA_2SM_LOAD_MULTICASTES1I_EEENS5_IJNS4_14ComposedLayoutINS4_7SwizzleILi3ELi4ELi3EEENS4_18smem_ptr_flag_bitsILi8EEENSN_INS5_IJNSA_ILi8EEESH_EEENS5_IJSH_SD_EEEEEEENSN_INS5_IJNS5_IJNS5_IJSP_SD_EEENS5_IJSO_SD_EEEEEESD_NS5_IJSC_SB_EEEEEENS5_IJNS5_IJNS5_IJSU_SY_EEESX_EEESW_NS5_IJSD_SY_EEEEEEEEEEEvNS4_8identityENS5_IJNS4_18SM100_TMA_2SM_LOADES1I_EEES24_vS25_EENS_8epilogue10collective18CollectiveEpilogueINS29_23Sm100TmaWarpSpecializedILi4ELi2ELi32ELb1ELb0EEEJNS5_IJSH_SH_SG_EEENS5_IJNSN_ISH_SD_EENSN_ISO_SD_EEEEENS_10bfloat16_tESM_S2I_SM_NS29_6fusion15FusionCallbacksIS2D_NS2J_17LinearCombinationIS2I_fS2I_fLNS_15FloatRoundStyleE2EEES2E_S2H_JEEENS4_5SM1004TMEM4LOAD26SM100_TMEM_LOAD_32dp32b32xENS4_13SM90_TMA_LOADENS1K_INS1L_ILi2ELi4ELi3EEENS1N_ILi16EEENSN_INS5_IJS1P_SO_EEES1V_EEEENS4_39AutoVectorizingCopyWithAssumedAlignmentILi128EEENS4_14SM90_TMA_STOREES2Y_S30_S30_EEEvvEEEEvNT_6ParamsE:
	.zero		3968


//--------------------- SYMBOLS --------------------------

	.type		.nv.reservedSmem.offset0,@object
	.size		.nv.reservedSmem.offset0,0x4
	.type		.nv.reservedSmem.cap,@object
	.size		.nv.reservedSmem.cap,0x4
	.type		__assertfail,@function
